	.target	sm_100a

	.elftype	@"ET_EXEC"


//--------------------- .note.nv.tkinfo           --------------------------
	.section	.note.nv.tkinfo,"",@"SHT_NOTE"
	.sectionflags	@"SHF_NOTE_NV_TKINFO"
	.tkinfo
        /*0018*/ 	.word	0x00000002
        /*0030*/ 	.string	""
        /*0030*/ 	.string	"ptxas"
        /*0030*/ 	.string	"Cuda compilation tools, release 13.0, V13.0.88"
        /*0030*/ 	.string	"Build cuda_13.0.r13.0/compiler.36424714_0"
        /*0030*/ 	.string	"-arch sm_100a -m 64 "



//--------------------- .note.nv.cuinfo           --------------------------
	.section	.note.nv.cuinfo,"",@"SHT_NOTE"
	.sectionflags	@"SHF_NOTE_NV_CUINFO"
        /*0018*/ 	.short	0x0002
        /*001a*/ 	.short	0x0064
        /*001c*/ 	.short	0x0082
	.zero		2


//--------------------- .nv.info                  --------------------------
	.section	.nv.info,"",@"SHT_CUDA_INFO"
	.align	4


	//----- nvinfo : EIATTR_REGCOUNT
	.align		4
        /*0000*/ 	.byte	0x04, 0x2f
        /*0002*/ 	.short	(.L_12 - .L_11)
	.align		4
.L_11:
        /*0004*/ 	.word	index@(_ZN7cutlass13device_kernelIN5flash11enable_sm90INS1_16FlashAttnFwdSm90INS1_25CollectiveMainloopFwdSm90ILi2EN4cute5tupleIJNS5_1CILi1EEES8_S8_EEENS6_IJNS7_ILi192EEENS7_ILi160EEENS7_ILi64EEEEEELi64ENS_12float_e4m3_tEfNS_4arch4Sm90ELb1ELb0ELb0ELb1ELb0ELb1ELb0ELb1ELb1ELb0ELb0ELb0EEENS1_21CollectiveEpilogueFwdINS6_IJSA_SC_SB_EEES9_NS_10bfloat16_tESG_Li384ELb1ELb0ELb0ELb1EEENS1_36VarlenDynamicPersistentTileSchedulerILi192ELi160ELi384ELi128ELb0ELb0ELb1ELb1ELb1ELb1EEEEEEEEEvNT_6ParamsE)
        /*0008*/ 	.word	0x00000004


	//----- nvinfo : EIATTR_FRAME_SIZE
	.align		4
.L_12:
        /*000c*/ 	.byte	0x04, 0x11
        /*000e*/ 	.short	(.L_14 - .L_13)
	.align		4
.L_13:
        /*0010*/ 	.word	index@(_ZN7cutlass13device_kernelIN5flash11enable_sm90INS1_16FlashAttnFwdSm90INS1_25CollectiveMainloopFwdSm90ILi2EN4cute5tupleIJNS5_1CILi1EEES8_S8_EEENS6_IJNS7_ILi192EEENS7_ILi160EEENS7_ILi64EEEEEELi64ENS_12float_e4m3_tEfNS_4arch4Sm90ELb1ELb0ELb0ELb1ELb0ELb1ELb0ELb1ELb1ELb0ELb0ELb0EEENS1_21CollectiveEpilogueFwdINS6_IJSA_SC_SB_EEES9_NS_10bfloat16_tESG_Li384ELb1ELb0ELb0ELb1EEENS1_36VarlenDynamicPersistentTileSchedulerILi192ELi160ELi384ELi128ELb0ELb0ELb1ELb1ELb1ELb1EEEEEEEEEvNT_6ParamsE)
        /*0014*/ 	.word	0x00000000


	//----- nvinfo : EIATTR_REGCOUNT
	.align		4
.L_14:
        /*0018*/ 	.byte	0x04, 0x2f
        /*001a*/ 	.short	(.L_16 - .L_15)
	.align		4
.L_15:
        /*001c*/ 	.word	index@(_ZN7cutlass13device_kernelIN5flash11enable_sm90INS1_16FlashAttnFwdSm90INS1_25CollectiveMainloopFwdSm90ILi2EN4cute5tupleIJNS5_1CILi1EEES8_S8_EEENS6_IJNS7_ILi192EEENS7_ILi160EEENS7_ILi64EEEEEELi64ENS_12float_e4m3_tEfNS_4arch4Sm90ELb1ELb0ELb0ELb1ELb0ELb0ELb0ELb1ELb1ELb0ELb0ELb0EEENS1_21CollectiveEpilogueFwdINS6_IJSA_SC_SB_EEES9_NS_10bfloat16_tESG_Li384ELb1ELb0ELb0ELb1EEENS1_36VarlenDynamicPersistentTileSchedulerILi192ELi160ELi384ELi128ELb0ELb0ELb1ELb1ELb1ELb1EEEEEEEEEvNT_6ParamsE)
        /*0020*/ 	.word	0x00000004


	//----- nvinfo : EIATTR_FRAME_SIZE
	.align		4
.L_16:
        /*0024*/ 	.byte	0x04, 0x11
        /*0026*/ 	.short	(.L_18 - .L_17)
	.align		4
.L_17:
        /*0028*/ 	.word	index@(_ZN7cutlass13device_kernelIN5flash11enable_sm90INS1_16FlashAttnFwdSm90INS1_25CollectiveMainloopFwdSm90ILi2EN4cute5tupleIJNS5_1CILi1EEES8_S8_EEENS6_IJNS7_ILi192EEENS7_ILi160EEENS7_ILi64EEEEEELi64ENS_12float_e4m3_tEfNS_4arch4Sm90ELb1ELb0ELb0ELb1ELb0ELb0ELb0ELb1ELb1ELb0ELb0ELb0EEENS1_21CollectiveEpilogueFwdINS6_IJSA_SC_SB_EEES9_NS_10bfloat16_tESG_Li384ELb1ELb0ELb0ELb1EEENS1_36VarlenDynamicPersistentTileSchedulerILi192ELi160ELi384ELi128ELb0ELb0ELb1ELb1ELb1ELb1EEEEEEEEEvNT_6ParamsE)
        /*002c*/ 	.word	0x00000000


	//----- nvinfo : EIATTR_REGCOUNT
	.align		4
.L_18:
        /*0030*/ 	.byte	0x04, 0x2f
        /*0032*/ 	.short	(.L_20 - .L_19)
	.align		4
.L_19:
        /*0034*/ 	.word	index@(_ZN7cutlass13device_kernelIN5flash11enable_sm90INS1_16FlashAttnFwdSm90INS1_25CollectiveMainloopFwdSm90ILi2EN4cute5tupleIJNS5_1CILi1EEES8_S8_EEENS6_IJNS7_ILi192EEENS7_ILi160EEENS7_ILi64EEEEEELi64ENS_12float_e4m3_tEfNS_4arch4Sm90ELb1ELb0ELb0ELb0ELb0ELb0ELb0ELb1ELb1ELb0ELb0ELb0EEENS1_21CollectiveEpilogueFwdINS6_IJSA_SC_SB_EEES9_NS_10bfloat16_tESG_Li384ELb0ELb0ELb0ELb1EEENS1_30DynamicPersistentTileSchedulerILi384ELi128ELb0ELb0ELb1EEEEEEEEEvNT_6ParamsE)
        /*0038*/ 	.word	0x00000004


	//----- nvinfo : EIATTR_FRAME_SIZE
	.align		4
.L_20:
        /*003c*/ 	.byte	0x04, 0x11
        /*003e*/ 	.short	(.L_22 - .L_21)
	.align		4
.L_21:
        /*0040*/ 	.word	index@(_ZN7cutlass13device_kernelIN5flash11enable_sm90INS1_16FlashAttnFwdSm90INS1_25CollectiveMainloopFwdSm90ILi2EN4cute5tupleIJNS5_1CILi1EEES8_S8_EEENS6_IJNS7_ILi192EEENS7_ILi160EEENS7_ILi64EEEEEELi64ENS_12float_e4m3_tEfNS_4arch4Sm90ELb1ELb0ELb0ELb0ELb0ELb0ELb0ELb1ELb1ELb0ELb0ELb0EEENS1_21CollectiveEpilogueFwdINS6_IJSA_SC_SB_EEES9_NS_10bfloat16_tESG_Li384ELb0ELb0ELb0ELb1EEENS1_30DynamicPersistentTileSchedulerILi384ELi128ELb0ELb0ELb1EEEEEEEEEvNT_6ParamsE)
        /*0044*/ 	.word	0x00000000


	//----- nvinfo : EIATTR_REGCOUNT
	.align		4
.L_22:
        /*0048*/ 	.byte	0x04, 0x2f
        /*004a*/ 	.short	(.L_24 - .L_23)
	.align		4
.L_23:
        /*004c*/ 	.word	index@(_ZN7cutlass13device_kernelIN5flash11enable_sm90INS1_16FlashAttnFwdSm90INS1_25CollectiveMainloopFwdSm90ILi2EN4cute5tupleIJNS5_1CILi1EEES8_S8_EEENS6_IJNS7_ILi192EEENS7_ILi160EEENS7_ILi64EEEEEELi64ENS_12float_e4m3_tEfNS_4arch4Sm90ELb0ELb1ELb0ELb1ELb0ELb1ELb0ELb1ELb1ELb0ELb0ELb0EEENS1_21CollectiveEpilogueFwdINS6_IJSA_SC_SB_EEES9_NS_10bfloat16_tESG_Li384ELb1ELb0ELb0ELb1EEENS1_36VarlenDynamicPersistentTileSchedulerILi192ELi160ELi384ELi128ELb0ELb0ELb1ELb1ELb0ELb1EEEEEEEEEvNT_6ParamsE)
        /*0050*/ 	.word	0x00000004


	//----- nvinfo : EIATTR_FRAME_SIZE
	.align		4
.L_24:
        /*0054*/ 	.byte	0x04, 0x11
        /*0056*/ 	.short	(.L_26 - .L_25)
	.align		4
.L_25:
        /*0058*/ 	.word	index@(_ZN7cutlass13device_kernelIN5flash11enable_sm90INS1_16FlashAttnFwdSm90INS1_25CollectiveMainloopFwdSm90ILi2EN4cute5tupleIJNS5_1CILi1EEES8_S8_EEENS6_IJNS7_ILi192EEENS7_ILi160EEENS7_ILi64EEEEEELi64ENS_12float_e4m3_tEfNS_4arch4Sm90ELb0ELb1ELb0ELb1ELb0ELb1ELb0ELb1ELb1ELb0ELb0ELb0EEENS1_21CollectiveEpilogueFwdINS6_IJSA_SC_SB_EEES9_NS_10bfloat16_tESG_Li384ELb1ELb0ELb0ELb1EEENS1_36VarlenDynamicPersistentTileSchedulerILi192ELi160ELi384ELi128ELb0ELb0ELb1ELb1ELb0ELb1EEEEEEEEEvNT_6ParamsE)
        /*005c*/ 	.word	0x00000000


	//----- nvinfo : EIATTR_REGCOUNT
	.align		4
.L_26:
        /*0060*/ 	.byte	0x04, 0x2f
        /*0062*/ 	.short	(.L_28 - .L_27)
	.align		4
.L_27:
        /*0064*/ 	.word	index@(_ZN7cutlass13device_kernelIN5flash11enable_sm90INS1_16FlashAttnFwdSm90INS1_25CollectiveMainloopFwdSm90ILi2EN4cute5tupleIJNS5_1CILi1EEES8_S8_EEENS6_IJNS7_ILi192EEENS7_ILi160EEENS7_ILi64EEEEEELi64ENS_12float_e4m3_tEfNS_4arch4Sm90ELb0ELb1ELb0ELb1ELb0ELb0ELb0ELb1ELb1ELb0ELb0ELb0EEENS1_21CollectiveEpilogueFwdINS6_IJSA_SC_SB_EEES9_NS_10bfloat16_tESG_Li384ELb1ELb0ELb0ELb1EEENS1_36VarlenDynamicPersistentTileSchedulerILi192ELi160ELi384ELi128ELb0ELb0ELb1ELb1ELb0ELb1EEEEEEEEEvNT_6ParamsE)
        /*0068*/ 	.word	0x00000004


	//----- nvinfo : EIATTR_FRAME_SIZE
	.align		4
.L_28:
        /*006c*/ 	.byte	0x04, 0x11
        /*006e*/ 	.short	(.L_30 - .L_29)
	.align		4
.L_29:
        /*0070*/ 	.word	index@(_ZN7cutlass13device_kernelIN5flash11enable_sm90INS1_16FlashAttnFwdSm90INS1_25CollectiveMainloopFwdSm90ILi2EN4cute5tupleIJNS5_1CILi1EEES8_S8_EEENS6_IJNS7_ILi192EEENS7_ILi160EEENS7_ILi64EEEEEELi64ENS_12float_e4m3_tEfNS_4arch4Sm90ELb0ELb1ELb0ELb1ELb0ELb0ELb0ELb1ELb1ELb0ELb0ELb0EEENS1_21CollectiveEpilogueFwdINS6_IJSA_SC_SB_EEES9_NS_10bfloat16_tESG_Li384ELb1ELb0ELb0ELb1EEENS1_36VarlenDynamicPersistentTileSchedulerILi192ELi160ELi384ELi128ELb0ELb0ELb1ELb1ELb0ELb1EEEEEEEEEvNT_6ParamsE)
        /*0074*/ 	.word	0x00000000


	//----- nvinfo : EIATTR_REGCOUNT
	.align		4
.L_30:
        /*0078*/ 	.byte	0x04, 0x2f
        /*007a*/ 	.short	(.L_32 - .L_31)
	.align		4
.L_31:
        /*007c*/ 	.word	index@(_ZN7cutlass13device_kernelIN5flash11enable_sm90INS1_16FlashAttnFwdSm90INS1_25CollectiveMainloopFwdSm90ILi2EN4cute5tupleIJNS5_1CILi1EEES8_S8_EEENS6_IJNS7_ILi192EEENS7_ILi160EEENS7_ILi64EEEEEELi64ENS_12float_e4m3_tEfNS_4arch4Sm90ELb0ELb1ELb0ELb0ELb0ELb0ELb0ELb1ELb1ELb0ELb0ELb0EEENS1_21CollectiveEpilogueFwdINS6_IJSA_SC_SB_EEES9_NS_10bfloat16_tESG_Li384ELb0ELb0ELb0ELb1EEENS1_30DynamicPersistentTileSchedulerILi384ELi128ELb0ELb0ELb1EEEEEEEEEvNT_6ParamsE)
        /*0080*/ 	.word	0x00000004


	//----- nvinfo : EIATTR_FRAME_SIZE
	.align		4
.L_32:
        /*0084*/ 	.byte	0x04, 0x11
        /*0086*/ 	.short	(.L_34 - .L_33)
	.align		4
.L_33:
        /*0088*/ 	.word	index@(_ZN7cutlass13device_kernelIN5flash11enable_sm90INS1_16FlashAttnFwdSm90INS1_25CollectiveMainloopFwdSm90ILi2EN4cute5tupleIJNS5_1CILi1EEES8_S8_EEENS6_IJNS7_ILi192EEENS7_ILi160EEENS7_ILi64EEEEEELi64ENS_12float_e4m3_tEfNS_4arch4Sm90ELb0ELb1ELb0ELb0ELb0ELb0ELb0ELb1ELb1ELb0ELb0ELb0EEENS1_21CollectiveEpilogueFwdINS6_IJSA_SC_SB_EEES9_NS_10bfloat16_tESG_Li384ELb0ELb0ELb0ELb1EEENS1_30DynamicPersistentTileSchedulerILi384ELi128ELb0ELb0ELb1EEEEEEEEEvNT_6ParamsE)
        /*008c*/ 	.word	0x00000000


	//----- nvinfo : EIATTR_REGCOUNT
	.align		4
.L_34:
        /*0090*/ 	.byte	0x04, 0x2f
        /*0092*/ 	.short	(.L_36 - .L_35)
	.align		4
.L_35:
        /*0094*/ 	.word	index@(_ZN7cutlass13device_kernelIN5flash11enable_sm90INS1_16FlashAttnFwdSm90INS1_25CollectiveMainloopFwdSm90ILi2EN4cute5tupleIJNS5_1CILi1EEES8_S8_EEENS6_IJNS7_ILi192EEENS7_ILi160EEENS7_ILi64EEEEEELi64ENS_12float_e4m3_tEfNS_4arch4Sm90ELb0ELb0ELb0ELb1ELb0ELb1ELb0ELb1ELb1ELb0ELb0ELb0EEENS1_21CollectiveEpilogueFwdINS6_IJSA_SC_SB_EEES9_NS_10bfloat16_tESG_Li384ELb1ELb0ELb0ELb1EEENS1_36VarlenDynamicPersistentTileSchedulerILi192ELi160ELi384ELi128ELb0ELb0ELb1ELb0ELb1ELb1EEEEEEEEEvNT_6ParamsE)
        /*0098*/ 	.word	0x00000004


	//----- nvinfo : EIATTR_FRAME_SIZE
	.align		4
.L_36:
        /*009c*/ 	.byte	0x04, 0x11
        /*009e*/ 	.short	(.L_38 - .L_37)
	.align		4
.L_37:
        /*00a0*/ 	.word	index@(_ZN7cutlass13device_kernelIN5flash11enable_sm90INS1_16FlashAttnFwdSm90INS1_25CollectiveMainloopFwdSm90ILi2EN4cute5tupleIJNS5_1CILi1EEES8_S8_EEENS6_IJNS7_ILi192EEENS7_ILi160EEENS7_ILi64EEEEEELi64ENS_12float_e4m3_tEfNS_4arch4Sm90ELb0ELb0ELb0ELb1ELb0ELb1ELb0ELb1ELb1ELb0ELb0ELb0EEENS1_21CollectiveEpilogueFwdINS6_IJSA_SC_SB_EEES9_NS_10bfloat16_tESG_Li384ELb1ELb0ELb0ELb1EEENS1_36VarlenDynamicPersistentTileSchedulerILi192ELi160ELi384ELi128ELb0ELb0ELb1ELb0ELb1ELb1EEEEEEEEEvNT_6ParamsE)
        /*00a4*/ 	.word	0x00000000


	//----- nvinfo : EIATTR_REGCOUNT
	.align		4
.L_38:
        /*00a8*/ 	.byte	0x04, 0x2f
        /*00aa*/ 	.short	(.L_40 - .L_39)
	.align		4
.L_39:
        /*00ac*/ 	.word	index@(_ZN7cutlass13device_kernelIN5flash11enable_sm90INS1_16FlashAttnFwdSm90INS1_25CollectiveMainloopFwdSm90ILi2EN4cute5tupleIJNS5_1CILi1EEES8_S8_EEENS6_IJNS7_ILi192EEENS7_ILi160EEENS7_ILi64EEEEEELi64ENS_12float_e4m3_tEfNS_4arch4Sm90ELb0ELb0ELb0ELb1ELb0ELb0ELb0ELb1ELb1ELb0ELb0ELb0EEENS1_21CollectiveEpilogueFwdINS6_IJSA_SC_SB_EEES9_NS_10bfloat16_tESG_Li384ELb1ELb0ELb0ELb1EEENS1_36VarlenDynamicPersistentTileSchedulerILi192ELi160ELi384ELi128ELb0ELb0ELb1ELb0ELb1ELb1EEEEEEEEEvNT_6ParamsE)
        /*00b0*/ 	.word	0x00000004


	//----- nvinfo : EIATTR_FRAME_SIZE
	.align		4
.L_40:
        /*00b4*/ 	.byte	0x04, 0x11
        /*00b6*/ 	.short	(.L_42 - .L_41)
	.align		4
.L_41:
        /*00b8*/ 	.word	index@(_ZN7cutlass13device_kernelIN5flash11enable_sm90INS1_16FlashAttnFwdSm90INS1_25CollectiveMainloopFwdSm90ILi2EN4cute5tupleIJNS5_1CILi1EEES8_S8_EEENS6_IJNS7_ILi192EEENS7_ILi160EEENS7_ILi64EEEEEELi64ENS_12float_e4m3_tEfNS_4arch4Sm90ELb0ELb0ELb0ELb1ELb0ELb0ELb0ELb1ELb1ELb0ELb0ELb0EEENS1_21CollectiveEpilogueFwdINS6_IJSA_SC_SB_EEES9_NS_10bfloat16_tESG_Li384ELb1ELb0ELb0ELb1EEENS1_36VarlenDynamicPersistentTileSchedulerILi192ELi160ELi384ELi128ELb0ELb0ELb1ELb0ELb1ELb1EEEEEEEEEvNT_6ParamsE)
        /*00bc*/ 	.word	0x00000000


	//----- nvinfo : EIATTR_REGCOUNT
	.align		4
.L_42:
        /*00c0*/ 	.byte	0x04, 0x2f
        /*00c2*/ 	.short	(.L_44 - .L_43)
	.align		4
.L_43:
        /*00c4*/ 	.word	index@(_ZN7cutlass13device_kernelIN5flash11enable_sm90INS1_16FlashAttnFwdSm90INS1_25CollectiveMainloopFwdSm90ILi2EN4cute5tupleIJNS5_1CILi1EEES8_S8_EEENS6_IJNS7_ILi192EEENS7_ILi160EEENS7_ILi64EEEEEELi64ENS_12float_e4m3_tEfNS_4arch4Sm90ELb0ELb0ELb0ELb0ELb0ELb0ELb0ELb1ELb1ELb0ELb0ELb0EEENS1_21CollectiveEpilogueFwdINS6_IJSA_SC_SB_EEES9_NS_10bfloat16_tESG_Li384ELb0ELb0ELb0ELb1EEENS1_29StaticPersistentTileSchedulerILb0EEEEEEEEEvNT_6ParamsE)
        /*00c8*/ 	.word	0x00000004


	//----- nvinfo : EIATTR_FRAME_SIZE
	.align		4
.L_44:
        /*00cc*/ 	.byte	0x04, 0x11
        /*00ce*/ 	.short	(.L_46 - .L_45)
	.align		4
.L_45:
        /*00d0*/ 	.word	index@(_ZN7cutlass13device_kernelIN5flash11enable_sm90INS1_16FlashAttnFwdSm90INS1_25CollectiveMainloopFwdSm90ILi2EN4cute5tupleIJNS5_1CILi1EEES8_S8_EEENS6_IJNS7_ILi192EEENS7_ILi160EEENS7_ILi64EEEEEELi64ENS_12float_e4m3_tEfNS_4arch4Sm90ELb0ELb0ELb0ELb0ELb0ELb0ELb0ELb1ELb1ELb0ELb0ELb0EEENS1_21CollectiveEpilogueFwdINS6_IJSA_SC_SB_EEES9_NS_10bfloat16_tESG_Li384ELb0ELb0ELb0ELb1EEENS1_29StaticPersistentTileSchedulerILb0EEEEEEEEEvNT_6ParamsE)
        /*00d4*/ 	.word	0x00000000


	//----- nvinfo : EIATTR_REGCOUNT
	.align		4
.L_46:
        /*00d8*/ 	.byte	0x04, 0x2f
        /*00da*/ 	.short	(.L_48 - .L_47)
	.align		4
.L_47:
        /*00dc*/ 	.word	index@(_ZN7cutlass13device_kernelIN5flash11enable_sm90INS1_16FlashAttnFwdSm90INS1_25CollectiveMainloopFwdSm90ILi2EN4cute5tupleIJNS5_1CILi1EEES8_S8_EEENS6_IJNS7_ILi192EEENS7_ILi128EEENS7_ILi96EEEEEELi96ENS_12float_e4m3_tEfNS_4arch4Sm90ELb1ELb0ELb0ELb1ELb0ELb1ELb0ELb1ELb1ELb0ELb0ELb0EEENS1_21CollectiveEpilogueFwdINS6_IJSA_SC_SB_EEES9_NS_10bfloat16_tESG_Li384ELb1ELb0ELb0ELb1EEENS1_36VarlenDynamicPersistentTileSchedulerILi192ELi128ELi384ELi128ELb0ELb0ELb1ELb1ELb1ELb1EEEEEEEEEvNT_6ParamsE)
        /*00e0*/ 	.word	0x00000004


	//----- nvinfo : EIATTR_FRAME_SIZE
	.align		4
.L_48:
        /*00e4*/ 	.byte	0x04, 0x11
        /*00e6*/ 	.short	(.L_50 - .L_49)
	.align		4
.L_49:
        /*00e8*/ 	.word	index@(_ZN7cutlass13device_kernelIN5flash11enable_sm90INS1_16FlashAttnFwdSm90INS1_25CollectiveMainloopFwdSm90ILi2EN4cute5tupleIJNS5_1CILi1EEES8_S8_EEENS6_IJNS7_ILi192EEENS7_ILi128EEENS7_ILi96EEEEEELi96ENS_12float_e4m3_tEfNS_4arch4Sm90ELb1ELb0ELb0ELb1ELb0ELb1ELb0ELb1ELb1ELb0ELb0ELb0EEENS1_21CollectiveEpilogueFwdINS6_IJSA_SC_SB_EEES9_NS_10bfloat16_tESG_Li384ELb1ELb0ELb0ELb1EEENS1_36VarlenDynamicPersistentTileSchedulerILi192ELi128ELi384ELi128ELb0ELb0ELb1ELb1ELb1ELb1EEEEEEEEEvNT_6ParamsE)
        /*00ec*/ 	.word	0x00000000


	//----- nvinfo : EIATTR_REGCOUNT
	.align		4
.L_50:
        /*00f0*/ 	.byte	0x04, 0x2f
        /*00f2*/ 	.short	(.L_52 - .L_51)
	.align		4
.L_51:
        /*00f4*/ 	.word	index@(_ZN7cutlass13device_kernelIN5flash11enable_sm90INS1_16FlashAttnFwdSm90INS1_25CollectiveMainloopFwdSm90ILi2EN4cute5tupleIJNS5_1CILi1EEES8_S8_EEENS6_IJNS7_ILi192EEENS7_ILi128EEENS7_ILi96EEEEEELi96ENS_12float_e4m3_tEfNS_4arch4Sm90ELb1ELb0ELb0ELb1ELb0ELb0ELb0ELb1ELb1ELb0ELb0ELb0EEENS1_21CollectiveEpilogueFwdINS6_IJSA_SC_SB_EEES9_NS_10bfloat16_tESG_Li384ELb1ELb0ELb0ELb1EEENS1_36VarlenDynamicPersistentTileSchedulerILi192ELi128ELi384ELi128ELb0ELb0ELb1ELb1ELb1ELb1EEEEEEEEEvNT_6ParamsE)
        /*00f8*/ 	.word	0x00000004


	//----- nvinfo : EIATTR_FRAME_SIZE
	.align		4
.L_52:
        /*00fc*/ 	.byte	0x04, 0x11
        /*00fe*/ 	.short	(.L_54 - .L_53)
	.align		4
.L_53:
        /*0100*/ 	.word	index@(_ZN7cutlass13device_kernelIN5flash11enable_sm90INS1_16FlashAttnFwdSm90INS1_25CollectiveMainloopFwdSm90ILi2EN4cute5tupleIJNS5_1CILi1EEES8_S8_EEENS6_IJNS7_ILi192EEENS7_ILi128EEENS7_ILi96EEEEEELi96ENS_12float_e4m3_tEfNS_4arch4Sm90ELb1ELb0ELb0ELb1ELb0ELb0ELb0ELb1ELb1ELb0ELb0ELb0EEENS1_21CollectiveEpilogueFwdINS6_IJSA_SC_SB_EEES9_NS_10bfloat16_tESG_Li384ELb1ELb0ELb0ELb1EEENS1_36VarlenDynamicPersistentTileSchedulerILi192ELi128ELi384ELi128ELb0ELb0ELb1ELb1ELb1ELb1EEEEEEEEEvNT_6ParamsE)
        /*0104*/ 	.word	0x00000000


	//----- nvinfo : EIATTR_REGCOUNT
	.align		4
.L_54:
        /*0108*/ 	.byte	0x04, 0x2f
        /*010a*/ 	.short	(.L_56 - .L_55)
	.align		4
.L_55:
        /*010c*/ 	.word	index@(_ZN7cutlass13device_kernelIN5flash11enable_sm90INS1_16FlashAttnFwdSm90INS1_25CollectiveMainloopFwdSm90ILi2EN4cute5tupleIJNS5_1CILi1EEES8_S8_EEENS6_IJNS7_ILi192EEENS7_ILi128EEENS7_ILi96EEEEEELi96ENS_12float_e4m3_tEfNS_4arch4Sm90ELb1ELb0ELb0ELb0ELb0ELb0ELb0ELb1ELb1ELb0ELb0ELb0EEENS1_21CollectiveEpilogueFwdINS6_IJSA_SC_SB_EEES9_NS_10bfloat16_tESG_Li384ELb0ELb0ELb0ELb1EEENS1_30DynamicPersistentTileSchedulerILi384ELi128ELb0ELb0ELb1EEEEEEEEEvNT_6ParamsE)
        /*0110*/ 	.word	0x00000004


	//----- nvinfo : EIATTR_FRAME_SIZE
	.align		4
.L_56:
        /*0114*/ 	.byte	0x04, 0x11
        /*0116*/ 	.short	(.L_58 - .L_57)
	.align		4
.L_57:
        /*0118*/ 	.word	index@(_ZN7cutlass13device_kernelIN5flash11enable_sm90INS1_16FlashAttnFwdSm90INS1_25CollectiveMainloopFwdSm90ILi2EN4cute5tupleIJNS5_1CILi1EEES8_S8_EEENS6_IJNS7_ILi192EEENS7_ILi128EEENS7_ILi96EEEEEELi96ENS_12float_e4m3_tEfNS_4arch4Sm90ELb1ELb0ELb0ELb0ELb0ELb0ELb0ELb1ELb1ELb0ELb0ELb0EEENS1_21CollectiveEpilogueFwdINS6_IJSA_SC_SB_EEES9_NS_10bfloat16_tESG_Li384ELb0ELb0ELb0ELb1EEENS1_30DynamicPersistentTileSchedulerILi384ELi128ELb0ELb0ELb1EEEEEEEEEvNT_6ParamsE)
        /*011c*/ 	.word	0x00000000


	//----- nvinfo : EIATTR_REGCOUNT
	.align		4
.L_58:
        /*0120*/ 	.byte	0x04, 0x2f
        /*0122*/ 	.short	(.L_60 - .L_59)
	.align		4
.L_59:
        /*0124*/ 	.word	index@(_ZN7cutlass13device_kernelIN5flash11enable_sm90INS1_16FlashAttnFwdSm90INS1_25CollectiveMainloopFwdSm90ILi2EN4cute5tupleIJNS5_1CILi1EEES8_S8_EEENS6_IJNS7_ILi192EEENS7_ILi128EEENS7_ILi96EEEEEELi96ENS_12float_e4m3_tEfNS_4arch4Sm90ELb0ELb1ELb0ELb1ELb0ELb1ELb0ELb1ELb1ELb0ELb0ELb0EEENS1_21CollectiveEpilogueFwdINS6_IJSA_SC_SB_EEES9_NS_10bfloat16_tESG_Li384ELb1ELb0ELb0ELb1EEENS1_36VarlenDynamicPersistentTileSchedulerILi192ELi128ELi384ELi128ELb0ELb0ELb1ELb1ELb0ELb1EEEEEEEEEvNT_6ParamsE)
        /*0128*/ 	.word	0x00000004


	//----- nvinfo : EIATTR_FRAME_SIZE
	.align		4
.L_60:
        /*012c*/ 	.byte	0x04, 0x11
        /*012e*/ 	.short	(.L_62 - .L_61)
	.align		4
.L_61:
        /*0130*/ 	.word	index@(_ZN7cutlass13device_kernelIN5flash11enable_sm90INS1_16FlashAttnFwdSm90INS1_25CollectiveMainloopFwdSm90ILi2EN4cute5tupleIJNS5_1CILi1EEES8_S8_EEENS6_IJNS7_ILi192EEENS7_ILi128EEENS7_ILi96EEEEEELi96ENS_12float_e4m3_tEfNS_4arch4Sm90ELb0ELb1ELb0ELb1ELb0ELb1ELb0ELb1ELb1ELb0ELb0ELb0EEENS1_21CollectiveEpilogueFwdINS6_IJSA_SC_SB_EEES9_NS_10bfloat16_tESG_Li384ELb1ELb0ELb0ELb1EEENS1_36VarlenDynamicPersistentTileSchedulerILi192ELi128ELi384ELi128ELb0ELb0ELb1ELb1ELb0ELb1EEEEEEEEEvNT_6ParamsE)
        /*0134*/ 	.word	0x00000000


	//----- nvinfo : EIATTR_REGCOUNT
	.align		4
.L_62:
        /*0138*/ 	.byte	0x04, 0x2f
        /*013a*/ 	.short	(.L_64 - .L_63)
	.align		4
.L_63:
        /*013c*/ 	.word	index@(_ZN7cutlass13device_kernelIN5flash11enable_sm90INS1_16FlashAttnFwdSm90INS1_25CollectiveMainloopFwdSm90ILi2EN4cute5tupleIJNS5_1CILi1EEES8_S8_EEENS6_IJNS7_ILi192EEENS7_ILi128EEENS7_ILi96EEEEEELi96ENS_12float_e4m3_tEfNS_4arch4Sm90ELb0ELb1ELb0ELb1ELb0ELb0ELb0ELb1ELb1ELb0ELb0ELb0EEENS1_21CollectiveEpilogueFwdINS6_IJSA_SC_SB_EEES9_NS_10bfloat16_tESG_Li384ELb1ELb0ELb0ELb1EEENS1_36VarlenDynamicPersistentTileSchedulerILi192ELi128ELi384ELi128ELb0ELb0ELb1ELb1ELb0ELb1EEEEEEEEEvNT_6ParamsE)
        /*0140*/ 	.word	0x00000004


	//----- nvinfo : EIATTR_FRAME_SIZE
	.align		4
.L_64:
        /*0144*/ 	.byte	0x04, 0x11
        /*0146*/ 	.short	(.L_66 - .L_65)
	.align		4
.L_65:
        /*0148*/ 	.word	index@(_ZN7cutlass13device_kernelIN5flash11enable_sm90INS1_16FlashAttnFwdSm90INS1_25CollectiveMainloopFwdSm90ILi2EN4cute5tupleIJNS5_1CILi1EEES8_S8_EEENS6_IJNS7_ILi192EEENS7_ILi128EEENS7_ILi96EEEEEELi96ENS_12float_e4m3_tEfNS_4arch4Sm90ELb0ELb1ELb0ELb1ELb0ELb0ELb0ELb1ELb1ELb0ELb0ELb0EEENS1_21CollectiveEpilogueFwdINS6_IJSA_SC_SB_EEES9_NS_10bfloat16_tESG_Li384ELb1ELb0ELb0ELb1EEENS1_36VarlenDynamicPersistentTileSchedulerILi192ELi128ELi384ELi128ELb0ELb0ELb1ELb1ELb0ELb1EEEEEEEEEvNT_6ParamsE)
        /*014c*/ 	.word	0x00000000


	//----- nvinfo : EIATTR_REGCOUNT
	.align		4
.L_66:
        /*0150*/ 	.byte	0x04, 0x2f
        /*0152*/ 	.short	(.L_68 - .L_67)
	.align		4
.L_67:
        /*0154*/ 	.word	index@(_ZN7cutlass13device_kernelIN5flash11enable_sm90INS1_16FlashAttnFwdSm90INS1_25CollectiveMainloopFwdSm90ILi2EN4cute5tupleIJNS5_1CILi1EEES8_S8_EEENS6_IJNS7_ILi192EEENS7_ILi128EEENS7_ILi96EEEEEELi96ENS_12float_e4m3_tEfNS_4arch4Sm90ELb0ELb1ELb0ELb0ELb0ELb0ELb0ELb1ELb1ELb0ELb0ELb0EEENS1_21CollectiveEpilogueFwdINS6_IJSA_SC_SB_EEES9_NS_10bfloat16_tESG_Li384ELb0ELb0ELb0ELb1EEENS1_30DynamicPersistentTileSchedulerILi384ELi128ELb0ELb0ELb1EEEEEEEEEvNT_6ParamsE)
        /*0158*/ 	.word	0x00000004


	//----- nvinfo : EIATTR_FRAME_SIZE
	.align		4
.L_68:
        /*015c*/ 	.byte	0x04, 0x11
        /*015e*/ 	.short	(.L_70 - .L_69)
	.align		4
.L_69:
        /*0160*/ 	.word	index@(_ZN7cutlass13device_kernelIN5flash11enable_sm90INS1_16FlashAttnFwdSm90INS1_25CollectiveMainloopFwdSm90ILi2EN4cute5tupleIJNS5_1CILi1EEES8_S8_EEENS6_IJNS7_ILi192EEENS7_ILi128EEENS7_ILi96EEEEEELi96ENS_12float_e4m3_tEfNS_4arch4Sm90ELb0ELb1ELb0ELb0ELb0ELb0ELb0ELb1ELb1ELb0ELb0ELb0EEENS1_21CollectiveEpilogueFwdINS6_IJSA_SC_SB_EEES9_NS_10bfloat16_tESG_Li384ELb0ELb0ELb0ELb1EEENS1_30DynamicPersistentTileSchedulerILi384ELi128ELb0ELb0ELb1EEEEEEEEEvNT_6ParamsE)
        /*0164*/ 	.word	0x00000000


	//----- nvinfo : EIATTR_REGCOUNT
	.align		4
.L_70:
        /*0168*/ 	.byte	0x04, 0x2f
        /*016a*/ 	.short	(.L_72 - .L_71)
	.align		4
.L_71:
        /*016c*/ 	.word	index@(_ZN7cutlass13device_kernelIN5flash11enable_sm90INS1_16FlashAttnFwdSm90INS1_25CollectiveMainloopFwdSm90ILi2EN4cute5tupleIJNS5_1CILi1EEES8_S8_EEENS6_IJNS7_ILi192EEENS7_ILi128EEENS7_ILi96EEEEEELi96ENS_12float_e4m3_tEfNS_4arch4Sm90ELb0ELb0ELb0ELb1ELb0ELb1ELb0ELb1ELb1ELb0ELb0ELb0EEENS1_21CollectiveEpilogueFwdINS6_IJSA_SC_SB_EEES9_NS_10bfloat16_tESG_Li384ELb1ELb0ELb0ELb1EEENS1_36VarlenDynamicPersistentTileSchedulerILi192ELi128ELi384ELi128ELb0ELb0ELb1ELb0ELb1ELb1EEEEEEEEEvNT_6ParamsE)
        /*0170*/ 	.word	0x00000004


	//----- nvinfo : EIATTR_FRAME_SIZE
	.align		4
.L_72:
        /*0174*/ 	.byte	0x04, 0x11
        /*0176*/ 	.short	(.L_74 - .L_73)
	.align		4
.L_73:
        /*0178*/ 	.word	index@(_ZN7cutlass13device_kernelIN5flash11enable_sm90INS1_16FlashAttnFwdSm90INS1_25CollectiveMainloopFwdSm90ILi2EN4cute5tupleIJNS5_1CILi1EEES8_S8_EEENS6_IJNS7_ILi192EEENS7_ILi128EEENS7_ILi96EEEEEELi96ENS_12float_e4m3_tEfNS_4arch4Sm90ELb0ELb0ELb0ELb1ELb0ELb1ELb0ELb1ELb1ELb0ELb0ELb0EEENS1_21CollectiveEpilogueFwdINS6_IJSA_SC_SB_EEES9_NS_10bfloat16_tESG_Li384ELb1ELb0ELb0ELb1EEENS1_36VarlenDynamicPersistentTileSchedulerILi192ELi128ELi384ELi128ELb0ELb0ELb1ELb0ELb1ELb1EEEEEEEEEvNT_6ParamsE)
        /*017c*/ 	.word	0x00000000


	//----- nvinfo : EIATTR_REGCOUNT
	.align		4
.L_74:
        /*0180*/ 	.byte	0x04, 0x2f
        /*0182*/ 	.short	(.L_76 - .L_75)
	.align		4
.L_75:
        /*0184*/ 	.word	index@(_ZN7cutlass13device_kernelIN5flash11enable_sm90INS1_16FlashAttnFwdSm90INS1_25CollectiveMainloopFwdSm90ILi2EN4cute5tupleIJNS5_1CILi1EEES8_S8_EEENS6_IJNS7_ILi192EEENS7_ILi128EEENS7_ILi96EEEEEELi96ENS_12float_e4m3_tEfNS_4arch4Sm90ELb0ELb0ELb0ELb1ELb0ELb0ELb0ELb1ELb1ELb0ELb0ELb0EEENS1_21CollectiveEpilogueFwdINS6_IJSA_SC_SB_EEES9_NS_10bfloat16_tESG_Li384ELb1ELb0ELb0ELb1EEENS1_36VarlenDynamicPersistentTileSchedulerILi192ELi128ELi384ELi128ELb0ELb0ELb1ELb0ELb1ELb1EEEEEEEEEvNT_6ParamsE)
        /*0188*/ 	.word	0x00000004


	//----- nvinfo : EIATTR_FRAME_SIZE
	.align		4
.L_76:
        /*018c*/ 	.byte	0x04, 0x11
        /*018e*/ 	.short	(.L_78 - .L_77)
	.align		4
.L_77:
        /*0190*/ 	.word	index@(_ZN7cutlass13device_kernelIN5flash11enable_sm90INS1_16FlashAttnFwdSm90INS1_25CollectiveMainloopFwdSm90ILi2EN4cute5tupleIJNS5_1CILi1EEES8_S8_EEENS6_IJNS7_ILi192EEENS7_ILi128EEENS7_ILi96EEEEEELi96ENS_12float_e4m3_tEfNS_4arch4Sm90ELb0ELb0ELb0ELb1ELb0ELb0ELb0ELb1ELb1ELb0ELb0ELb0EEENS1_21CollectiveEpilogueFwdINS6_IJSA_SC_SB_EEES9_NS_10bfloat16_tESG_Li384ELb1ELb0ELb0ELb1EEENS1_36VarlenDynamicPersistentTileSchedulerILi192ELi128ELi384ELi128ELb0ELb0ELb1ELb0ELb1ELb1EEEEEEEEEvNT_6ParamsE)
        /*0194*/ 	.word	0x00000000


	//----- nvinfo : EIATTR_REGCOUNT
	.align		4
.L_78:
        /*0198*/ 	.byte	0x04, 0x2f
        /*019a*/ 	.short	(.L_80 - .L_79)
	.align		4
.L_79:
        /*019c*/ 	.word	index@(_ZN7cutlass13device_kernelIN5flash11enable_sm90INS1_16FlashAttnFwdSm90INS1_25CollectiveMainloopFwdSm90ILi2EN4cute5tupleIJNS5_1CILi1EEES8_S8_EEENS6_IJNS7_ILi192EEENS7_ILi128EEENS7_ILi96EEEEEELi96ENS_12float_e4m3_tEfNS_4arch4Sm90ELb0ELb0ELb0ELb0ELb0ELb0ELb0ELb1ELb1ELb0ELb0ELb0EEENS1_21CollectiveEpilogueFwdINS6_IJSA_SC_SB_EEES9_NS_10bfloat16_tESG_Li384ELb0ELb0ELb0ELb1EEENS1_29StaticPersistentTileSchedulerILb0EEEEEEEEEvNT_6ParamsE)
        /*01a0*/ 	.word	0x00000004


	//----- nvinfo : EIATTR_FRAME_SIZE
	.align		4
.L_80:
        /*01a4*/ 	.byte	0x04, 0x11
        /*01a6*/ 	.short	(.L_82 - .L_81)
	.align		4
.L_81:
        /*01a8*/ 	.word	index@(_ZN7cutlass13device_kernelIN5flash11enable_sm90INS1_16FlashAttnFwdSm90INS1_25CollectiveMainloopFwdSm90ILi2EN4cute5tupleIJNS5_1CILi1EEES8_S8_EEENS6_IJNS7_ILi192EEENS7_ILi128EEENS7_ILi96EEEEEELi96ENS_12float_e4m3_tEfNS_4arch4Sm90ELb0ELb0ELb0ELb0ELb0ELb0ELb0ELb1ELb1ELb0ELb0ELb0EEENS1_21CollectiveEpilogueFwdINS6_IJSA_SC_SB_EEES9_NS_10bfloat16_tESG_Li384ELb0ELb0ELb0ELb1EEENS1_29StaticPersistentTileSchedulerILb0EEEEEEEEEvNT_6ParamsE)
        /*01ac*/ 	.word	0x00000000


	//----- nvinfo : EIATTR_REGCOUNT
	.align		4
.L_82:
        /*01b0*/ 	.byte	0x04, 0x2f
        /*01b2*/ 	.short	(.L_84 - .L_83)
	.align		4
.L_83:
        /*01b4*/ 	.word	index@(_ZN7cutlass13device_kernelIN5flash11enable_sm90INS1_16FlashAttnFwdSm90INS1_25CollectiveMainloopFwdSm90ILi2EN4cute5tupleIJNS5_1CILi1EEES8_S8_EEENS6_IJNS7_ILi128EEENS7_ILi224EEESA_EEELi128ENS_12float_e4m3_tEfNS_4arch4Sm90ELb1ELb0ELb0ELb1ELb0ELb1ELb0ELb1ELb1ELb0ELb0ELb0EEENS1_21CollectiveEpilogueFwdINS6_IJSA_SA_SB_EEES9_NS_10bfloat16_tESF_Li256ELb1ELb0ELb0ELb1EEENS1_36VarlenDynamicPersistentTileSchedulerILi128ELi224ELi256ELi128ELb0ELb0ELb1ELb1ELb1ELb1EEEEEEEEEvNT_6ParamsE)
        /*01b8*/ 	.word	0x00000004


	//----- nvinfo : EIATTR_FRAME_SIZE
	.align		4
.L_84:
        /*01bc*/ 	.byte	0x04, 0x11
        /*01be*/ 	.short	(.L_86 - .L_85)
	.align		4
.L_85:
        /*01c0*/ 	.word	index@(_ZN7cutlass13device_kernelIN5flash11enable_sm90INS1_16FlashAttnFwdSm90INS1_25CollectiveMainloopFwdSm90ILi2EN4cute5tupleIJNS5_1CILi1EEES8_S8_EEENS6_IJNS7_ILi128EEENS7_ILi224EEESA_EEELi128ENS_12float_e4m3_tEfNS_4arch4Sm90ELb1ELb0ELb0ELb1ELb0ELb1ELb0ELb1ELb1ELb0ELb0ELb0EEENS1_21CollectiveEpilogueFwdINS6_IJSA_SA_SB_EEES9_NS_10bfloat16_tESF_Li256ELb1ELb0ELb0ELb1EEENS1_36VarlenDynamicPersistentTileSchedulerILi128ELi224ELi256ELi128ELb0ELb0ELb1ELb1ELb1ELb1EEEEEEEEEvNT_6ParamsE)
        /*01c4*/ 	.word	0x00000000


	//----- nvinfo : EIATTR_REGCOUNT
	.align		4
.L_86:
        /*01c8*/ 	.byte	0x04, 0x2f
        /*01ca*/ 	.short	(.L_88 - .L_87)
	.align		4
.L_87:
        /*01cc*/ 	.word	index@(_ZN7cutlass13device_kernelIN5flash11enable_sm90INS1_16FlashAttnFwdSm90INS1_25CollectiveMainloopFwdSm90ILi2EN4cute5tupleIJNS5_1CILi1EEES8_S8_EEENS6_IJNS7_ILi128EEENS7_ILi224EEESA_EEELi128ENS_12float_e4m3_tEfNS_4arch4Sm90ELb1ELb0ELb0ELb1ELb0ELb0ELb0ELb1ELb1ELb0ELb0ELb0EEENS1_21CollectiveEpilogueFwdINS6_IJSA_SA_SB_EEES9_NS_10bfloat16_tESF_Li256ELb1ELb0ELb0ELb1EEENS1_36VarlenDynamicPersistentTileSchedulerILi128ELi224ELi256ELi128ELb0ELb0ELb1ELb1ELb1ELb1EEEEEEEEEvNT_6ParamsE)
        /*01d0*/ 	.word	0x00000004


	//----- nvinfo : EIATTR_FRAME_SIZE
	.align		4
.L_88:
        /*01d4*/ 	.byte	0x04, 0x11
        /*01d6*/ 	.short	(.L_90 - .L_89)
	.align		4
.L_89:
        /*01d8*/ 	.word	index@(_ZN7cutlass13device_kernelIN5flash11enable_sm90INS1_16FlashAttnFwdSm90INS1_25CollectiveMainloopFwdSm90ILi2EN4cute5tupleIJNS5_1CILi1EEES8_S8_EEENS6_IJNS7_ILi128EEENS7_ILi224EEESA_EEELi128ENS_12float_e4m3_tEfNS_4arch4Sm90ELb1ELb0ELb0ELb1ELb0ELb0ELb0ELb1ELb1ELb0ELb0ELb0EEENS1_21CollectiveEpilogueFwdINS6_IJSA_SA_SB_EEES9_NS_10bfloat16_tESF_Li256ELb1ELb0ELb0ELb1EEENS1_36VarlenDynamicPersistentTileSchedulerILi128ELi224ELi256ELi128ELb0ELb0ELb1ELb1ELb1ELb1EEEEEEEEEvNT_6ParamsE)
        /*01dc*/ 	.word	0x00000000


	//----- nvinfo : EIATTR_REGCOUNT
	.align		4
.L_90:
        /*01e0*/ 	.byte	0x04, 0x2f
        /*01e2*/ 	.short	(.L_92 - .L_91)
	.align		4
.L_91:
        /*01e4*/ 	.word	index@(_ZN7cutlass13device_kernelIN5flash11enable_sm90INS1_16FlashAttnFwdSm90INS1_25CollectiveMainloopFwdSm90ILi2EN4cute5tupleIJNS5_1CILi1EEES8_S8_EEENS6_IJNS7_ILi128EEENS7_ILi224EEESA_EEELi128ENS_12float_e4m3_tEfNS_4arch4Sm90ELb1ELb0ELb0ELb0ELb0ELb0ELb0ELb1ELb1ELb0ELb0ELb0EEENS1_21CollectiveEpilogueFwdINS6_IJSA_SA_SB_EEES9_NS_10bfloat16_tESF_Li256ELb0ELb0ELb0ELb1EEENS1_30DynamicPersistentTileSchedulerILi256ELi128ELb0ELb0ELb1EEEEEEEEEvNT_6ParamsE)
        /*01e8*/ 	.word	0x00000004


	//----- nvinfo : EIATTR_FRAME_SIZE
	.align		4
.L_92:
        /*01ec*/ 	.byte	0x04, 0x11
        /*01ee*/ 	.short	(.L_94 - .L_93)
	.align		4
.L_93:
        /*01f0*/ 	.word	index@(_ZN7cutlass13device_kernelIN5flash11enable_sm90INS1_16FlashAttnFwdSm90INS1_25CollectiveMainloopFwdSm90ILi2EN4cute5tupleIJNS5_1CILi1EEES8_S8_EEENS6_IJNS7_ILi128EEENS7_ILi224EEESA_EEELi128ENS_12float_e4m3_tEfNS_4arch4Sm90ELb1ELb0ELb0ELb0ELb0ELb0ELb0ELb1ELb1ELb0ELb0ELb0EEENS1_21CollectiveEpilogueFwdINS6_IJSA_SA_SB_EEES9_NS_10bfloat16_tESF_Li256ELb0ELb0ELb0ELb1EEENS1_30DynamicPersistentTileSchedulerILi256ELi128ELb0ELb0ELb1EEEEEEEEEvNT_6ParamsE)
        /*01f4*/ 	.word	0x00000000


	//----- nvinfo : EIATTR_REGCOUNT
	.align		4
.L_94:
        /*01f8*/ 	.byte	0x04, 0x2f
        /*01fa*/ 	.short	(.L_96 - .L_95)
	.align		4
.L_95:
        /*01fc*/ 	.word	index@(_ZN7cutlass13device_kernelIN5flash11enable_sm90INS1_16FlashAttnFwdSm90INS1_25CollectiveMainloopFwdSm90ILi2EN4cute5tupleIJNS5_1CILi1EEES8_S8_EEENS6_IJNS7_ILi128EEENS7_ILi224EEESA_EEELi128ENS_12float_e4m3_tEfNS_4arch4Sm90ELb0ELb1ELb0ELb1ELb0ELb1ELb0ELb1ELb1ELb0ELb0ELb0EEENS1_21CollectiveEpilogueFwdINS6_IJSA_SA_SB_EEES9_NS_10bfloat16_tESF_Li256ELb1ELb0ELb0ELb1EEENS1_36VarlenDynamicPersistentTileSchedulerILi128ELi224ELi256ELi128ELb0ELb0ELb1ELb1ELb0ELb1EEEEEEEEEvNT_6ParamsE)
        /*0200*/ 	.word	0x00000004


	//----- nvinfo : EIATTR_FRAME_SIZE
	.align		4
.L_96:
        /*0204*/ 	.byte	0x04, 0x11
        /*0206*/ 	.short	(.L_98 - .L_97)
	.align		4
.L_97:
        /*0208*/ 	.word	index@(_ZN7cutlass13device_kernelIN5flash11enable_sm90INS1_16FlashAttnFwdSm90INS1_25CollectiveMainloopFwdSm90ILi2EN4cute5tupleIJNS5_1CILi1EEES8_S8_EEENS6_IJNS7_ILi128EEENS7_ILi224EEESA_EEELi128ENS_12float_e4m3_tEfNS_4arch4Sm90ELb0ELb1ELb0ELb1ELb0ELb1ELb0ELb1ELb1ELb0ELb0ELb0EEENS1_21CollectiveEpilogueFwdINS6_IJSA_SA_SB_EEES9_NS_10bfloat16_tESF_Li256ELb1ELb0ELb0ELb1EEENS1_36VarlenDynamicPersistentTileSchedulerILi128ELi224ELi256ELi128ELb0ELb0ELb1ELb1ELb0ELb1EEEEEEEEEvNT_6ParamsE)
        /*020c*/ 	.word	0x00000000


	//----- nvinfo : EIATTR_REGCOUNT
	.align		4
.L_98:
        /*0210*/ 	.byte	0x04, 0x2f
        /*0212*/ 	.short	(.L_100 - .L_99)
	.align		4
.L_99:
        /*0214*/ 	.word	index@(_ZN7cutlass13device_kernelIN5flash11enable_sm90INS1_16FlashAttnFwdSm90INS1_25CollectiveMainloopFwdSm90ILi2EN4cute5tupleIJNS5_1CILi1EEES8_S8_EEENS6_IJNS7_ILi128EEENS7_ILi224EEESA_EEELi128ENS_12float_e4m3_tEfNS_4arch4Sm90ELb0ELb1ELb0ELb1ELb0ELb0ELb0ELb1ELb1ELb0ELb0ELb0EEENS1_21CollectiveEpilogueFwdINS6_IJSA_SA_SB_EEES9_NS_10bfloat16_tESF_Li256ELb1ELb0ELb0ELb1EEENS1_36VarlenDynamicPersistentTileSchedulerILi128ELi224ELi256ELi128ELb0ELb0ELb1ELb1ELb0ELb1EEEEEEEEEvNT_6ParamsE)
        /*0218*/ 	.word	0x00000004


	//----- nvinfo : EIATTR_FRAME_SIZE
	.align		4
.L_100:
        /*021c*/ 	.byte	0x04, 0x11
        /*021e*/ 	.short	(.L_102 - .L_101)
	.align		4
.L_101:
        /*0220*/ 	.word	index@(_ZN7cutlass13device_kernelIN5flash11enable_sm90INS1_16FlashAttnFwdSm90INS1_25CollectiveMainloopFwdSm90ILi2EN4cute5tupleIJNS5_1CILi1EEES8_S8_EEENS6_IJNS7_ILi128EEENS7_ILi224EEESA_EEELi128ENS_12float_e4m3_tEfNS_4arch4Sm90ELb0ELb1ELb0ELb1ELb0ELb0ELb0ELb1ELb1ELb0ELb0ELb0EEENS1_21CollectiveEpilogueFwdINS6_IJSA_SA_SB_EEES9_NS_10bfloat16_tESF_Li256ELb1ELb0ELb0ELb1EEENS1_36VarlenDynamicPersistentTileSchedulerILi128ELi224ELi256ELi128ELb0ELb0ELb1ELb1ELb0ELb1EEEEEEEEEvNT_6ParamsE)
        /*0224*/ 	.word	0x00000000


	//----- nvinfo : EIATTR_REGCOUNT
	.align		4
.L_102:
        /*0228*/ 	.byte	0x04, 0x2f
        /*022a*/ 	.short	(.L_104 - .L_103)
	.align		4
.L_103:
        /*022c*/ 	.word	index@(_ZN7cutlass13device_kernelIN5flash11enable_sm90INS1_16FlashAttnFwdSm90INS1_25CollectiveMainloopFwdSm90ILi2EN4cute5tupleIJNS5_1CILi1EEES8_S8_EEENS6_IJNS7_ILi128EEENS7_ILi224EEESA_EEELi128ENS_12float_e4m3_tEfNS_4arch4Sm90ELb0ELb1ELb0ELb0ELb0ELb0ELb0ELb1ELb1ELb0ELb0ELb0EEENS1_21CollectiveEpilogueFwdINS6_IJSA_SA_SB_EEES9_NS_10bfloat16_tESF_Li256ELb0ELb0ELb0ELb1EEENS1_30DynamicPersistentTileSchedulerILi256ELi128ELb0ELb0ELb1EEEEEEEEEvNT_6ParamsE)
        /*0230*/ 	.word	0x00000004


	//----- nvinfo : EIATTR_FRAME_SIZE
	.align		4
.L_104:
        /*0234*/ 	.byte	0x04, 0x11
        /*0236*/ 	.short	(.L_106 - .L_105)
	.align		4
.L_105:
        /*0238*/ 	.word	index@(_ZN7cutlass13device_kernelIN5flash11enable_sm90INS1_16FlashAttnFwdSm90INS1_25CollectiveMainloopFwdSm90ILi2EN4cute5tupleIJNS5_1CILi1EEES8_S8_EEENS6_IJNS7_ILi128EEENS7_ILi224EEESA_EEELi128ENS_12float_e4m3_tEfNS_4arch4Sm90ELb0ELb1ELb0ELb0ELb0ELb0ELb0ELb1ELb1ELb0ELb0ELb0EEENS1_21CollectiveEpilogueFwdINS6_IJSA_SA_SB_EEES9_NS_10bfloat16_tESF_Li256ELb0ELb0ELb0ELb1EEENS1_30DynamicPersistentTileSchedulerILi256ELi128ELb0ELb0ELb1EEEEEEEEEvNT_6ParamsE)
        /*023c*/ 	.word	0x00000000


	//----- nvinfo : EIATTR_REGCOUNT
	.align		4
.L_106:
        /*0240*/ 	.byte	0x04, 0x2f
        /*0242*/ 	.short	(.L_108 - .L_107)
	.align		4
.L_107:
        /*0244*/ 	.word	index@(_ZN7cutlass13device_kernelIN5flash11enable_sm90INS1_16FlashAttnFwdSm90INS1_25CollectiveMainloopFwdSm90ILi2EN4cute5tupleIJNS5_1CILi1EEES8_S8_EEENS6_IJNS7_ILi128EEENS7_ILi224EEESA_EEELi128ENS_12float_e4m3_tEfNS_4arch4Sm90ELb0ELb0ELb0ELb1ELb0ELb1ELb0ELb1ELb1ELb0ELb0ELb0EEENS1_21CollectiveEpilogueFwdINS6_IJSA_SA_SB_EEES9_NS_10bfloat16_tESF_Li256ELb1ELb0ELb0ELb1EEENS1_36VarlenDynamicPersistentTileSchedulerILi128ELi224ELi256ELi128ELb0ELb0ELb1ELb0ELb1ELb1EEEEEEEEEvNT_6ParamsE)
        /*0248*/ 	.word	0x00000004


	//----- nvinfo : EIATTR_FRAME_SIZE
	.align		4
.L_108:
        /*024c*/ 	.byte	0x04, 0x11
        /*024e*/ 	.short	(.L_110 - .L_109)
	.align		4
.L_109:
        /*0250*/ 	.word	index@(_ZN7cutlass13device_kernelIN5flash11enable_sm90INS1_16FlashAttnFwdSm90INS1_25CollectiveMainloopFwdSm90ILi2EN4cute5tupleIJNS5_1CILi1EEES8_S8_EEENS6_IJNS7_ILi128EEENS7_ILi224EEESA_EEELi128ENS_12float_e4m3_tEfNS_4arch4Sm90ELb0ELb0ELb0ELb1ELb0ELb1ELb0ELb1ELb1ELb0ELb0ELb0EEENS1_21CollectiveEpilogueFwdINS6_IJSA_SA_SB_EEES9_NS_10bfloat16_tESF_Li256ELb1ELb0ELb0ELb1EEENS1_36VarlenDynamicPersistentTileSchedulerILi128ELi224ELi256ELi128ELb0ELb0ELb1ELb0ELb1ELb1EEEEEEEEEvNT_6ParamsE)
        /*0254*/ 	.word	0x00000000


	//----- nvinfo : EIATTR_REGCOUNT
	.align		4
.L_110:
        /*0258*/ 	.byte	0x04, 0x2f
        /*025a*/ 	.short	(.L_112 - .L_111)
	.align		4
.L_111:
        /*025c*/ 	.word	index@(_ZN7cutlass13device_kernelIN5flash11enable_sm90INS1_16FlashAttnFwdSm90INS1_25CollectiveMainloopFwdSm90ILi2EN4cute5tupleIJNS5_1CILi1EEES8_S8_EEENS6_IJNS7_ILi128EEENS7_ILi224EEESA_EEELi128ENS_12float_e4m3_tEfNS_4arch4Sm90ELb0ELb0ELb0ELb1ELb0ELb0ELb0ELb1ELb1ELb0ELb0ELb0EEENS1_21CollectiveEpilogueFwdINS6_IJSA_SA_SB_EEES9_NS_10bfloat16_tESF_Li256ELb1ELb0ELb0ELb1EEENS1_36VarlenDynamicPersistentTileSchedulerILi128ELi224ELi256ELi128ELb0ELb0ELb1ELb0ELb1ELb1EEEEEEEEEvNT_6ParamsE)
        /*0260*/ 	.word	0x00000004


	//----- nvinfo : EIATTR_FRAME_SIZE
	.align		4
.L_112:
        /*0264*/ 	.byte	0x04, 0x11
        /*0266*/ 	.short	(.L_114 - .L_113)
	.align		4
.L_113:
        /*0268*/ 	.word	index@(_ZN7cutlass13device_kernelIN5flash11enable_sm90INS1_16FlashAttnFwdSm90INS1_25CollectiveMainloopFwdSm90ILi2EN4cute5tupleIJNS5_1CILi1EEES8_S8_EEENS6_IJNS7_ILi128EEENS7_ILi224EEESA_EEELi128ENS_12float_e4m3_tEfNS_4arch4Sm90ELb0ELb0ELb0ELb1ELb0ELb0ELb0ELb1ELb1ELb0ELb0ELb0EEENS1_21CollectiveEpilogueFwdINS6_IJSA_SA_SB_EEES9_NS_10bfloat16_tESF_Li256ELb1ELb0ELb0ELb1EEENS1_36VarlenDynamicPersistentTileSchedulerILi128ELi224ELi256ELi128ELb0ELb0ELb1ELb0ELb1ELb1EEEEEEEEEvNT_6ParamsE)
        /*026c*/ 	.word	0x00000000


	//----- nvinfo : EIATTR_REGCOUNT
	.align		4
.L_114:
        /*0270*/ 	.byte	0x04, 0x2f
        /*0272*/ 	.short	(.L_116 - .L_115)
	.align		4
.L_115:
        /*0274*/ 	.word	index@(_ZN7cutlass13device_kernelIN5flash11enable_sm90INS1_16FlashAttnFwdSm90INS1_25CollectiveMainloopFwdSm90ILi2EN4cute5tupleIJNS5_1CILi1EEES8_S8_EEENS6_IJNS7_ILi128EEENS7_ILi224EEESA_EEELi128ENS_12float_e4m3_tEfNS_4arch4Sm90ELb0ELb0ELb0ELb0ELb0ELb0ELb0ELb1ELb1ELb0ELb0ELb0EEENS1_21CollectiveEpilogueFwdINS6_IJSA_SA_SB_EEES9_NS_10bfloat16_tESF_Li256ELb0ELb0ELb0ELb1EEENS1_29StaticPersistentTileSchedulerILb0EEEEEEEEEvNT_6ParamsE)
        /*0278*/ 	.word	0x00000004


	//----- nvinfo : EIATTR_FRAME_SIZE
	.align		4
.L_116:
        /*027c*/ 	.byte	0x04, 0x11
        /*027e*/ 	.short	(.L_118 - .L_117)
	.align		4
.L_117:
        /*0280*/ 	.word	index@(_ZN7cutlass13device_kernelIN5flash11enable_sm90INS1_16FlashAttnFwdSm90INS1_25CollectiveMainloopFwdSm90ILi2EN4cute5tupleIJNS5_1CILi1EEES8_S8_EEENS6_IJNS7_ILi128EEENS7_ILi224EEESA_EEELi128ENS_12float_e4m3_tEfNS_4arch4Sm90ELb0ELb0ELb0ELb0ELb0ELb0ELb0ELb1ELb1ELb0ELb0ELb0EEENS1_21CollectiveEpilogueFwdINS6_IJSA_SA_SB_EEES9_NS_10bfloat16_tESF_Li256ELb0ELb0ELb0ELb1EEENS1_29StaticPersistentTileSchedulerILb0EEEEEEEEEvNT_6ParamsE)
        /*0284*/ 	.word	0x00000000


	//----- nvinfo : EIATTR_REGCOUNT
	.align		4
.L_118:
        /*0288*/ 	.byte	0x04, 0x2f
        /*028a*/ 	.short	(.L_120 - .L_119)
	.align		4
.L_119:
        /*028c*/ 	.word	index@(_ZN7cutlass13device_kernelIN5flash11enable_sm90INS1_16FlashAttnFwdSm90INS1_25CollectiveMainloopFwdSm90ILi2EN4cute5tupleIJNS5_1CILi1EEES8_S8_EEENS6_IJNS7_ILi128EEENS7_ILi160EEENS7_ILi192EEEEEELi192ENS_12float_e4m3_tEfNS_4arch4Sm90ELb1ELb0ELb0ELb1ELb0ELb1ELb0ELb1ELb1ELb0ELb0ELb0EEENS1_21CollectiveEpilogueFwdINS6_IJSA_SC_SB_EEES9_NS_10bfloat16_tESG_Li256ELb1ELb0ELb0ELb1EEENS1_36VarlenDynamicPersistentTileSchedulerILi128ELi160ELi256ELi128ELb0ELb0ELb1ELb1ELb1ELb1EEEEEEEEEvNT_6ParamsE)
        /*0290*/ 	.word	0x00000004


	//----- nvinfo : EIATTR_FRAME_SIZE
	.align		4
.L_120:
        /*0294*/ 	.byte	0x04, 0x11
        /*0296*/ 	.short	(.L_122 - .L_121)
	.align		4
.L_121:
        /*0298*/ 	.word	index@(_ZN7cutlass13device_kernelIN5flash11enable_sm90INS1_16FlashAttnFwdSm90INS1_25CollectiveMainloopFwdSm90ILi2EN4cute5tupleIJNS5_1CILi1EEES8_S8_EEENS6_IJNS7_ILi128EEENS7_ILi160EEENS7_ILi192EEEEEELi192ENS_12float_e4m3_tEfNS_4arch4Sm90ELb1ELb0ELb0ELb1ELb0ELb1ELb0ELb1ELb1ELb0ELb0ELb0EEENS1_21CollectiveEpilogueFwdINS6_IJSA_SC_SB_EEES9_NS_10bfloat16_tESG_Li256ELb1ELb0ELb0ELb1EEENS1_36VarlenDynamicPersistentTileSchedulerILi128ELi160ELi256ELi128ELb0ELb0ELb1ELb1ELb1ELb1EEEEEEEEEvNT_6ParamsE)
        /*029c*/ 	.word	0x00000000


	//----- nvinfo : EIATTR_REGCOUNT
	.align		4
.L_122:
        /*02a0*/ 	.byte	0x04, 0x2f
        /*02a2*/ 	.short	(.L_124 - .L_123)
	.align		4
.L_123:
        /*02a4*/ 	.word	index@(_ZN7cutlass13device_kernelIN5flash11enable_sm90INS1_16FlashAttnFwdSm90INS1_25CollectiveMainloopFwdSm90ILi2EN4cute5tupleIJNS5_1CILi1EEES8_S8_EEENS6_IJNS7_ILi128EEENS7_ILi160EEENS7_ILi192EEEEEELi192ENS_12float_e4m3_tEfNS_4arch4Sm90ELb1ELb0ELb0ELb1ELb0ELb0ELb0ELb1ELb1ELb0ELb0ELb0EEENS1_21CollectiveEpilogueFwdINS6_IJSA_SC_SB_EEES9_NS_10bfloat16_tESG_Li256ELb1ELb0ELb0ELb1EEENS1_36VarlenDynamicPersistentTileSchedulerILi128ELi160ELi256ELi128ELb0ELb0ELb1ELb1ELb1ELb1EEEEEEEEEvNT_6ParamsE)
        /*02a8*/ 	.word	0x00000004


	//----- nvinfo : EIATTR_FRAME_SIZE
	.align		4
.L_124:
        /*02ac*/ 	.byte	0x04, 0x11
        /*02ae*/ 	.short	(.L_126 - .L_125)
	.align		4
.L_125:
        /*02b0*/ 	.word	index@(_ZN7cutlass13device_kernelIN5flash11enable_sm90INS1_16FlashAttnFwdSm90INS1_25CollectiveMainloopFwdSm90ILi2EN4cute5tupleIJNS5_1CILi1EEES8_S8_EEENS6_IJNS7_ILi128EEENS7_ILi160EEENS7_ILi192EEEEEELi192ENS_12float_e4m3_tEfNS_4arch4Sm90ELb1ELb0ELb0ELb1ELb0ELb0ELb0ELb1ELb1ELb0ELb0ELb0EEENS1_21CollectiveEpilogueFwdINS6_IJSA_SC_SB_EEES9_NS_10bfloat16_tESG_Li256ELb1ELb0ELb0ELb1EEENS1_36VarlenDynamicPersistentTileSchedulerILi128ELi160ELi256ELi128ELb0ELb0ELb1ELb1ELb1ELb1EEEEEEEEEvNT_6ParamsE)
        /*02b4*/ 	.word	0x00000000


	//----- nvinfo : EIATTR_REGCOUNT
	.align		4
.L_126:
        /*02b8*/ 	.byte	0x04, 0x2f
        /*02ba*/ 	.short	(.L_128 - .L_127)
	.align		4
.L_127:
        /*02bc*/ 	.word	index@(_ZN7cutlass13device_kernelIN5flash11enable_sm90INS1_16FlashAttnFwdSm90INS1_25CollectiveMainloopFwdSm90ILi2EN4cute5tupleIJNS5_1CILi1EEES8_S8_EEENS6_IJNS7_ILi128EEENS7_ILi160EEENS7_ILi192EEEEEELi192ENS_12float_e4m3_tEfNS_4arch4Sm90ELb1ELb0ELb0ELb0ELb0ELb0ELb0ELb1ELb1ELb0ELb0ELb0EEENS1_21CollectiveEpilogueFwdINS6_IJSA_SC_SB_EEES9_NS_10bfloat16_tESG_Li256ELb0ELb0ELb0ELb1EEENS1_30DynamicPersistentTileSchedulerILi256ELi128ELb0ELb0ELb1EEEEEEEEEvNT_6ParamsE)
        /*02c0*/ 	.word	0x00000004


	//----- nvinfo : EIATTR_FRAME_SIZE
	.align		4
.L_128:
        /*02c4*/ 	.byte	0x04, 0x11
        /*02c6*/ 	.short	(.L_130 - .L_129)
	.align		4
.L_129:
        /*02c8*/ 	.word	index@(_ZN7cutlass13device_kernelIN5flash11enable_sm90INS1_16FlashAttnFwdSm90INS1_25CollectiveMainloopFwdSm90ILi2EN4cute5tupleIJNS5_1CILi1EEES8_S8_EEENS6_IJNS7_ILi128EEENS7_ILi160EEENS7_ILi192EEEEEELi192ENS_12float_e4m3_tEfNS_4arch4Sm90ELb1ELb0ELb0ELb0ELb0ELb0ELb0ELb1ELb1ELb0ELb0ELb0EEENS1_21CollectiveEpilogueFwdINS6_IJSA_SC_SB_EEES9_NS_10bfloat16_tESG_Li256ELb0ELb0ELb0ELb1EEENS1_30DynamicPersistentTileSchedulerILi256ELi128ELb0ELb0ELb1EEEEEEEEEvNT_6ParamsE)
        /*02cc*/ 	.word	0x00000000


	//----- nvinfo : EIATTR_REGCOUNT
	.align		4
.L_130:
        /*02d0*/ 	.byte	0x04, 0x2f
        /*02d2*/ 	.short	(.L_132 - .L_131)
	.align		4
.L_131:
        /*02d4*/ 	.word	index@(_ZN7cutlass13device_kernelIN5flash11enable_sm90INS1_16FlashAttnFwdSm90INS1_25CollectiveMainloopFwdSm90ILi2EN4cute5tupleIJNS5_1CILi1EEES8_S8_EEENS6_IJNS7_ILi128EEENS7_ILi160EEENS7_ILi192EEEEEELi192ENS_12float_e4m3_tEfNS_4arch4Sm90ELb0ELb1ELb0ELb1ELb0ELb1ELb0ELb1ELb1ELb0ELb0ELb0EEENS1_21CollectiveEpilogueFwdINS6_IJSA_SC_SB_EEES9_NS_10bfloat16_tESG_Li256ELb1ELb0ELb0ELb1EEENS1_36VarlenDynamicPersistentTileSchedulerILi128ELi160ELi256ELi128ELb0ELb0ELb1ELb1ELb0ELb1EEEEEEEEEvNT_6ParamsE)
        /*02d8*/ 	.word	0x00000004


	//----- nvinfo : EIATTR_FRAME_SIZE
	.align		4
.L_132:
        /*02dc*/ 	.byte	0x04, 0x11
        /*02de*/ 	.short	(.L_134 - .L_133)
	.align		4
.L_133:
        /*02e0*/ 	.word	index@(_ZN7cutlass13device_kernelIN5flash11enable_sm90INS1_16FlashAttnFwdSm90INS1_25CollectiveMainloopFwdSm90ILi2EN4cute5tupleIJNS5_1CILi1EEES8_S8_EEENS6_IJNS7_ILi128EEENS7_ILi160EEENS7_ILi192EEEEEELi192ENS_12float_e4m3_tEfNS_4arch4Sm90ELb0ELb1ELb0ELb1ELb0ELb1ELb0ELb1ELb1ELb0ELb0ELb0EEENS1_21CollectiveEpilogueFwdINS6_IJSA_SC_SB_EEES9_NS_10bfloat16_tESG_Li256ELb1ELb0ELb0ELb1EEENS1_36VarlenDynamicPersistentTileSchedulerILi128ELi160ELi256ELi128ELb0ELb0ELb1ELb1ELb0ELb1EEEEEEEEEvNT_6ParamsE)
        /*02e4*/ 	.word	0x00000000


	//----- nvinfo : EIATTR_REGCOUNT
	.align		4
.L_134:
        /*02e8*/ 	.byte	0x04, 0x2f
        /*02ea*/ 	.short	(.L_136 - .L_135)
	.align		4
.L_135:
        /*02ec*/ 	.word	index@(_ZN7cutlass13device_kernelIN5flash11enable_sm90INS1_16FlashAttnFwdSm90INS1_25CollectiveMainloopFwdSm90ILi2EN4cute5tupleIJNS5_1CILi1EEES8_S8_EEENS6_IJNS7_ILi128EEENS7_ILi160EEENS7_ILi192EEEEEELi192ENS_12float_e4m3_tEfNS_4arch4Sm90ELb0ELb1ELb0ELb1ELb0ELb0ELb0ELb1ELb1ELb0ELb0ELb0EEENS1_21CollectiveEpilogueFwdINS6_IJSA_SC_SB_EEES9_NS_10bfloat16_tESG_Li256ELb1ELb0ELb0ELb1EEENS1_36VarlenDynamicPersistentTileSchedulerILi128ELi160ELi256ELi128ELb0ELb0ELb1ELb1ELb0ELb1EEEEEEEEEvNT_6ParamsE)
        /*02f0*/ 	.word	0x00000004


	//----- nvinfo : EIATTR_FRAME_SIZE
	.align		4
.L_136:
        /*02f4*/ 	.byte	0x04, 0x11
        /*02f6*/ 	.short	(.L_138 - .L_137)
	.align		4
.L_137:
        /*02f8*/ 	.word	index@(_ZN7cutlass13device_kernelIN5flash11enable_sm90INS1_16FlashAttnFwdSm90INS1_25CollectiveMainloopFwdSm90ILi2EN4cute5tupleIJNS5_1CILi1EEES8_S8_EEENS6_IJNS7_ILi128EEENS7_ILi160EEENS7_ILi192EEEEEELi192ENS_12float_e4m3_tEfNS_4arch4Sm90ELb0ELb1ELb0ELb1ELb0ELb0ELb0ELb1ELb1ELb0ELb0ELb0EEENS1_21CollectiveEpilogueFwdINS6_IJSA_SC_SB_EEES9_NS_10bfloat16_tESG_Li256ELb1ELb0ELb0ELb1EEENS1_36VarlenDynamicPersistentTileSchedulerILi128ELi160ELi256ELi128ELb0ELb0ELb1ELb1ELb0ELb1EEEEEEEEEvNT_6ParamsE)
        /*02fc*/ 	.word	0x00000000


	//----- nvinfo : EIATTR_REGCOUNT
	.align		4
.L_138:
        /*0300*/ 	.byte	0x04, 0x2f
        /*0302*/ 	.short	(.L_140 - .L_139)
	.align		4
.L_139:
        /*0304*/ 	.word	index@(_ZN7cutlass13device_kernelIN5flash11enable_sm90INS1_16FlashAttnFwdSm90INS1_25CollectiveMainloopFwdSm90ILi2EN4cute5tupleIJNS5_1CILi1EEES8_S8_EEENS6_IJNS7_ILi128EEENS7_ILi160EEENS7_ILi192EEEEEELi192ENS_12float_e4m3_tEfNS_4arch4Sm90ELb0ELb1ELb0ELb0ELb0ELb0ELb0ELb1ELb1ELb0ELb0ELb0EEENS1_21CollectiveEpilogueFwdINS6_IJSA_SC_SB_EEES9_NS_10bfloat16_tESG_Li256ELb0ELb0ELb0ELb1EEENS1_30DynamicPersistentTileSchedulerILi256ELi128ELb0ELb0ELb1EEEEEEEEEvNT_6ParamsE)
        /*0308*/ 	.word	0x00000004


	//----- nvinfo : EIATTR_FRAME_SIZE
	.align		4
.L_140:
        /*030c*/ 	.byte	0x04, 0x11
        /*030e*/ 	.short	(.L_142 - .L_141)
	.align		4
.L_141:
        /*0310*/ 	.word	index@(_ZN7cutlass13device_kernelIN5flash11enable_sm90INS1_16FlashAttnFwdSm90INS1_25CollectiveMainloopFwdSm90ILi2EN4cute5tupleIJNS5_1CILi1EEES8_S8_EEENS6_IJNS7_ILi128EEENS7_ILi160EEENS7_ILi192EEEEEELi192ENS_12float_e4m3_tEfNS_4arch4Sm90ELb0ELb1ELb0ELb0ELb0ELb0ELb0ELb1ELb1ELb0ELb0ELb0EEENS1_21CollectiveEpilogueFwdINS6_IJSA_SC_SB_EEES9_NS_10bfloat16_tESG_Li256ELb0ELb0ELb0ELb1EEENS1_30DynamicPersistentTileSchedulerILi256ELi128ELb0ELb0ELb1EEEEEEEEEvNT_6ParamsE)
        /*0314*/ 	.word	0x00000000


	//----- nvinfo : EIATTR_REGCOUNT
	.align		4
.L_142:
        /*0318*/ 	.byte	0x04, 0x2f
        /*031a*/ 	.short	(.L_144 - .L_143)
	.align		4
.L_143:
        /*031c*/ 	.word	index@(_ZN7cutlass13device_kernelIN5flash11enable_sm90INS1_16FlashAttnFwdSm90INS1_25CollectiveMainloopFwdSm90ILi2EN4cute5tupleIJNS5_1CILi1EEES8_S8_EEENS6_IJNS7_ILi128EEENS7_ILi160EEENS7_ILi192EEEEEELi192ENS_12float_e4m3_tEfNS_4arch4Sm90ELb0ELb0ELb0ELb1ELb0ELb1ELb0ELb1ELb1ELb0ELb0ELb0EEENS1_21CollectiveEpilogueFwdINS6_IJSA_SC_SB_EEES9_NS_10bfloat16_tESG_Li256ELb1ELb0ELb0ELb1EEENS1_36VarlenDynamicPersistentTileSchedulerILi128ELi160ELi256ELi128ELb0ELb0ELb1ELb0ELb1ELb1EEEEEEEEEvNT_6ParamsE)
        /*0320*/ 	.word	0x00000004


	//----- nvinfo : EIATTR_FRAME_SIZE
	.align		4
.L_144:
        /*0324*/ 	.byte	0x04, 0x11
        /*0326*/ 	.short	(.L_146 - .L_145)
	.align		4
.L_145:
        /*0328*/ 	.word	index@(_ZN7cutlass13device_kernelIN5flash11enable_sm90INS1_16FlashAttnFwdSm90INS1_25CollectiveMainloopFwdSm90ILi2EN4cute5tupleIJNS5_1CILi1EEES8_S8_EEENS6_IJNS7_ILi128EEENS7_ILi160EEENS7_ILi192EEEEEELi192ENS_12float_e4m3_tEfNS_4arch4Sm90ELb0ELb0ELb0ELb1ELb0ELb1ELb0ELb1ELb1ELb0ELb0ELb0EEENS1_21CollectiveEpilogueFwdINS6_IJSA_SC_SB_EEES9_NS_10bfloat16_tESG_Li256ELb1ELb0ELb0ELb1EEENS1_36VarlenDynamicPersistentTileSchedulerILi128ELi160ELi256ELi128ELb0ELb0ELb1ELb0ELb1ELb1EEEEEEEEEvNT_6ParamsE)
        /*032c*/ 	.word	0x00000000


	//----- nvinfo : EIATTR_REGCOUNT
	.align		4
.L_146:
        /*0330*/ 	.byte	0x04, 0x2f
        /*0332*/ 	.short	(.L_148 - .L_147)
	.align		4
.L_147:
        /*0334*/ 	.word	index@(_ZN7cutlass13device_kernelIN5flash11enable_sm90INS1_16FlashAttnFwdSm90INS1_25CollectiveMainloopFwdSm90ILi2EN4cute5tupleIJNS5_1CILi1EEES8_S8_EEENS6_IJNS7_ILi128EEENS7_ILi160EEENS7_ILi192EEEEEELi192ENS_12float_e4m3_tEfNS_4arch4Sm90ELb0ELb0ELb0ELb1ELb0ELb0ELb0ELb1ELb1ELb0ELb0ELb0EEENS1_21CollectiveEpilogueFwdINS6_IJSA_SC_SB_EEES9_NS_10bfloat16_tESG_Li256ELb1ELb0ELb0ELb1EEENS1_36VarlenDynamicPersistentTileSchedulerILi128ELi160ELi256ELi128ELb0ELb0ELb1ELb0ELb1ELb1EEEEEEEEEvNT_6ParamsE)
        /*0338*/ 	.word	0x00000004


	//----- nvinfo : EIATTR_FRAME_SIZE
	.align		4
.L_148:
        /*033c*/ 	.byte	0x04, 0x11
        /*033e*/ 	.short	(.L_150 - .L_149)
	.align		4
.L_149:
        /*0340*/ 	.word	index@(_ZN7cutlass13device_kernelIN5flash11enable_sm90INS1_16FlashAttnFwdSm90INS1_25CollectiveMainloopFwdSm90ILi2EN4cute5tupleIJNS5_1CILi1EEES8_S8_EEENS6_IJNS7_ILi128EEENS7_ILi160EEENS7_ILi192EEEEEELi192ENS_12float_e4m3_tEfNS_4arch4Sm90ELb0ELb0ELb0ELb1ELb0ELb0ELb0ELb1ELb1ELb0ELb0ELb0EEENS1_21CollectiveEpilogueFwdINS6_IJSA_SC_SB_EEES9_NS_10bfloat16_tESG_Li256ELb1ELb0ELb0ELb1EEENS1_36VarlenDynamicPersistentTileSchedulerILi128ELi160ELi256ELi128ELb0ELb0ELb1ELb0ELb1ELb1EEEEEEEEEvNT_6ParamsE)
        /*0344*/ 	.word	0x00000000


	//----- nvinfo : EIATTR_REGCOUNT
	.align		4
.L_150:
        /*0348*/ 	.byte	0x04, 0x2f
        /*034a*/ 	.short	(.L_152 - .L_151)
	.align		4
.L_151:
        /*034c*/ 	.word	index@(_ZN7cutlass13device_kernelIN5flash11enable_sm90INS1_16FlashAttnFwdSm90INS1_25CollectiveMainloopFwdSm90ILi2EN4cute5tupleIJNS5_1CILi2EEENS7_ILi1EEES9_EEENS6_IJNS7_ILi128EEENS7_ILi160EEENS7_ILi192EEEEEELi192ENS_12float_e4m3_tEfNS_4arch4Sm90ELb0ELb0ELb0ELb0ELb0ELb0ELb0ELb1ELb1ELb0ELb0ELb0EEENS1_21CollectiveEpilogueFwdINS6_IJSB_SD_SC_EEESA_NS_10bfloat16_tESH_Li256ELb0ELb0ELb0ELb1EEENS1_29StaticPersistentTileSchedulerILb0EEEEEEEEEvNT_6ParamsE)
        /*0350*/ 	.word	0x00000004


	//----- nvinfo : EIATTR_FRAME_SIZE
	.align		4
.L_152:
        /*0354*/ 	.byte	0x04, 0x11
        /*0356*/ 	.short	(.L_154 - .L_153)
	.align		4
.L_153:
        /*0358*/ 	.word	index@(_ZN7cutlass13device_kernelIN5flash11enable_sm90INS1_16FlashAttnFwdSm90INS1_25CollectiveMainloopFwdSm90ILi2EN4cute5tupleIJNS5_1CILi2EEENS7_ILi1EEES9_EEENS6_IJNS7_ILi128EEENS7_ILi160EEENS7_ILi192EEEEEELi192ENS_12float_e4m3_tEfNS_4arch4Sm90ELb0ELb0ELb0ELb0ELb0ELb0ELb0ELb1ELb1ELb0ELb0ELb0EEENS1_21CollectiveEpilogueFwdINS6_IJSB_SD_SC_EEESA_NS_10bfloat16_tESH_Li256ELb0ELb0ELb0ELb1EEENS1_29StaticPersistentTileSchedulerILb0EEEEEEEEEvNT_6ParamsE)
        /*035c*/ 	.word	0x00000000


	//----- nvinfo : EIATTR_REGCOUNT
	.align		4
.L_154:
        /*0360*/ 	.byte	0x04, 0x2f
        /*0362*/ 	.short	(.L_156 - .L_155)
	.align		4
.L_155:
        /*0364*/ 	.word	index@(_ZN7cutlass13device_kernelIN5flash11enable_sm90INS1_16FlashAttnFwdSm90INS1_25CollectiveMainloopFwdSm90ILi2EN4cute5tupleIJNS5_1CILi1EEES8_S8_EEENS6_IJNS7_ILi128EEENS7_ILi160EEENS7_ILi192EEEEEELi192ENS_12float_e4m3_tEfNS_4arch4Sm90ELb0ELb0ELb0ELb0ELb0ELb0ELb0ELb1ELb1ELb0ELb0ELb0EEENS1_21CollectiveEpilogueFwdINS6_IJSA_SC_SB_EEES9_NS_10bfloat16_tESG_Li256ELb0ELb0ELb0ELb1EEENS1_29StaticPersistentTileSchedulerILb0EEEEEEEEEvNT_6ParamsE)
        /*0368*/ 	.word	0x00000004


	//----- nvinfo : EIATTR_FRAME_SIZE
	.align		4
.L_156:
        /*036c*/ 	.byte	0x04, 0x11
        /*036e*/ 	.short	(.L_158 - .L_157)
	.align		4
.L_157:
        /*0370*/ 	.word	index@(_ZN7cutlass13device_kernelIN5flash11enable_sm90INS1_16FlashAttnFwdSm90INS1_25CollectiveMainloopFwdSm90ILi2EN4cute5tupleIJNS5_1CILi1EEES8_S8_EEENS6_IJNS7_ILi128EEENS7_ILi160EEENS7_ILi192EEEEEELi192ENS_12float_e4m3_tEfNS_4arch4Sm90ELb0ELb0ELb0ELb0ELb0ELb0ELb0ELb1ELb1ELb0ELb0ELb0EEENS1_21CollectiveEpilogueFwdINS6_IJSA_SC_SB_EEES9_NS_10bfloat16_tESG_Li256ELb0ELb0ELb0ELb1EEENS1_29StaticPersistentTileSchedulerILb0EEEEEEEEEvNT_6ParamsE)
        /*0374*/ 	.word	0x00000000


	//----- nvinfo : EIATTR_REGCOUNT
	.align		4
.L_158:
        /*0378*/ 	.byte	0x04, 0x2f
        /*037a*/ 	.short	(.L_160 - .L_159)
	.align		4
.L_159:
        /*037c*/ 	.word	index@(_ZN7cutlass13device_kernelIN5flash11enable_sm90INS1_16FlashAttnFwdSm90INS1_25CollectiveMainloopFwdSm90ILi2EN4cute5tupleIJNS5_1CILi1EEES8_S8_EEENS6_IJNS7_ILi128EEESA_NS7_ILi256EEEEEELi256ENS_12float_e4m3_tEfNS_4arch4Sm90ELb1ELb0ELb0ELb1ELb0ELb1ELb0ELb1ELb1ELb0ELb0ELb0EEENS1_21CollectiveEpilogueFwdINS6_IJSA_SB_SA_EEES9_NS_10bfloat16_tESF_Li256ELb1ELb0ELb0ELb1EEENS1_36VarlenDynamicPersistentTileSchedulerILi128ELi128ELi256ELi128ELb0ELb0ELb1ELb1ELb1ELb1EEEEEEEEEvNT_6ParamsE)
        /*0380*/ 	.word	0x00000004


	//----- nvinfo : EIATTR_FRAME_SIZE
	.align		4
.L_160:
        /*0384*/ 	.byte	0x04, 0x11
        /*0386*/ 	.short	(.L_162 - .L_161)
	.align		4
.L_161:
        /*0388*/ 	.word	index@(_ZN7cutlass13device_kernelIN5flash11enable_sm90INS1_16FlashAttnFwdSm90INS1_25CollectiveMainloopFwdSm90ILi2EN4cute5tupleIJNS5_1CILi1EEES8_S8_EEENS6_IJNS7_ILi128EEESA_NS7_ILi256EEEEEELi256ENS_12float_e4m3_tEfNS_4arch4Sm90ELb1ELb0ELb0ELb1ELb0ELb1ELb0ELb1ELb1ELb0ELb0ELb0EEENS1_21CollectiveEpilogueFwdINS6_IJSA_SB_SA_EEES9_NS_10bfloat16_tESF_Li256ELb1ELb0ELb0ELb1EEENS1_36VarlenDynamicPersistentTileSchedulerILi128ELi128ELi256ELi128ELb0ELb0ELb1ELb1ELb1ELb1EEEEEEEEEvNT_6ParamsE)
        /*038c*/ 	.word	0x00000000


	//----- nvinfo : EIATTR_REGCOUNT
	.align		4
.L_162:
        /*0390*/ 	.byte	0x04, 0x2f
        /*0392*/ 	.short	(.L_164 - .L_163)
	.align		4
.L_163:
        /*0394*/ 	.word	index@(_ZN7cutlass13device_kernelIN5flash11enable_sm90INS1_16FlashAttnFwdSm90INS1_25CollectiveMainloopFwdSm90ILi2EN4cute5tupleIJNS5_1CILi1EEES8_S8_EEENS6_IJNS7_ILi128EEESA_NS7_ILi256EEEEEELi256ENS_12float_e4m3_tEfNS_4arch4Sm90ELb1ELb0ELb0ELb1ELb0ELb0ELb0ELb1ELb1ELb0ELb0ELb0EEENS1_21CollectiveEpilogueFwdINS6_IJSA_SB_SA_EEES9_NS_10bfloat16_tESF_Li256ELb1ELb0ELb0ELb1EEENS1_36VarlenDynamicPersistentTileSchedulerILi128ELi128ELi256ELi128ELb0ELb0ELb1ELb1ELb1ELb1EEEEEEEEEvNT_6ParamsE)
        /*0398*/ 	.word	0x00000004


	//----- nvinfo : EIATTR_FRAME_SIZE
	.align		4
.L_164:
        /*039c*/ 	.byte	0x04, 0x11
        /*039e*/ 	.short	(.L_166 - .L_165)
	.align		4
.L_165:
        /*03a0*/ 	.word	index@(_ZN7cutlass13device_kernelIN5flash11enable_sm90INS1_16FlashAttnFwdSm90INS1_25CollectiveMainloopFwdSm90ILi2EN4cute5tupleIJNS5_1CILi1EEES8_S8_EEENS6_IJNS7_ILi128EEESA_NS7_ILi256EEEEEELi256ENS_12float_e4m3_tEfNS_4arch4Sm90ELb1ELb0ELb0ELb1ELb0ELb0ELb0ELb1ELb1ELb0ELb0ELb0EEENS1_21CollectiveEpilogueFwdINS6_IJSA_SB_SA_EEES9_NS_10bfloat16_tESF_Li256ELb1ELb0ELb0ELb1EEENS1_36VarlenDynamicPersistentTileSchedulerILi128ELi128ELi256ELi128ELb0ELb0ELb1ELb1ELb1ELb1EEEEEEEEEvNT_6ParamsE)
        /*03a4*/ 	.word	0x00000000


	//----- nvinfo : EIATTR_REGCOUNT
	.align		4
.L_166:
        /*03a8*/ 	.byte	0x04, 0x2f
        /*03aa*/ 	.short	(.L_168 - .L_167)
	.align		4
.L_167:
        /*03ac*/ 	.word	index@(_ZN7cutlass13device_kernelIN5flash11enable_sm90INS1_16FlashAttnFwdSm90INS1_25CollectiveMainloopFwdSm90ILi2EN4cute5tupleIJNS5_1CILi1EEES8_S8_EEENS6_IJNS7_ILi128EEESA_NS7_ILi256EEEEEELi256ENS_12float_e4m3_tEfNS_4arch4Sm90ELb1ELb0ELb0ELb0ELb0ELb0ELb0ELb1ELb1ELb0ELb0ELb0EEENS1_21CollectiveEpilogueFwdINS6_IJSA_SB_SA_EEES9_NS_10bfloat16_tESF_Li256ELb0ELb0ELb0ELb1EEENS1_30DynamicPersistentTileSchedulerILi256ELi128ELb0ELb0ELb1EEEEEEEEEvNT_6ParamsE)
        /*03b0*/ 	.word	0x00000004


	//----- nvinfo : EIATTR_FRAME_SIZE
	.align		4
.L_168:
        /*03b4*/ 	.byte	0x04, 0x11
        /*03b6*/ 	.short	(.L_170 - .L_169)
	.align		4
.L_169:
        /*03b8*/ 	.word	index@(_ZN7cutlass13device_kernelIN5flash11enable_sm90INS1_16FlashAttnFwdSm90INS1_25CollectiveMainloopFwdSm90ILi2EN4cute5tupleIJNS5_1CILi1EEES8_S8_EEENS6_IJNS7_ILi128EEESA_NS7_ILi256EEEEEELi256ENS_12float_e4m3_tEfNS_4arch4Sm90ELb1ELb0ELb0ELb0ELb0ELb0ELb0ELb1ELb1ELb0ELb0ELb0EEENS1_21CollectiveEpilogueFwdINS6_IJSA_SB_SA_EEES9_NS_10bfloat16_tESF_Li256ELb0ELb0ELb0ELb1EEENS1_30DynamicPersistentTileSchedulerILi256ELi128ELb0ELb0ELb1EEEEEEEEEvNT_6ParamsE)
        /*03bc*/ 	.word	0x00000000


	//----- nvinfo : EIATTR_REGCOUNT
	.align		4
.L_170:
        /*03c0*/ 	.byte	0x04, 0x2f
        /*03c2*/ 	.short	(.L_172 - .L_171)
	.align		4
.L_171:
        /*03c4*/ 	.word	index@(_ZN7cutlass13device_kernelIN5flash11enable_sm90INS1_16FlashAttnFwdSm90INS1_25CollectiveMainloopFwdSm90ILi2EN4cute5tupleIJNS5_1CILi1EEES8_S8_EEENS6_IJNS7_ILi128EEENS7_ILi64EEENS7_ILi256EEEEEELi256ENS_12float_e4m3_tEfNS_4arch4Sm90ELb0ELb1ELb0ELb1ELb0ELb1ELb0ELb1ELb1ELb0ELb0ELb0EEENS1_21CollectiveEpilogueFwdINS6_IJSA_SC_SB_EEES9_NS_10bfloat16_tESG_Li256ELb1ELb0ELb0ELb1EEENS1_36VarlenDynamicPersistentTileSchedulerILi128ELi64ELi256ELi128ELb0ELb0ELb1ELb1ELb0ELb1EEEEEEEEEvNT_6ParamsE)
        /*03c8*/ 	.word	0x00000004


	//----- nvinfo : EIATTR_FRAME_SIZE
	.align		4
.L_172:
        /*03cc*/ 	.byte	0x04, 0x11
        /*03ce*/ 	.short	(.L_174 - .L_173)
	.align		4
.L_173:
        /*03d0*/ 	.word	index@(_ZN7cutlass13device_kernelIN5flash11enable_sm90INS1_16FlashAttnFwdSm90INS1_25CollectiveMainloopFwdSm90ILi2EN4cute5tupleIJNS5_1CILi1EEES8_S8_EEENS6_IJNS7_ILi128EEENS7_ILi64EEENS7_ILi256EEEEEELi256ENS_12float_e4m3_tEfNS_4arch4Sm90ELb0ELb1ELb0ELb1ELb0ELb1ELb0ELb1ELb1ELb0ELb0ELb0EEENS1_21CollectiveEpilogueFwdINS6_IJSA_SC_SB_EEES9_NS_10bfloat16_tESG_Li256ELb1ELb0ELb0ELb1EEENS1_36VarlenDynamicPersistentTileSchedulerILi128ELi64ELi256ELi128ELb0ELb0ELb1ELb1ELb0ELb1EEEEEEEEEvNT_6ParamsE)
        /*03d4*/ 	.word	0x00000000


	//----- nvinfo : EIATTR_REGCOUNT
	.align		4
.L_174:
        /*03d8*/ 	.byte	0x04, 0x2f
        /*03da*/ 	.short	(.L_176 - .L_175)
	.align		4
.L_175:
        /*03dc*/ 	.word	index@(_ZN7cutlass13device_kernelIN5flash11enable_sm90INS1_16FlashAttnFwdSm90INS1_25CollectiveMainloopFwdSm90ILi2EN4cute5tupleIJNS5_1CILi1EEES8_S8_EEENS6_IJNS7_ILi128EEENS7_ILi64EEENS7_ILi256EEEEEELi256ENS_12float_e4m3_tEfNS_4arch4Sm90ELb0ELb1ELb0ELb1ELb0ELb0ELb0ELb1ELb1ELb0ELb0ELb0EEENS1_21CollectiveEpilogueFwdINS6_IJSA_SC_SB_EEES9_NS_10bfloat16_tESG_Li256ELb1ELb0ELb0ELb1EEENS1_36VarlenDynamicPersistentTileSchedulerILi128ELi64ELi256ELi128ELb0ELb0ELb1ELb1ELb0ELb1EEEEEEEEEvNT_6ParamsE)
        /*03e0*/ 	.word	0x00000004


	//----- nvinfo : EIATTR_FRAME_SIZE
	.align		4
.L_176:
        /*03e4*/ 	.byte	0x04, 0x11
        /*03e6*/ 	.short	(.L_178 - .L_177)
	.align		4
.L_177:
        /*03e8*/ 	.word	index@(_ZN7cutlass13device_kernelIN5flash11enable_sm90INS1_16FlashAttnFwdSm90INS1_25CollectiveMainloopFwdSm90ILi2EN4cute5tupleIJNS5_1CILi1EEES8_S8_EEENS6_IJNS7_ILi128EEENS7_ILi64EEENS7_ILi256EEEEEELi256ENS_12float_e4m3_tEfNS_4arch4Sm90ELb0ELb1ELb0ELb1ELb0ELb0ELb0ELb1ELb1ELb0ELb0ELb0EEENS1_21CollectiveEpilogueFwdINS6_IJSA_SC_SB_EEES9_NS_10bfloat16_tESG_Li256ELb1ELb0ELb0ELb1EEENS1_36VarlenDynamicPersistentTileSchedulerILi128ELi64ELi256ELi128ELb0ELb0ELb1ELb1ELb0ELb1EEEEEEEEEvNT_6ParamsE)
        /*03ec*/ 	.word	0x00000000


	//----- nvinfo : EIATTR_REGCOUNT
	.align		4
.L_178:
        /*03f0*/ 	.byte	0x04, 0x2f
        /*03f2*/ 	.short	(.L_180 - .L_179)
	.align		4
.L_179:
        /*03f4*/ 	.word	index@(_ZN7cutlass13device_kernelIN5flash11enable_sm90INS1_16FlashAttnFwdSm90INS1_25CollectiveMainloopFwdSm90ILi2EN4cute5tupleIJNS5_1CILi1EEES8_S8_EEENS6_IJNS7_ILi128EEENS7_ILi64EEENS7_ILi256EEEEEELi256ENS_12float_e4m3_tEfNS_4arch4Sm90ELb0ELb1ELb0ELb0ELb0ELb0ELb0ELb1ELb1ELb0ELb0ELb0EEENS1_21CollectiveEpilogueFwdINS6_IJSA_SC_SB_EEES9_NS_10bfloat16_tESG_Li256ELb0ELb0ELb0ELb1EEENS1_30DynamicPersistentTileSchedulerILi256ELi128ELb0ELb0ELb1EEEEEEEEEvNT_6ParamsE)
        /*03f8*/ 	.word	0x00000004


	//----- nvinfo : EIATTR_FRAME_SIZE
	.align		4
.L_180:
        /*03fc*/ 	.byte	0x04, 0x11
        /*03fe*/ 	.short	(.L_182 - .L_181)
	.align		4
.L_181:
        /*0400*/ 	.word	index@(_ZN7cutlass13device_kernelIN5flash11enable_sm90INS1_16FlashAttnFwdSm90INS1_25CollectiveMainloopFwdSm90ILi2EN4cute5tupleIJNS5_1CILi1EEES8_S8_EEENS6_IJNS7_ILi128EEENS7_ILi64EEENS7_ILi256EEEEEELi256ENS_12float_e4m3_tEfNS_4arch4Sm90ELb0ELb1ELb0ELb0ELb0ELb0ELb0ELb1ELb1ELb0ELb0ELb0EEENS1_21CollectiveEpilogueFwdINS6_IJSA_SC_SB_EEES9_NS_10bfloat16_tESG_Li256ELb0ELb0ELb0ELb1EEENS1_30DynamicPersistentTileSchedulerILi256ELi128ELb0ELb0ELb1EEEEEEEEEvNT_6ParamsE)
        /*0404*/ 	.word	0x00000000


	//----- nvinfo : EIATTR_REGCOUNT
	.align		4
.L_182:
        /*0408*/ 	.byte	0x04, 0x2f
        /*040a*/ 	.short	(.L_184 - .L_183)
	.align		4
.L_183:
        /*040c*/ 	.word	index@(_ZN7cutlass13device_kernelIN5flash11enable_sm90INS1_16FlashAttnFwdSm90INS1_25CollectiveMainloopFwdSm90ILi2EN4cute5tupleIJNS5_1CILi1EEES8_S8_EEENS6_IJNS7_ILi128EEESA_NS7_ILi256EEEEEELi256ENS_12float_e4m3_tEfNS_4arch4Sm90ELb0ELb0ELb0ELb1ELb0ELb1ELb0ELb1ELb1ELb0ELb0ELb0EEENS1_21CollectiveEpilogueFwdINS6_IJSA_SB_SA_EEES9_NS_10bfloat16_tESF_Li256ELb1ELb0ELb0ELb1EEENS1_36VarlenDynamicPersistentTileSchedulerILi128ELi128ELi256ELi128ELb0ELb0ELb1ELb0ELb1ELb1EEEEEEEEEvNT_6ParamsE)
        /*0410*/ 	.word	0x00000004


	//----- nvinfo : EIATTR_FRAME_SIZE
	.align		4
.L_184:
        /*0414*/ 	.byte	0x04, 0x11
        /*0416*/ 	.short	(.L_186 - .L_185)
	.align		4
.L_185:
        /*0418*/ 	.word	index@(_ZN7cutlass13device_kernelIN5flash11enable_sm90INS1_16FlashAttnFwdSm90INS1_25CollectiveMainloopFwdSm90ILi2EN4cute5tupleIJNS5_1CILi1EEES8_S8_EEENS6_IJNS7_ILi128EEESA_NS7_ILi256EEEEEELi256ENS_12float_e4m3_tEfNS_4arch4Sm90ELb0ELb0ELb0ELb1ELb0ELb1ELb0ELb1ELb1ELb0ELb0ELb0EEENS1_21CollectiveEpilogueFwdINS6_IJSA_SB_SA_EEES9_NS_10bfloat16_tESF_Li256ELb1ELb0ELb0ELb1EEENS1_36VarlenDynamicPersistentTileSchedulerILi128ELi128ELi256ELi128ELb0ELb0ELb1ELb0ELb1ELb1EEEEEEEEEvNT_6ParamsE)
        /*041c*/ 	.word	0x00000000


	//----- nvinfo : EIATTR_REGCOUNT
	.align		4
.L_186:
        /*0420*/ 	.byte	0x04, 0x2f
        /*0422*/ 	.short	(.L_188 - .L_187)
	.align		4
.L_187:
        /*0424*/ 	.word	index@(_ZN7cutlass13device_kernelIN5flash11enable_sm90INS1_16FlashAttnFwdSm90INS1_25CollectiveMainloopFwdSm90ILi2EN4cute5tupleIJNS5_1CILi1EEES8_S8_EEENS6_IJNS7_ILi128EEESA_NS7_ILi256EEEEEELi256ENS_12float_e4m3_tEfNS_4arch4Sm90ELb0ELb0ELb0ELb1ELb0ELb0ELb0ELb1ELb1ELb0ELb0ELb0EEENS1_21CollectiveEpilogueFwdINS6_IJSA_SB_SA_EEES9_NS_10bfloat16_tESF_Li256ELb1ELb0ELb0ELb1EEENS1_36VarlenDynamicPersistentTileSchedulerILi128ELi128ELi256ELi128ELb0ELb0ELb1ELb0ELb1ELb1EEEEEEEEEvNT_6ParamsE)
        /*0428*/ 	.word	0x00000004


	//----- nvinfo : EIATTR_FRAME_SIZE
	.align		4
.L_188:
        /*042c*/ 	.byte	0x04, 0x11
        /*042e*/ 	.short	(.L_190 - .L_189)
	.align		4
.L_189:
        /*0430*/ 	.word	index@(_ZN7cutlass13device_kernelIN5flash11enable_sm90INS1_16FlashAttnFwdSm90INS1_25CollectiveMainloopFwdSm90ILi2EN4cute5tupleIJNS5_1CILi1EEES8_S8_EEENS6_IJNS7_ILi128EEESA_NS7_ILi256EEEEEELi256ENS_12float_e4m3_tEfNS_4arch4Sm90ELb0ELb0ELb0ELb1ELb0ELb0ELb0ELb1ELb1ELb0ELb0ELb0EEENS1_21CollectiveEpilogueFwdINS6_IJSA_SB_SA_EEES9_NS_10bfloat16_tESF_Li256ELb1ELb0ELb0ELb1EEENS1_36VarlenDynamicPersistentTileSchedulerILi128ELi128ELi256ELi128ELb0ELb0ELb1ELb0ELb1ELb1EEEEEEEEEvNT_6ParamsE)
        /*0434*/ 	.word	0x00000000


	//----- nvinfo : EIATTR_REGCOUNT
	.align		4
.L_190:
        /*0438*/ 	.byte	0x04, 0x2f
        /*043a*/ 	.short	(.L_192 - .L_191)
	.align		4
.L_191:
        /*043c*/ 	.word	index@(_ZN7cutlass13device_kernelIN5flash11enable_sm90INS1_16FlashAttnFwdSm90INS1_25CollectiveMainloopFwdSm90ILi2EN4cute5tupleIJNS5_1CILi1EEES8_S8_EEENS6_IJNS7_ILi128EEESA_NS7_ILi256EEEEEELi256ENS_12float_e4m3_tEfNS_4arch4Sm90ELb0ELb0ELb0ELb0ELb0ELb0ELb0ELb1ELb1ELb0ELb0ELb0EEENS1_21CollectiveEpilogueFwdINS6_IJSA_SB_SA_EEES9_NS_10bfloat16_tESF_Li256ELb0ELb0ELb0ELb1EEENS1_29StaticPersistentTileSchedulerILb0EEEEEEEEEvNT_6ParamsE)
        /*0440*/ 	.word	0x00000004


	//----- nvinfo : EIATTR_FRAME_SIZE
	.align		4
.L_192:
        /*0444*/ 	.byte	0x04, 0x11
        /*0446*/ 	.short	(.L_194 - .L_193)
	.align		4
.L_193:
        /*0448*/ 	.word	index@(_ZN7cutlass13device_kernelIN5flash11enable_sm90INS1_16FlashAttnFwdSm90INS1_25CollectiveMainloopFwdSm90ILi2EN4cute5tupleIJNS5_1CILi1EEES8_S8_EEENS6_IJNS7_ILi128EEESA_NS7_ILi256EEEEEELi256ENS_12float_e4m3_tEfNS_4arch4Sm90ELb0ELb0ELb0ELb0ELb0ELb0ELb0ELb1ELb1ELb0ELb0ELb0EEENS1_21CollectiveEpilogueFwdINS6_IJSA_SB_SA_EEES9_NS_10bfloat16_tESF_Li256ELb0ELb0ELb0ELb1EEENS1_29StaticPersistentTileSchedulerILb0EEEEEEEEEvNT_6ParamsE)
        /*044c*/ 	.word	0x00000000


	//----- nvinfo : EIATTR_MIN_STACK_SIZE
	.align		4
.L_194:
        /*0450*/ 	.byte	0x04, 0x12
        /*0452*/ 	.short	(.L_196 - .L_195)
	.align		4
.L_195:
        /*0454*/ 	.word	index@(_ZN7cutlass13device_kernelIN5flash11enable_sm90INS1_16FlashAttnFwdSm90INS1_25CollectiveMainloopFwdSm90ILi2EN4cute5tupleIJNS5_1CILi1EEES8_S8_EEENS6_IJNS7_ILi128EEESA_NS7_ILi256EEEEEELi256ENS_12float_e4m3_tEfNS_4arch4Sm90ELb0ELb0ELb0ELb0ELb0ELb0ELb0ELb1ELb1ELb0ELb0ELb0EEENS1_21CollectiveEpilogueFwdINS6_IJSA_SB_SA_EEES9_NS_10bfloat16_tESF_Li256ELb0ELb0ELb0ELb1EEENS1_29StaticPersistentTileSchedulerILb0EEEEEEEEEvNT_6ParamsE)
        /*0458*/ 	.word	0x00000000


	//----- nvinfo : EIATTR_MIN_STACK_SIZE
	.align		4
.L_196:
        /*045c*/ 	.byte	0x04, 0x12
        /*045e*/ 	.short	(.L_198 - .L_197)
	.align		4
.L_197:
        /*0460*/ 	.word	index@(_ZN7cutlass13device_kernelIN5flash11enable_sm90INS1_16FlashAttnFwdSm90INS1_25CollectiveMainloopFwdSm90ILi2EN4cute5tupleIJNS5_1CILi1EEES8_S8_EEENS6_IJNS7_ILi128EEESA_NS7_ILi256EEEEEELi256ENS_12float_e4m3_tEfNS_4arch4Sm90ELb0ELb0ELb0ELb1ELb0ELb0ELb0ELb1ELb1ELb0ELb0ELb0EEENS1_21CollectiveEpilogueFwdINS6_IJSA_SB_SA_EEES9_NS_10bfloat16_tESF_Li256ELb1ELb0ELb0ELb1EEENS1_36VarlenDynamicPersistentTileSchedulerILi128ELi128ELi256ELi128ELb0ELb0ELb1ELb0ELb1ELb1EEEEEEEEEvNT_6ParamsE)
        /*0464*/ 	.word	0x00000000


	//----- nvinfo : EIATTR_MIN_STACK_SIZE
	.align		4
.L_198:
        /*0468*/ 	.byte	0x04, 0x12
        /*046a*/ 	.short	(.L_200 - .L_199)
	.align		4
.L_199:
        /*046c*/ 	.word	index@(_ZN7cutlass13device_kernelIN5flash11enable_sm90INS1_16FlashAttnFwdSm90INS1_25CollectiveMainloopFwdSm90ILi2EN4cute5tupleIJNS5_1CILi1EEES8_S8_EEENS6_IJNS7_ILi128EEESA_NS7_ILi256EEEEEELi256ENS_12float_e4m3_tEfNS_4arch4Sm90ELb0ELb0ELb0ELb1ELb0ELb1ELb0ELb1ELb1ELb0ELb0ELb0EEENS1_21CollectiveEpilogueFwdINS6_IJSA_SB_SA_EEES9_NS_10bfloat16_tESF_Li256ELb1ELb0ELb0ELb1EEENS1_36VarlenDynamicPersistentTileSchedulerILi128ELi128ELi256ELi128ELb0ELb0ELb1ELb0ELb1ELb1EEEEEEEEEvNT_6ParamsE)
        /*0470*/ 	.word	0x00000000


	//----- nvinfo : EIATTR_MIN_STACK_SIZE
	.align		4
.L_200:
        /*0474*/ 	.byte	0x04, 0x12
        /*0476*/ 	.short	(.L_202 - .L_201)
	.align		4
.L_201:
        /*0478*/ 	.word	index@(_ZN7cutlass13device_kernelIN5flash11enable_sm90INS1_16FlashAttnFwdSm90INS1_25CollectiveMainloopFwdSm90ILi2EN4cute5tupleIJNS5_1CILi1EEES8_S8_EEENS6_IJNS7_ILi128EEENS7_ILi64EEENS7_ILi256EEEEEELi256ENS_12float_e4m3_tEfNS_4arch4Sm90ELb0ELb1ELb0ELb0ELb0ELb0ELb0ELb1ELb1ELb0ELb0ELb0EEENS1_21CollectiveEpilogueFwdINS6_IJSA_SC_SB_EEES9_NS_10bfloat16_tESG_Li256ELb0ELb0ELb0ELb1EEENS1_30DynamicPersistentTileSchedulerILi256ELi128ELb0ELb0ELb1EEEEEEEEEvNT_6ParamsE)
        /*047c*/ 	.word	0x00000000


	//----- nvinfo : EIATTR_MIN_STACK_SIZE
	.align		4
.L_202:
        /*0480*/ 	.byte	0x04, 0x12
        /*0482*/ 	.short	(.L_204 - .L_203)
	.align		4
.L_203:
        /*0484*/ 	.word	index@(_ZN7cutlass13device_kernelIN5flash11enable_sm90INS1_16FlashAttnFwdSm90INS1_25CollectiveMainloopFwdSm90ILi2EN4cute5tupleIJNS5_1CILi1EEES8_S8_EEENS6_IJNS7_ILi128EEENS7_ILi64EEENS7_ILi256EEEEEELi256ENS_12float_e4m3_tEfNS_4arch4Sm90ELb0ELb1ELb0ELb1ELb0ELb0ELb0ELb1ELb1ELb0ELb0ELb0EEENS1_21CollectiveEpilogueFwdINS6_IJSA_SC_SB_EEES9_NS_10bfloat16_tESG_Li256ELb1ELb0ELb0ELb1EEENS1_36VarlenDynamicPersistentTileSchedulerILi128ELi64ELi256ELi128ELb0ELb0ELb1ELb1ELb0ELb1EEEEEEEEEvNT_6ParamsE)
        /*0488*/ 	.word	0x00000000


	//----- nvinfo : EIATTR_MIN_STACK_SIZE
	.align		4
.L_204:
        /*048c*/ 	.byte	0x04, 0x12
        /*048e*/ 	.short	(.L_206 - .L_205)
	.align		4
.L_205:
        /*0490*/ 	.word	index@(_ZN7cutlass13device_kernelIN5flash11enable_sm90INS1_16FlashAttnFwdSm90INS1_25CollectiveMainloopFwdSm90ILi2EN4cute5tupleIJNS5_1CILi1EEES8_S8_EEENS6_IJNS7_ILi128EEENS7_ILi64EEENS7_ILi256EEEEEELi256ENS_12float_e4m3_tEfNS_4arch4Sm90ELb0ELb1ELb0ELb1ELb0ELb1ELb0ELb1ELb1ELb0ELb0ELb0EEENS1_21CollectiveEpilogueFwdINS6_IJSA_SC_SB_EEES9_NS_10bfloat16_tESG_Li256ELb1ELb0ELb0ELb1EEENS1_36VarlenDynamicPersistentTileSchedulerILi128ELi64ELi256ELi128ELb0ELb0ELb1ELb1ELb0ELb1EEEEEEEEEvNT_6ParamsE)
        /*0494*/ 	.word	0x00000000


	//----- nvinfo : EIATTR_MIN_STACK_SIZE
	.align		4
.L_206:
        /*0498*/ 	.byte	0x04, 0x12
        /*049a*/ 	.short	(.L_208 - .L_207)
	.align		4
.L_207:
        /*049c*/ 	.word	index@(_ZN7cutlass13device_kernelIN5flash11enable_sm90INS1_16FlashAttnFwdSm90INS1_25CollectiveMainloopFwdSm90ILi2EN4cute5tupleIJNS5_1CILi1EEES8_S8_EEENS6_IJNS7_ILi128EEESA_NS7_ILi256EEEEEELi256ENS_12float_e4m3_tEfNS_4arch4Sm90ELb1ELb0ELb0ELb0ELb0ELb0ELb0ELb1ELb1ELb0ELb0ELb0EEENS1_21CollectiveEpilogueFwdINS6_IJSA_SB_SA_EEES9_NS_10bfloat16_tESF_Li256ELb0ELb0ELb0ELb1EEENS1_30DynamicPersistentTileSchedulerILi256ELi128ELb0ELb0ELb1EEEEEEEEEvNT_6ParamsE)
        /*04a0*/ 	.word	0x00000000


	//----- nvinfo : EIATTR_MIN_STACK_SIZE
	.align		4
.L_208:
        /*04a4*/ 	.byte	0x04, 0x12
        /*04a6*/ 	.short	(.L_210 - .L_209)
	.align		4
.L_209:
        /*04a8*/ 	.word	index@(_ZN7cutlass13device_kernelIN5flash11enable_sm90INS1_16FlashAttnFwdSm90INS1_25CollectiveMainloopFwdSm90ILi2EN4cute5tupleIJNS5_1CILi1EEES8_S8_EEENS6_IJNS7_ILi128EEESA_NS7_ILi256EEEEEELi256ENS_12float_e4m3_tEfNS_4arch4Sm90ELb1ELb0ELb0ELb1ELb0ELb0ELb0ELb1ELb1ELb0ELb0ELb0EEENS1_21CollectiveEpilogueFwdINS6_IJSA_SB_SA_EEES9_NS_10bfloat16_tESF_Li256ELb1ELb0ELb0ELb1EEENS1_36VarlenDynamicPersistentTileSchedulerILi128ELi128ELi256ELi128ELb0ELb0ELb1ELb1ELb1ELb1EEEEEEEEEvNT_6ParamsE)
        /*04ac*/ 	.word	0x00000000


	//----- nvinfo : EIATTR_MIN_STACK_SIZE
	.align		4
.L_210:
        /*04b0*/ 	.byte	0x04, 0x12
        /*04b2*/ 	.short	(.L_212 - .L_211)
	.align		4
.L_211:
        /*04b4*/ 	.word	index@(_ZN7cutlass13device_kernelIN5flash11enable_sm90INS1_16FlashAttnFwdSm90INS1_25CollectiveMainloopFwdSm90ILi2EN4cute5tupleIJNS5_1CILi1EEES8_S8_EEENS6_IJNS7_ILi128EEESA_NS7_ILi256EEEEEELi256ENS_12float_e4m3_tEfNS_4arch4Sm90ELb1ELb0ELb0ELb1ELb0ELb1ELb0ELb1ELb1ELb0ELb0ELb0EEENS1_21CollectiveEpilogueFwdINS6_IJSA_SB_SA_EEES9_NS_10bfloat16_tESF_Li256ELb1ELb0ELb0ELb1EEENS1_36VarlenDynamicPersistentTileSchedulerILi128ELi128ELi256ELi128ELb0ELb0ELb1ELb1ELb1ELb1EEEEEEEEEvNT_6ParamsE)
        /*04b8*/ 	.word	0x00000000


	//----- nvinfo : EIATTR_MIN_STACK_SIZE
	.align		4
.L_212:
        /*04bc*/ 	.byte	0x04, 0x12
        /*04be*/ 	.short	(.L_214 - .L_213)
	.align		4
.L_213:
        /*04c0*/ 	.word	index@(_ZN7cutlass13device_kernelIN5flash11enable_sm90INS1_16FlashAttnFwdSm90INS1_25CollectiveMainloopFwdSm90ILi2EN4cute5tupleIJNS5_1CILi1EEES8_S8_EEENS6_IJNS7_ILi128EEENS7_ILi160EEENS7_ILi192EEEEEELi192ENS_12float_e4m3_tEfNS_4arch4Sm90ELb0ELb0ELb0ELb0ELb0ELb0ELb0ELb1ELb1ELb0ELb0ELb0EEENS1_21CollectiveEpilogueFwdINS6_IJSA_SC_SB_EEES9_NS_10bfloat16_tESG_Li256ELb0ELb0ELb0ELb1EEENS1_29StaticPersistentTileSchedulerILb0EEEEEEEEEvNT_6ParamsE)
        /*04c4*/ 	.word	0x00000000


	//----- nvinfo : EIATTR_MIN_STACK_SIZE
	.align		4
.L_214:
        /*04c8*/ 	.byte	0x04, 0x12
        /*04ca*/ 	.short	(.L_216 - .L_215)
	.align		4
.L_215:
        /*04cc*/ 	.word	index@(_ZN7cutlass13device_kernelIN5flash11enable_sm90INS1_16FlashAttnFwdSm90INS1_25CollectiveMainloopFwdSm90ILi2EN4cute5tupleIJNS5_1CILi2EEENS7_ILi1EEES9_EEENS6_IJNS7_ILi128EEENS7_ILi160EEENS7_ILi192EEEEEELi192ENS_12float_e4m3_tEfNS_4arch4Sm90ELb0ELb0ELb0ELb0ELb0ELb0ELb0ELb1ELb1ELb0ELb0ELb0EEENS1_21CollectiveEpilogueFwdINS6_IJSB_SD_SC_EEESA_NS_10bfloat16_tESH_Li256ELb0ELb0ELb0ELb1EEENS1_29StaticPersistentTileSchedulerILb0EEEEEEEEEvNT_6ParamsE)
        /*04d0*/ 	.word	0x00000000


	//----- nvinfo : EIATTR_MIN_STACK_SIZE
	.align		4
.L_216:
        /*04d4*/ 	.byte	0x04, 0x12
        /*04d6*/ 	.short	(.L_218 - .L_217)
	.align		4
.L_217:
        /*04d8*/ 	.word	index@(_ZN7cutlass13device_kernelIN5flash11enable_sm90INS1_16FlashAttnFwdSm90INS1_25CollectiveMainloopFwdSm90ILi2EN4cute5tupleIJNS5_1CILi1EEES8_S8_EEENS6_IJNS7_ILi128EEENS7_ILi160EEENS7_ILi192EEEEEELi192ENS_12float_e4m3_tEfNS_4arch4Sm90ELb0ELb0ELb0ELb1ELb0ELb0ELb0ELb1ELb1ELb0ELb0ELb0EEENS1_21CollectiveEpilogueFwdINS6_IJSA_SC_SB_EEES9_NS_10bfloat16_tESG_Li256ELb1ELb0ELb0ELb1EEENS1_36VarlenDynamicPersistentTileSchedulerILi128ELi160ELi256ELi128ELb0ELb0ELb1ELb0ELb1ELb1EEEEEEEEEvNT_6ParamsE)
        /*04dc*/ 	.word	0x00000000


	//----- nvinfo : EIATTR_MIN_STACK_SIZE
	.align		4
.L_218:
        /*04e0*/ 	.byte	0x04, 0x12
        /*04e2*/ 	.short	(.L_220 - .L_219)
	.align		4
.L_219:
        /*04e4*/ 	.word	index@(_ZN7cutlass13device_kernelIN5flash11enable_sm90INS1_16FlashAttnFwdSm90INS1_25CollectiveMainloopFwdSm90ILi2EN4cute5tupleIJNS5_1CILi1EEES8_S8_EEENS6_IJNS7_ILi128EEENS7_ILi160EEENS7_ILi192EEEEEELi192ENS_12float_e4m3_tEfNS_4arch4Sm90ELb0ELb0ELb0ELb1ELb0ELb1ELb0ELb1ELb1ELb0ELb0ELb0EEENS1_21CollectiveEpilogueFwdINS6_IJSA_SC_SB_EEES9_NS_10bfloat16_tESG_Li256ELb1ELb0ELb0ELb1EEENS1_36VarlenDynamicPersistentTileSchedulerILi128ELi160ELi256ELi128ELb0ELb0ELb1ELb0ELb1ELb1EEEEEEEEEvNT_6ParamsE)
        /*04e8*/ 	.word	0x00000000


	//----- nvinfo : EIATTR_MIN_STACK_SIZE
	.align		4
.L_220:
        /*04ec*/ 	.byte	0x04, 0x12
        /*04ee*/ 	.short	(.L_222 - .L_221)
	.align		4
.L_221:
        /*04f0*/ 	.word	index@(_ZN7cutlass13device_kernelIN5flash11enable_sm90INS1_16FlashAttnFwdSm90INS1_25CollectiveMainloopFwdSm90ILi2EN4cute5tupleIJNS5_1CILi1EEES8_S8_EEENS6_IJNS7_ILi128EEENS7_ILi160EEENS7_ILi192EEEEEELi192ENS_12float_e4m3_tEfNS_4arch4Sm90ELb0ELb1ELb0ELb0ELb0ELb0ELb0ELb1ELb1ELb0ELb0ELb0EEENS1_21CollectiveEpilogueFwdINS6_IJSA_SC_SB_EEES9_NS_10bfloat16_tESG_Li256ELb0ELb0ELb0ELb1EEENS1_30DynamicPersistentTileSchedulerILi256ELi128ELb0ELb0ELb1EEEEEEEEEvNT_6ParamsE)
        /*04f4*/ 	.word	0x00000000


	//----- nvinfo : EIATTR_MIN_STACK_SIZE
	.align		4
.L_222:
        /*04f8*/ 	.byte	0x04, 0x12
        /*04fa*/ 	.short	(.L_224 - .L_223)
	.align		4
.L_223:
        /*04fc*/ 	.word	index@(_ZN7cutlass13device_kernelIN5flash11enable_sm90INS1_16FlashAttnFwdSm90INS1_25CollectiveMainloopFwdSm90ILi2EN4cute5tupleIJNS5_1CILi1EEES8_S8_EEENS6_IJNS7_ILi128EEENS7_ILi160EEENS7_ILi192EEEEEELi192ENS_12float_e4m3_tEfNS_4arch4Sm90ELb0ELb1ELb0ELb1ELb0ELb0ELb0ELb1ELb1ELb0ELb0ELb0EEENS1_21CollectiveEpilogueFwdINS6_IJSA_SC_SB_EEES9_NS_10bfloat16_tESG_Li256ELb1ELb0ELb0ELb1EEENS1_36VarlenDynamicPersistentTileSchedulerILi128ELi160ELi256ELi128ELb0ELb0ELb1ELb1ELb0ELb1EEEEEEEEEvNT_6ParamsE)
        /*0500*/ 	.word	0x00000000


	//----- nvinfo : EIATTR_MIN_STACK_SIZE
	.align		4
.L_224:
        /*0504*/ 	.byte	0x04, 0x12
        /*0506*/ 	.short	(.L_226 - .L_225)
	.align		4
.L_225:
        /*0508*/ 	.word	index@(_ZN7cutlass13device_kernelIN5flash11enable_sm90INS1_16FlashAttnFwdSm90INS1_25CollectiveMainloopFwdSm90ILi2EN4cute5tupleIJNS5_1CILi1EEES8_S8_EEENS6_IJNS7_ILi128EEENS7_ILi160EEENS7_ILi192EEEEEELi192ENS_12float_e4m3_tEfNS_4arch4Sm90ELb0ELb1ELb0ELb1ELb0ELb1ELb0ELb1ELb1ELb0ELb0ELb0EEENS1_21CollectiveEpilogueFwdINS6_IJSA_SC_SB_EEES9_NS_10bfloat16_tESG_Li256ELb1ELb0ELb0ELb1EEENS1_36VarlenDynamicPersistentTileSchedulerILi128ELi160ELi256ELi128ELb0ELb0ELb1ELb1ELb0ELb1EEEEEEEEEvNT_6ParamsE)
        /*050c*/ 	.word	0x00000000


	//----- nvinfo : EIATTR_MIN_STACK_SIZE
	.align		4
.L_226:
        /*0510*/ 	.byte	0x04, 0x12
        /*0512*/ 	.short	(.L_228 - .L_227)
	.align		4
.L_227:
        /*0514*/ 	.word	index@(_ZN7cutlass13device_kernelIN5flash11enable_sm90INS1_16FlashAttnFwdSm90INS1_25CollectiveMainloopFwdSm90ILi2EN4cute5tupleIJNS5_1CILi1EEES8_S8_EEENS6_IJNS7_ILi128EEENS7_ILi160EEENS7_ILi192EEEEEELi192ENS_12float_e4m3_tEfNS_4arch4Sm90ELb1ELb0ELb0ELb0ELb0ELb0ELb0ELb1ELb1ELb0ELb0ELb0EEENS1_21CollectiveEpilogueFwdINS6_IJSA_SC_SB_EEES9_NS_10bfloat16_tESG_Li256ELb0ELb0ELb0ELb1EEENS1_30DynamicPersistentTileSchedulerILi256ELi128ELb0ELb0ELb1EEEEEEEEEvNT_6ParamsE)
        /*0518*/ 	.word	0x00000000


	//----- nvinfo : EIATTR_MIN_STACK_SIZE
	.align		4
.L_228:
        /*051c*/ 	.byte	0x04, 0x12
        /*051e*/ 	.short	(.L_230 - .L_229)
	.align		4
.L_229:
        /*0520*/ 	.word	index@(_ZN7cutlass13device_kernelIN5flash11enable_sm90INS1_16FlashAttnFwdSm90INS1_25CollectiveMainloopFwdSm90ILi2EN4cute5tupleIJNS5_1CILi1EEES8_S8_EEENS6_IJNS7_ILi128EEENS7_ILi160EEENS7_ILi192EEEEEELi192ENS_12float_e4m3_tEfNS_4arch4Sm90ELb1ELb0ELb0ELb1ELb0ELb0ELb0ELb1ELb1ELb0ELb0ELb0EEENS1_21CollectiveEpilogueFwdINS6_IJSA_SC_SB_EEES9_NS_10bfloat16_tESG_Li256ELb1ELb0ELb0ELb1EEENS1_36VarlenDynamicPersistentTileSchedulerILi128ELi160ELi256ELi128ELb0ELb0ELb1ELb1ELb1ELb1EEEEEEEEEvNT_6ParamsE)
        /*0524*/ 	.word	0x00000000


	//----- nvinfo : EIATTR_MIN_STACK_SIZE
	.align		4
.L_230:
        /*0528*/ 	.byte	0x04, 0x12
        /*052a*/ 	.short	(.L_232 - .L_231)
	.align		4
.L_231:
        /*052c*/ 	.word	index@(_ZN7cutlass13device_kernelIN5flash11enable_sm90INS1_16FlashAttnFwdSm90INS1_25CollectiveMainloopFwdSm90ILi2EN4cute5tupleIJNS5_1CILi1EEES8_S8_EEENS6_IJNS7_ILi128EEENS7_ILi160EEENS7_ILi192EEEEEELi192ENS_12float_e4m3_tEfNS_4arch4Sm90ELb1ELb0ELb0ELb1ELb0ELb1ELb0ELb1ELb1ELb0ELb0ELb0EEENS1_21CollectiveEpilogueFwdINS6_IJSA_SC_SB_EEES9_NS_10bfloat16_tESG_Li256ELb1ELb0ELb0ELb1EEENS1_36VarlenDynamicPersistentTileSchedulerILi128ELi160ELi256ELi128ELb0ELb0ELb1ELb1ELb1ELb1EEEEEEEEEvNT_6ParamsE)
        /*0530*/ 	.word	0x00000000


	//----- nvinfo : EIATTR_MIN_STACK_SIZE
	.align		4
.L_232:
        /*0534*/ 	.byte	0x04, 0x12
        /*0536*/ 	.short	(.L_234 - .L_233)
	.align		4
.L_233:
        /*0538*/ 	.word	index@(_ZN7cutlass13device_kernelIN5flash11enable_sm90INS1_16FlashAttnFwdSm90INS1_25CollectiveMainloopFwdSm90ILi2EN4cute5tupleIJNS5_1CILi1EEES8_S8_EEENS6_IJNS7_ILi128EEENS7_ILi224EEESA_EEELi128ENS_12float_e4m3_tEfNS_4arch4Sm90ELb0ELb0ELb0ELb0ELb0ELb0ELb0ELb1ELb1ELb0ELb0ELb0EEENS1_21CollectiveEpilogueFwdINS6_IJSA_SA_SB_EEES9_NS_10bfloat16_tESF_Li256ELb0ELb0ELb0ELb1EEENS1_29StaticPersistentTileSchedulerILb0EEEEEEEEEvNT_6ParamsE)
        /*053c*/ 	.word	0x00000000


	//----- nvinfo : EIATTR_MIN_STACK_SIZE
	.align		4
.L_234:
        /*0540*/ 	.byte	0x04, 0x12
        /*0542*/ 	.short	(.L_236 - .L_235)
	.align		4
.L_235:
        /*0544*/ 	.word	index@(_ZN7cutlass13device_kernelIN5flash11enable_sm90INS1_16FlashAttnFwdSm90INS1_25CollectiveMainloopFwdSm90ILi2EN4cute5tupleIJNS5_1CILi1EEES8_S8_EEENS6_IJNS7_ILi128EEENS7_ILi224EEESA_EEELi128ENS_12float_e4m3_tEfNS_4arch4Sm90ELb0ELb0ELb0ELb1ELb0ELb0ELb0ELb1ELb1ELb0ELb0ELb0EEENS1_21CollectiveEpilogueFwdINS6_IJSA_SA_SB_EEES9_NS_10bfloat16_tESF_Li256ELb1ELb0ELb0ELb1EEENS1_36VarlenDynamicPersistentTileSchedulerILi128ELi224ELi256ELi128ELb0ELb0ELb1ELb0ELb1ELb1EEEEEEEEEvNT_6ParamsE)
        /*0548*/ 	.word	0x00000000


	//----- nvinfo : EIATTR_MIN_STACK_SIZE
	.align		4
.L_236:
        /*054c*/ 	.byte	0x04, 0x12
        /*054e*/ 	.short	(.L_238 - .L_237)
	.align		4
.L_237:
        /*0550*/ 	.word	index@(_ZN7cutlass13device_kernelIN5flash11enable_sm90INS1_16FlashAttnFwdSm90INS1_25CollectiveMainloopFwdSm90ILi2EN4cute5tupleIJNS5_1CILi1EEES8_S8_EEENS6_IJNS7_ILi128EEENS7_ILi224EEESA_EEELi128ENS_12float_e4m3_tEfNS_4arch4Sm90ELb0ELb0ELb0ELb1ELb0ELb1ELb0ELb1ELb1ELb0ELb0ELb0EEENS1_21CollectiveEpilogueFwdINS6_IJSA_SA_SB_EEES9_NS_10bfloat16_tESF_Li256ELb1ELb0ELb0ELb1EEENS1_36VarlenDynamicPersistentTileSchedulerILi128ELi224ELi256ELi128ELb0ELb0ELb1ELb0ELb1ELb1EEEEEEEEEvNT_6ParamsE)
        /*0554*/ 	.word	0x00000000


	//----- nvinfo : EIATTR_MIN_STACK_SIZE
	.align		4
.L_238:
        /*0558*/ 	.byte	0x04, 0x12
        /*055a*/ 	.short	(.L_240 - .L_239)
	.align		4
.L_239:
        /*055c*/ 	.word	index@(_ZN7cutlass13device_kernelIN5flash11enable_sm90INS1_16FlashAttnFwdSm90INS1_25CollectiveMainloopFwdSm90ILi2EN4cute5tupleIJNS5_1CILi1EEES8_S8_EEENS6_IJNS7_ILi128EEENS7_ILi224EEESA_EEELi128ENS_12float_e4m3_tEfNS_4arch4Sm90ELb0ELb1ELb0ELb0ELb0ELb0ELb0ELb1ELb1ELb0ELb0ELb0EEENS1_21CollectiveEpilogueFwdINS6_IJSA_SA_SB_EEES9_NS_10bfloat16_tESF_Li256ELb0ELb0ELb0ELb1EEENS1_30DynamicPersistentTileSchedulerILi256ELi128ELb0ELb0ELb1EEEEEEEEEvNT_6ParamsE)
        /*0560*/ 	.word	0x00000000


	//----- nvinfo : EIATTR_MIN_STACK_SIZE
	.align		4
.L_240:
        /*0564*/ 	.byte	0x04, 0x12
        /*0566*/ 	.short	(.L_242 - .L_241)
	.align		4
.L_241:
        /*0568*/ 	.word	index@(_ZN7cutlass13device_kernelIN5flash11enable_sm90INS1_16FlashAttnFwdSm90INS1_25CollectiveMainloopFwdSm90ILi2EN4cute5tupleIJNS5_1CILi1EEES8_S8_EEENS6_IJNS7_ILi128EEENS7_ILi224EEESA_EEELi128ENS_12float_e4m3_tEfNS_4arch4Sm90ELb0ELb1ELb0ELb1ELb0ELb0ELb0ELb1ELb1ELb0ELb0ELb0EEENS1_21CollectiveEpilogueFwdINS6_IJSA_SA_SB_EEES9_NS_10bfloat16_tESF_Li256ELb1ELb0ELb0ELb1EEENS1_36VarlenDynamicPersistentTileSchedulerILi128ELi224ELi256ELi128ELb0ELb0ELb1ELb1ELb0ELb1EEEEEEEEEvNT_6ParamsE)
        /*056c*/ 	.word	0x00000000


	//----- nvinfo : EIATTR_MIN_STACK_SIZE
	.align		4
.L_242:
        /*0570*/ 	.byte	0x04, 0x12
        /*0572*/ 	.short	(.L_244 - .L_243)
	.align		4
.L_243:
        /*0574*/ 	.word	index@(_ZN7cutlass13device_kernelIN5flash11enable_sm90INS1_16FlashAttnFwdSm90INS1_25CollectiveMainloopFwdSm90ILi2EN4cute5tupleIJNS5_1CILi1EEES8_S8_EEENS6_IJNS7_ILi128EEENS7_ILi224EEESA_EEELi128ENS_12float_e4m3_tEfNS_4arch4Sm90ELb0ELb1ELb0ELb1ELb0ELb1ELb0ELb1ELb1ELb0ELb0ELb0EEENS1_21CollectiveEpilogueFwdINS6_IJSA_SA_SB_EEES9_NS_10bfloat16_tESF_Li256ELb1ELb0ELb0ELb1EEENS1_36VarlenDynamicPersistentTileSchedulerILi128ELi224ELi256ELi128ELb0ELb0ELb1ELb1ELb0ELb1EEEEEEEEEvNT_6ParamsE)
        /*0578*/ 	.word	0x00000000


	//----- nvinfo : EIATTR_MIN_STACK_SIZE
	.align		4
.L_244:
        /*057c*/ 	.byte	0x04, 0x12
        /*057e*/ 	.short	(.L_246 - .L_245)
	.align		4
.L_245:
        /*0580*/ 	.word	index@(_ZN7cutlass13device_kernelIN5flash11enable_sm90INS1_16FlashAttnFwdSm90INS1_25CollectiveMainloopFwdSm90ILi2EN4cute5tupleIJNS5_1CILi1EEES8_S8_EEENS6_IJNS7_ILi128EEENS7_ILi224EEESA_EEELi128ENS_12float_e4m3_tEfNS_4arch4Sm90ELb1ELb0ELb0ELb0ELb0ELb0ELb0ELb1ELb1ELb0ELb0ELb0EEENS1_21CollectiveEpilogueFwdINS6_IJSA_SA_SB_EEES9_NS_10bfloat16_tESF_Li256ELb0ELb0ELb0ELb1EEENS1_30DynamicPersistentTileSchedulerILi256ELi128ELb0ELb0ELb1EEEEEEEEEvNT_6ParamsE)
        /*0584*/ 	.word	0x00000000


	//----- nvinfo : EIATTR_MIN_STACK_SIZE
	.align		4
.L_246:
        /*0588*/ 	.byte	0x04, 0x12
        /*058a*/ 	.short	(.L_248 - .L_247)
	.align		4
.L_247:
        /*058c*/ 	.word	index@(_ZN7cutlass13device_kernelIN5flash11enable_sm90INS1_16FlashAttnFwdSm90INS1_25CollectiveMainloopFwdSm90ILi2EN4cute5tupleIJNS5_1CILi1EEES8_S8_EEENS6_IJNS7_ILi128EEENS7_ILi224EEESA_EEELi128ENS_12float_e4m3_tEfNS_4arch4Sm90ELb1ELb0ELb0ELb1ELb0ELb0ELb0ELb1ELb1ELb0ELb0ELb0EEENS1_21CollectiveEpilogueFwdINS6_IJSA_SA_SB_EEES9_NS_10bfloat16_tESF_Li256ELb1ELb0ELb0ELb1EEENS1_36VarlenDynamicPersistentTileSchedulerILi128ELi224ELi256ELi128ELb0ELb0ELb1ELb1ELb1ELb1EEEEEEEEEvNT_6ParamsE)
        /*0590*/ 	.word	0x00000000


	//----- nvinfo : EIATTR_MIN_STACK_SIZE
	.align		4
.L_248:
        /*0594*/ 	.byte	0x04, 0x12
        /*0596*/ 	.short	(.L_250 - .L_249)
	.align		4
.L_249:
        /*0598*/ 	.word	index@(_ZN7cutlass13device_kernelIN5flash11enable_sm90INS1_16FlashAttnFwdSm90INS1_25CollectiveMainloopFwdSm90ILi2EN4cute5tupleIJNS5_1CILi1EEES8_S8_EEENS6_IJNS7_ILi128EEENS7_ILi224EEESA_EEELi128ENS_12float_e4m3_tEfNS_4arch4Sm90ELb1ELb0ELb0ELb1ELb0ELb1ELb0ELb1ELb1ELb0ELb0ELb0EEENS1_21CollectiveEpilogueFwdINS6_IJSA_SA_SB_EEES9_NS_10bfloat16_tESF_Li256ELb1ELb0ELb0ELb1EEENS1_36VarlenDynamicPersistentTileSchedulerILi128ELi224ELi256ELi128ELb0ELb0ELb1ELb1ELb1ELb1EEEEEEEEEvNT_6ParamsE)
        /*059c*/ 	.word	0x00000000


	//----- nvinfo : EIATTR_MIN_STACK_SIZE
	.align		4
.L_250:
        /*05a0*/ 	.byte	0x04, 0x12
        /*05a2*/ 	.short	(.L_252 - .L_251)
	.align		4
.L_251:
        /*05a4*/ 	.word	index@(_ZN7cutlass13device_kernelIN5flash11enable_sm90INS1_16FlashAttnFwdSm90INS1_25CollectiveMainloopFwdSm90ILi2EN4cute5tupleIJNS5_1CILi1EEES8_S8_EEENS6_IJNS7_ILi192EEENS7_ILi128EEENS7_ILi96EEEEEELi96ENS_12float_e4m3_tEfNS_4arch4Sm90ELb0ELb0ELb0ELb0ELb0ELb0ELb0ELb1ELb1ELb0ELb0ELb0EEENS1_21CollectiveEpilogueFwdINS6_IJSA_SC_SB_EEES9_NS_10bfloat16_tESG_Li384ELb0ELb0ELb0ELb1EEENS1_29StaticPersistentTileSchedulerILb0EEEEEEEEEvNT_6ParamsE)
        /*05a8*/ 	.word	0x00000000


	//----- nvinfo : EIATTR_MIN_STACK_SIZE
	.align		4
.L_252:
        /*05ac*/ 	.byte	0x04, 0x12
        /*05ae*/ 	.short	(.L_254 - .L_253)
	.align		4
.L_253:
        /*05b0*/ 	.word	index@(_ZN7cutlass13device_kernelIN5flash11enable_sm90INS1_16FlashAttnFwdSm90INS1_25CollectiveMainloopFwdSm90ILi2EN4cute5tupleIJNS5_1CILi1EEES8_S8_EEENS6_IJNS7_ILi192EEENS7_ILi128EEENS7_ILi96EEEEEELi96ENS_12float_e4m3_tEfNS_4arch4Sm90ELb0ELb0ELb0ELb1ELb0ELb0ELb0ELb1ELb1ELb0ELb0ELb0EEENS1_21CollectiveEpilogueFwdINS6_IJSA_SC_SB_EEES9_NS_10bfloat16_tESG_Li384ELb1ELb0ELb0ELb1EEENS1_36VarlenDynamicPersistentTileSchedulerILi192ELi128ELi384ELi128ELb0ELb0ELb1ELb0ELb1ELb1EEEEEEEEEvNT_6ParamsE)
        /*05b4*/ 	.word	0x00000000


	//----- nvinfo : EIATTR_MIN_STACK_SIZE
	.align		4
.L_254:
        /*05b8*/ 	.byte	0x04, 0x12
        /*05ba*/ 	.short	(.L_256 - .L_255)
	.align		4
.L_255:
        /*05bc*/ 	.word	index@(_ZN7cutlass13device_kernelIN5flash11enable_sm90INS1_16FlashAttnFwdSm90INS1_25CollectiveMainloopFwdSm90ILi2EN4cute5tupleIJNS5_1CILi1EEES8_S8_EEENS6_IJNS7_ILi192EEENS7_ILi128EEENS7_ILi96EEEEEELi96ENS_12float_e4m3_tEfNS_4arch4Sm90ELb0ELb0ELb0ELb1ELb0ELb1ELb0ELb1ELb1ELb0ELb0ELb0EEENS1_21CollectiveEpilogueFwdINS6_IJSA_SC_SB_EEES9_NS_10bfloat16_tESG_Li384ELb1ELb0ELb0ELb1EEENS1_36VarlenDynamicPersistentTileSchedulerILi192ELi128ELi384ELi128ELb0ELb0ELb1ELb0ELb1ELb1EEEEEEEEEvNT_6ParamsE)
        /*05c0*/ 	.word	0x00000000


	//----- nvinfo : EIATTR_MIN_STACK_SIZE
	.align		4
.L_256:
        /*05c4*/ 	.byte	0x04, 0x12
        /*05c6*/ 	.short	(.L_258 - .L_257)
	.align		4
.L_257:
        /*05c8*/ 	.word	index@(_ZN7cutlass13device_kernelIN5flash11enable_sm90INS1_16FlashAttnFwdSm90INS1_25CollectiveMainloopFwdSm90ILi2EN4cute5tupleIJNS5_1CILi1EEES8_S8_EEENS6_IJNS7_ILi192EEENS7_ILi128EEENS7_ILi96EEEEEELi96ENS_12float_e4m3_tEfNS_4arch4Sm90ELb0ELb1ELb0ELb0ELb0ELb0ELb0ELb1ELb1ELb0ELb0ELb0EEENS1_21CollectiveEpilogueFwdINS6_IJSA_SC_SB_EEES9_NS_10bfloat16_tESG_Li384ELb0ELb0ELb0ELb1EEENS1_30DynamicPersistentTileSchedulerILi384ELi128ELb0ELb0ELb1EEEEEEEEEvNT_6ParamsE)
        /*05cc*/ 	.word	0x00000000


	//----- nvinfo : EIATTR_MIN_STACK_SIZE
	.align		4
.L_258:
        /*05d0*/ 	.byte	0x04, 0x12
        /*05d2*/ 	.short	(.L_260 - .L_259)
	.align		4
.L_259:
        /*05d4*/ 	.word	index@(_ZN7cutlass13device_kernelIN5flash11enable_sm90INS1_16FlashAttnFwdSm90INS1_25CollectiveMainloopFwdSm90ILi2EN4cute5tupleIJNS5_1CILi1EEES8_S8_EEENS6_IJNS7_ILi192EEENS7_ILi128EEENS7_ILi96EEEEEELi96ENS_12float_e4m3_tEfNS_4arch4Sm90ELb0ELb1ELb0ELb1ELb0ELb0ELb0ELb1ELb1ELb0ELb0ELb0EEENS1_21CollectiveEpilogueFwdINS6_IJSA_SC_SB_EEES9_NS_10bfloat16_tESG_Li384ELb1ELb0ELb0ELb1EEENS1_36VarlenDynamicPersistentTileSchedulerILi192ELi128ELi384ELi128ELb0ELb0ELb1ELb1ELb0ELb1EEEEEEEEEvNT_6ParamsE)
        /*05d8*/ 	.word	0x00000000


	//----- nvinfo : EIATTR_MIN_STACK_SIZE
	.align		4
.L_260:
        /*05dc*/ 	.byte	0x04, 0x12
        /*05de*/ 	.short	(.L_262 - .L_261)
	.align		4
.L_261:
        /*05e0*/ 	.word	index@(_ZN7cutlass13device_kernelIN5flash11enable_sm90INS1_16FlashAttnFwdSm90INS1_25CollectiveMainloopFwdSm90ILi2EN4cute5tupleIJNS5_1CILi1EEES8_S8_EEENS6_IJNS7_ILi192EEENS7_ILi128EEENS7_ILi96EEEEEELi96ENS_12float_e4m3_tEfNS_4arch4Sm90ELb0ELb1ELb0ELb1ELb0ELb1ELb0ELb1ELb1ELb0ELb0ELb0EEENS1_21CollectiveEpilogueFwdINS6_IJSA_SC_SB_EEES9_NS_10bfloat16_tESG_Li384ELb1ELb0ELb0ELb1EEENS1_36VarlenDynamicPersistentTileSchedulerILi192ELi128ELi384ELi128ELb0ELb0ELb1ELb1ELb0ELb1EEEEEEEEEvNT_6ParamsE)
        /*05e4*/ 	.word	0x00000000


	//----- nvinfo : EIATTR_MIN_STACK_SIZE
	.align		4
.L_262:
        /*05e8*/ 	.byte	0x04, 0x12
        /*05ea*/ 	.short	(.L_264 - .L_263)
	.align		4
.L_263:
        /*05ec*/ 	.word	index@(_ZN7cutlass13device_kernelIN5flash11enable_sm90INS1_16FlashAttnFwdSm90INS1_25CollectiveMainloopFwdSm90ILi2EN4cute5tupleIJNS5_1CILi1EEES8_S8_EEENS6_IJNS7_ILi192EEENS7_ILi128EEENS7_ILi96EEEEEELi96ENS_12float_e4m3_tEfNS_4arch4Sm90ELb1ELb0ELb0ELb0ELb0ELb0ELb0ELb1ELb1ELb0ELb0ELb0EEENS1_21CollectiveEpilogueFwdINS6_IJSA_SC_SB_EEES9_NS_10bfloat16_tESG_Li384ELb0ELb0ELb0ELb1EEENS1_30DynamicPersistentTileSchedulerILi384ELi128ELb0ELb0ELb1EEEEEEEEEvNT_6ParamsE)
        /*05f0*/ 	.word	0x00000000


	//----- nvinfo : EIATTR_MIN_STACK_SIZE
	.align		4
.L_264:
        /*05f4*/ 	.byte	0x04, 0x12
        /*05f6*/ 	.short	(.L_266 - .L_265)
	.align		4
.L_265:
        /*05f8*/ 	.word	index@(_ZN7cutlass13device_kernelIN5flash11enable_sm90INS1_16FlashAttnFwdSm90INS1_25CollectiveMainloopFwdSm90ILi2EN4cute5tupleIJNS5_1CILi1EEES8_S8_EEENS6_IJNS7_ILi192EEENS7_ILi128EEENS7_ILi96EEEEEELi96ENS_12float_e4m3_tEfNS_4arch4Sm90ELb1ELb0ELb0ELb1ELb0ELb0ELb0ELb1ELb1ELb0ELb0ELb0EEENS1_21CollectiveEpilogueFwdINS6_IJSA_SC_SB_EEES9_NS_10bfloat16_tESG_Li384ELb1ELb0ELb0ELb1EEENS1_36VarlenDynamicPersistentTileSchedulerILi192ELi128ELi384ELi128ELb0ELb0ELb1ELb1ELb1ELb1EEEEEEEEEvNT_6ParamsE)
        /*05fc*/ 	.word	0x00000000


	//----- nvinfo : EIATTR_MIN_STACK_SIZE
	.align		4
.L_266:
        /*0600*/ 	.byte	0x04, 0x12
        /*0602*/ 	.short	(.L_268 - .L_267)
	.align		4
.L_267:
        /*0604*/ 	.word	index@(_ZN7cutlass13device_kernelIN5flash11enable_sm90INS1_16FlashAttnFwdSm90INS1_25CollectiveMainloopFwdSm90ILi2EN4cute5tupleIJNS5_1CILi1EEES8_S8_EEENS6_IJNS7_ILi192EEENS7_ILi128EEENS7_ILi96EEEEEELi96ENS_12float_e4m3_tEfNS_4arch4Sm90ELb1ELb0ELb0ELb1ELb0ELb1ELb0ELb1ELb1ELb0ELb0ELb0EEENS1_21CollectiveEpilogueFwdINS6_IJSA_SC_SB_EEES9_NS_10bfloat16_tESG_Li384ELb1ELb0ELb0ELb1EEENS1_36VarlenDynamicPersistentTileSchedulerILi192ELi128ELi384ELi128ELb0ELb0ELb1ELb1ELb1ELb1EEEEEEEEEvNT_6ParamsE)
        /*0608*/ 	.word	0x00000000


	//----- nvinfo : EIATTR_MIN_STACK_SIZE
	.align		4
.L_268:
        /*060c*/ 	.byte	0x04, 0x12
        /*060e*/ 	.short	(.L_270 - .L_269)
	.align		4
.L_269:
        /*0610*/ 	.word	index@(_ZN7cutlass13device_kernelIN5flash11enable_sm90INS1_16FlashAttnFwdSm90INS1_25CollectiveMainloopFwdSm90ILi2EN4cute5tupleIJNS5_1CILi1EEES8_S8_EEENS6_IJNS7_ILi192EEENS7_ILi160EEENS7_ILi64EEEEEELi64ENS_12float_e4m3_tEfNS_4arch4Sm90ELb0ELb0ELb0ELb0ELb0ELb0ELb0ELb1ELb1ELb0ELb0ELb0EEENS1_21CollectiveEpilogueFwdINS6_IJSA_SC_SB_EEES9_NS_10bfloat16_tESG_Li384ELb0ELb0ELb0ELb1EEENS1_29StaticPersistentTileSchedulerILb0EEEEEEEEEvNT_6ParamsE)
        /*0614*/ 	.word	0x00000000


	//----- nvinfo : EIATTR_MIN_STACK_SIZE
	.align		4
.L_270:
        /*0618*/ 	.byte	0x04, 0x12
        /*061a*/ 	.short	(.L_272 - .L_271)
	.align		4
.L_271:
        /*061c*/ 	.word	index@(_ZN7cutlass13device_kernelIN5flash11enable_sm90INS1_16FlashAttnFwdSm90INS1_25CollectiveMainloopFwdSm90ILi2EN4cute5tupleIJNS5_1CILi1EEES8_S8_EEENS6_IJNS7_ILi192EEENS7_ILi160EEENS7_ILi64EEEEEELi64ENS_12float_e4m3_tEfNS_4arch4Sm90ELb0ELb0ELb0ELb1ELb0ELb0ELb0ELb1ELb1ELb0ELb0ELb0EEENS1_21CollectiveEpilogueFwdINS6_IJSA_SC_SB_EEES9_NS_10bfloat16_tESG_Li384ELb1ELb0ELb0ELb1EEENS1_36VarlenDynamicPersistentTileSchedulerILi192ELi160ELi384ELi128ELb0ELb0ELb1ELb0ELb1ELb1EEEEEEEEEvNT_6ParamsE)
        /*0620*/ 	.word	0x00000000


	//----- nvinfo : EIATTR_MIN_STACK_SIZE
	.align		4
.L_272:
        /*0624*/ 	.byte	0x04, 0x12
        /*0626*/ 	.short	(.L_274 - .L_273)
	.align		4
.L_273:
        /*0628*/ 	.word	index@(_ZN7cutlass13device_kernelIN5flash11enable_sm90INS1_16FlashAttnFwdSm90INS1_25CollectiveMainloopFwdSm90ILi2EN4cute5tupleIJNS5_1CILi1EEES8_S8_EEENS6_IJNS7_ILi192EEENS7_ILi160EEENS7_ILi64EEEEEELi64ENS_12float_e4m3_tEfNS_4arch4Sm90ELb0ELb0ELb0ELb1ELb0ELb1ELb0ELb1ELb1ELb0ELb0ELb0EEENS1_21CollectiveEpilogueFwdINS6_IJSA_SC_SB_EEES9_NS_10bfloat16_tESG_Li384ELb1ELb0ELb0ELb1EEENS1_36VarlenDynamicPersistentTileSchedulerILi192ELi160ELi384ELi128ELb0ELb0ELb1ELb0ELb1ELb1EEEEEEEEEvNT_6ParamsE)
        /*062c*/ 	.word	0x00000000


	//----- nvinfo : EIATTR_MIN_STACK_SIZE
	.align		4
.L_274:
        /*0630*/ 	.byte	0x04, 0x12
        /*0632*/ 	.short	(.L_276 - .L_275)
	.align		4
.L_275:
        /*0634*/ 	.word	index@(_ZN7cutlass13device_kernelIN5flash11enable_sm90INS1_16FlashAttnFwdSm90INS1_25CollectiveMainloopFwdSm90ILi2EN4cute5tupleIJNS5_1CILi1EEES8_S8_EEENS6_IJNS7_ILi192EEENS7_ILi160EEENS7_ILi64EEEEEELi64ENS_12float_e4m3_tEfNS_4arch4Sm90ELb0ELb1ELb0ELb0ELb0ELb0ELb0ELb1ELb1ELb0ELb0ELb0EEENS1_21CollectiveEpilogueFwdINS6_IJSA_SC_SB_EEES9_NS_10bfloat16_tESG_Li384ELb0ELb0ELb0ELb1EEENS1_30DynamicPersistentTileSchedulerILi384ELi128ELb0ELb0ELb1EEEEEEEEEvNT_6ParamsE)
        /*0638*/ 	.word	0x00000000


	//----- nvinfo : EIATTR_MIN_STACK_SIZE
	.align		4
.L_276:
        /*063c*/ 	.byte	0x04, 0x12
        /*063e*/ 	.short	(.L_278 - .L_277)
	.align		4
.L_277:
        /*0640*/ 	.word	index@(_ZN7cutlass13device_kernelIN5flash11enable_sm90INS1_16FlashAttnFwdSm90INS1_25CollectiveMainloopFwdSm90ILi2EN4cute5tupleIJNS5_1CILi1EEES8_S8_EEENS6_IJNS7_ILi192EEENS7_ILi160EEENS7_ILi64EEEEEELi64ENS_12float_e4m3_tEfNS_4arch4Sm90ELb0ELb1ELb0ELb1ELb0ELb0ELb0ELb1ELb1ELb0ELb0ELb0EEENS1_21CollectiveEpilogueFwdINS6_IJSA_SC_SB_EEES9_NS_10bfloat16_tESG_Li384ELb1ELb0ELb0ELb1EEENS1_36VarlenDynamicPersistentTileSchedulerILi192ELi160ELi384ELi128ELb0ELb0ELb1ELb1ELb0ELb1EEEEEEEEEvNT_6ParamsE)
        /*0644*/ 	.word	0x00000000


	//----- nvinfo : EIATTR_MIN_STACK_SIZE
	.align		4
.L_278:
        /*0648*/ 	.byte	0x04, 0x12
        /*064a*/ 	.short	(.L_280 - .L_279)
	.align		4
.L_279:
        /*064c*/ 	.word	index@(_ZN7cutlass13device_kernelIN5flash11enable_sm90INS1_16FlashAttnFwdSm90INS1_25CollectiveMainloopFwdSm90ILi2EN4cute5tupleIJNS5_1CILi1EEES8_S8_EEENS6_IJNS7_ILi192EEENS7_ILi160EEENS7_ILi64EEEEEELi64ENS_12float_e4m3_tEfNS_4arch4Sm90ELb0ELb1ELb0ELb1ELb0ELb1ELb0ELb1ELb1ELb0ELb0ELb0EEENS1_21CollectiveEpilogueFwdINS6_IJSA_SC_SB_EEES9_NS_10bfloat16_tESG_Li384ELb1ELb0ELb0ELb1EEENS1_36VarlenDynamicPersistentTileSchedulerILi192ELi160ELi384ELi128ELb0ELb0ELb1ELb1ELb0ELb1EEEEEEEEEvNT_6ParamsE)
        /*0650*/ 	.word	0x00000000


	//----- nvinfo : EIATTR_MIN_STACK_SIZE
	.align		4
.L_280:
        /*0654*/ 	.byte	0x04, 0x12
        /*0656*/ 	.short	(.L_282 - .L_281)
	.align		4
.L_281:
        /*0658*/ 	.word	index@(_ZN7cutlass13device_kernelIN5flash11enable_sm90INS1_16FlashAttnFwdSm90INS1_25CollectiveMainloopFwdSm90ILi2EN4cute5tupleIJNS5_1CILi1EEES8_S8_EEENS6_IJNS7_ILi192EEENS7_ILi160EEENS7_ILi64EEEEEELi64ENS_12float_e4m3_tEfNS_4arch4Sm90ELb1ELb0ELb0ELb0ELb0ELb0ELb0ELb1ELb1ELb0ELb0ELb0EEENS1_21CollectiveEpilogueFwdINS6_IJSA_SC_SB_EEES9_NS_10bfloat16_tESG_Li384ELb0ELb0ELb0ELb1EEENS1_30DynamicPersistentTileSchedulerILi384ELi128ELb0ELb0ELb1EEEEEEEEEvNT_6ParamsE)
        /*065c*/ 	.word	0x00000000


	//----- nvinfo : EIATTR_MIN_STACK_SIZE
	.align		4
.L_282:
        /*0660*/ 	.byte	0x04, 0x12
        /*0662*/ 	.short	(.L_284 - .L_283)
	.align		4
.L_283:
        /*0664*/ 	.word	index@(_ZN7cutlass13device_kernelIN5flash11enable_sm90INS1_16FlashAttnFwdSm90INS1_25CollectiveMainloopFwdSm90ILi2EN4cute5tupleIJNS5_1CILi1EEES8_S8_EEENS6_IJNS7_ILi192EEENS7_ILi160EEENS7_ILi64EEEEEELi64ENS_12float_e4m3_tEfNS_4arch4Sm90ELb1ELb0ELb0ELb1ELb0ELb0ELb0ELb1ELb1ELb0ELb0ELb0EEENS1_21CollectiveEpilogueFwdINS6_IJSA_SC_SB_EEES9_NS_10bfloat16_tESG_Li384ELb1ELb0ELb0ELb1EEENS1_36VarlenDynamicPersistentTileSchedulerILi192ELi160ELi384ELi128ELb0ELb0ELb1ELb1ELb1ELb1EEEEEEEEEvNT_6ParamsE)
        /*0668*/ 	.word	0x00000000


	//----- nvinfo : EIATTR_MIN_STACK_SIZE
	.align		4
.L_284:
        /*066c*/ 	.byte	0x04, 0x12
        /*066e*/ 	.short	(.L_286 - .L_285)
	.align		4
.L_285:
        /*0670*/ 	.word	index@(_ZN7cutlass13device_kernelIN5flash11enable_sm90INS1_16FlashAttnFwdSm90INS1_25CollectiveMainloopFwdSm90ILi2EN4cute5tupleIJNS5_1CILi1EEES8_S8_EEENS6_IJNS7_ILi192EEENS7_ILi160EEENS7_ILi64EEEEEELi64ENS_12float_e4m3_tEfNS_4arch4Sm90ELb1ELb0ELb0ELb1ELb0ELb1ELb0ELb1ELb1ELb0ELb0ELb0EEENS1_21CollectiveEpilogueFwdINS6_IJSA_SC_SB_EEES9_NS_10bfloat16_tESG_Li384ELb1ELb0ELb0ELb1EEENS1_36VarlenDynamicPersistentTileSchedulerILi192ELi160ELi384ELi128ELb0ELb0ELb1ELb1ELb1ELb1EEEEEEEEEvNT_6ParamsE)
        /*0674*/ 	.word	0x00000000
.L_286:


//--------------------- .nv.compat                --------------------------
	.section	.nv.compat,"",@"SHT_CUDA_COMPAT_INFO"
	.align	4
        /*0000*/ 	.byte	0x02, 0x09, 0x01, 0x00, 0x02, 0x02, 0x01, 0x00, 0x02, 0x05, 0x05, 0x00, 0x03, 0x07, 0x01, 0x01
        /*0010*/ 	.byte	0x02, 0x03, 0x00, 0x00, 0x02, 0x06, 0x01, 0x00, 0x04, 0x0b, 0x08, 0x00, 0x09, 0x00, 0x00, 0x00
        /*0020*/ 	.byte	0x00, 0x00, 0x00, 0x00


//--------------------- .nv.info._ZN7cutlass13device_kernelIN5flash11enable_sm90INS1_16FlashAttnFwdSm90INS1_25CollectiveMainloopFwdSm90ILi2EN4cute5tupleIJNS5_1CILi1EEES8_S8_EEENS6_IJNS7_ILi128EEESA_NS7_ILi256EEEEEELi256ENS_12float_e4m3_tEfNS_4arch4Sm90ELb0ELb0ELb0ELb0ELb0ELb0ELb0ELb1ELb1ELb0ELb0ELb0EEENS1_21CollectiveEpilogueFwdINS6_IJSA_SB_SA_EEES9_NS_10bfloat16_tESF_Li256ELb0ELb0ELb0ELb1EEENS1_29StaticPersistentTileSchedulerILb0EEEEEEEEEvNT_6ParamsE --------------------------
	.section	.nv.info._ZN7cutlass13device_kernelIN5flash11enable_sm90INS1_16FlashAttnFwdSm90INS1_25CollectiveMainloopFwdSm90ILi2EN4cute5tupleIJNS5_1CILi1EEES8_S8_EEENS6_IJNS7_ILi128EEESA_NS7_ILi256EEEEEELi256ENS_12float_e4m3_tEfNS_4arch4Sm90ELb0ELb0ELb0ELb0ELb0ELb0ELb0ELb1ELb1ELb0ELb0ELb0EEENS1_21CollectiveEpilogueFwdINS6_IJSA_SB_SA_EEES9_NS_10bfloat16_tESF_Li256ELb0ELb0ELb0ELb1EEENS1_29StaticPersistentTileSchedulerILb0EEEEEEEEEvNT_6ParamsE,"",@"SHT_CUDA_INFO"
	.sectionflags	@""
	.align	4


	//----- nvinfo : EIATTR_CUDA_API_VERSION
	.align		4
        /*0000*/ 	.byte	0x04, 0x37
        /*0002*/ 	.short	(.L_288 - .L_287)
.L_287:
        /*0004*/ 	.word	0x00000082


	//----- nvinfo : EIATTR_KPARAM_INFO
	.align		4
.L_288:
        /*0008*/ 	.byte	0x04, 0x17
        /*000a*/ 	.short	(.L_290 - .L_289)
.L_289:
        /*000c*/ 	.word	0x00000000
        /*0010*/ 	.short	0x0000
        /*0012*/ 	.short	0x0000
        /*0014*/ 	.byte	0x00, 0xf0, 0x01, 0x2e


	//----- nvinfo : EIATTR_SPARSE_MMA_MASK
	.align		4
.L_290:
        /*0018*/ 	.byte	0x03, 0x50
        /*001a*/ 	.short	0x0000


	//----- nvinfo : EIATTR_MAXREG_COUNT
	.align		4
        /*001c*/ 	.byte	0x03, 0x1b
        /*001e*/ 	.short	0x00a8


	//----- nvinfo : EIATTR_MERCURY_ISA_VERSION
	.align		4
        /*0020*/ 	.byte	0x03, 0x5f
        /*0022*/ 	.short	0x0101


	//----- nvinfo : EIATTR_VRC_CTA_INIT_COUNT
	.align		4
        /*0024*/ 	.byte	0x02, 0x4a
	.zero		1
	.zero		1


	//----- nvinfo : EIATTR_EXIT_INSTR_OFFSETS
	.align		4
        /*0028*/ 	.byte	0x04, 0x1c
        /*002a*/ 	.short	(.L_292 - .L_291)


	//   ....[0]....
.L_291:
        /*002c*/ 	.word	0x00000010


	//----- nvinfo : EIATTR_MAX_THREADS
	.align		4
.L_292:
        /*0030*/ 	.byte	0x04, 0x05
        /*0032*/ 	.short	(.L_294 - .L_293)
.L_293:
        /*0034*/ 	.word	0x00000180
        /*0038*/ 	.word	0x00000001
        /*003c*/ 	.word	0x00000001


	//----- nvinfo : EIATTR_CBANK_PARAM_SIZE
	.align		4
.L_294:
        /*0040*/ 	.byte	0x03, 0x19
        /*0042*/ 	.short	0x0b80


	//----- nvinfo : EIATTR_PARAM_CBANK
	.align		4
        /*0044*/ 	.byte	0x04, 0x0a
        /*0046*/ 	.short	(.L_296 - .L_295)
	.align		4
.L_295:
        /*0048*/ 	.word	index@(.nv.constant0._ZN7cutlass13device_kernelIN5flash11enable_sm90INS1_16FlashAttnFwdSm90INS1_25CollectiveMainloopFwdSm90ILi2EN4cute5tupleIJNS5_1CILi1EEES8_S8_EEENS6_IJNS7_ILi128EEESA_NS7_ILi256EEEEEELi256ENS_12float_e4m3_tEfNS_4arch4Sm90ELb0ELb0ELb0ELb0ELb0ELb0ELb0ELb1ELb1ELb0ELb0ELb0EEENS1_21CollectiveEpilogueFwdINS6_IJSA_SB_SA_EEES9_NS_10bfloat16_tESF_Li256ELb0ELb0ELb0ELb1EEENS1_29StaticPersistentTileSchedulerILb0EEEEEEEEEvNT_6ParamsE)
        /*004c*/ 	.short	0x0380
        /*004e*/ 	.short	0x0b80


	//----- nvinfo : EIATTR_SW_WAR
	.align		4
.L_296:
        /*0050*/ 	.byte	0x04, 0x36
        /*0052*/ 	.short	(.L_298 - .L_297)
.L_297:
        /*0054*/ 	.word	0x00000008
.L_298:


//--------------------- .nv.info._ZN7cutlass13device_kernelIN5flash11enable_sm90INS1_16FlashAttnFwdSm90INS1_25CollectiveMainloopFwdSm90ILi2EN4cute5tupleIJNS5_1CILi1EEES8_S8_EEENS6_IJNS7_ILi128EEESA_NS7_ILi256EEEEEELi256ENS_12float_e4m3_tEfNS_4arch4Sm90ELb0ELb0ELb0ELb1ELb0ELb0ELb0ELb1ELb1ELb0ELb0ELb0EEENS1_21CollectiveEpilogueFwdINS6_IJSA_SB_SA_EEES9_NS_10bfloat16_tESF_Li256ELb1ELb0ELb0ELb1EEENS1_36VarlenDynamicPersistentTileSchedulerILi128ELi128ELi256ELi128ELb0ELb0ELb1ELb0ELb1ELb1EEEEEEEEEvNT_6ParamsE --------------------------
	.section	.nv.info._ZN7cutlass13device_kernelIN5flash11enable_sm90INS1_16FlashAttnFwdSm90INS1_25CollectiveMainloopFwdSm90ILi2EN4cute5tupleIJNS5_1CILi1EEES8_S8_EEENS6_IJNS7_ILi128EEESA_NS7_ILi256EEEEEELi256ENS_12float_e4m3_tEfNS_4arch4Sm90ELb0ELb0ELb0ELb1ELb0ELb0ELb0ELb1ELb1ELb0ELb0ELb0EEENS1_21CollectiveEpilogueFwdINS6_IJSA_SB_SA_EEES9_NS_10bfloat16_tESF_Li256ELb1ELb0ELb0ELb1EEENS1_36VarlenDynamicPersistentTileSchedulerILi128ELi128ELi256ELi128ELb0ELb0ELb1ELb0ELb1ELb1EEEEEEEEEvNT_6ParamsE,"",@"SHT_CUDA_INFO"
	.sectionflags	@""
	.align	4


	//----- nvinfo : EIATTR_CUDA_API_VERSION
	.align		4
        /*0000*/ 	.byte	0x04, 0x37
        /*0002*/ 	.short	(.L_300 - .L_299)
.L_299:
        /*0004*/ 	.word	0x00000082


	//----- nvinfo : EIATTR_KPARAM_INFO
	.align		4
.L_300:
        /*0008*/ 	.byte	0x04, 0x17
        /*000a*/ 	.short	(.L_302 - .L_301)
.L_301:
        /*000c*/ 	.word	0x00000000
        /*0010*/ 	.short	0x0000
        /*0012*/ 	.short	0x0000
        /*0014*/ 	.byte	0x00, 0xf0, 0x01, 0x28


	//----- nvinfo : EIATTR_SPARSE_MMA_MASK
	.align		4
.L_302:
        /*0018*/ 	.byte	0x03, 0x50
        /*001a*/ 	.short	0x0000


	//----- nvinfo : EIATTR_MAXREG_COUNT
	.align		4
        /*001c*/ 	.byte	0x03, 0x1b
        /*001e*/ 	.short	0x00a8


	//----- nvinfo : EIATTR_MERCURY_ISA_VERSION
	.align		4
        /*0020*/ 	.byte	0x03, 0x5f
        /*0022*/ 	.short	0x0101


	//----- nvinfo : EIATTR_VRC_CTA_INIT_COUNT
	.align		4
        /*0024*/ 	.byte	0x02, 0x4a
	.zero		1
	.zero		1


	//----- nvinfo : EIATTR_EXIT_INSTR_OFFSETS
	.align		4
        /*0028*/ 	.byte	0x04, 0x1c
        /*002a*/ 	.short	(.L_304 - .L_303)


	//   ....[0]....
.L_303:
        /*002c*/ 	.word	0x00000010


	//----- nvinfo : EIATTR_MAX_THREADS
	.align		4
.L_304:
        /*0030*/ 	.byte	0x04, 0x05
        /*0032*/ 	.short	(.L_306 - .L_305)
.L_305:
        /*0034*/ 	.word	0x00000180
        /*0038*/ 	.word	0x00000001
        /*003c*/ 	.word	0x00000001


	//----- nvinfo : EIATTR_CBANK_PARAM_SIZE
	.align		4
.L_306:
        /*0040*/ 	.byte	0x03, 0x19
        /*0042*/ 	.short	0x0a00


	//----- nvinfo : EIATTR_PARAM_CBANK
	.align		4
        /*0044*/ 	.byte	0x04, 0x0a
        /*0046*/ 	.short	(.L_308 - .L_307)
	.align		4
.L_307:
        /*0048*/ 	.word	index@(.nv.constant0._ZN7cutlass13device_kernelIN5flash11enable_sm90INS1_16FlashAttnFwdSm90INS1_25CollectiveMainloopFwdSm90ILi2EN4cute5tupleIJNS5_1CILi1EEES8_S8_EEENS6_IJNS7_ILi128EEESA_NS7_ILi256EEEEEELi256ENS_12float_e4m3_tEfNS_4arch4Sm90ELb0ELb0ELb0ELb1ELb0ELb0ELb0ELb1ELb1ELb0ELb0ELb0EEENS1_21CollectiveEpilogueFwdINS6_IJSA_SB_SA_EEES9_NS_10bfloat16_tESF_Li256ELb1ELb0ELb0ELb1EEENS1_36VarlenDynamicPersistentTileSchedulerILi128ELi128ELi256ELi128ELb0ELb0ELb1ELb0ELb1ELb1EEEEEEEEEvNT_6ParamsE)
        /*004c*/ 	.short	0x0380
        /*004e*/ 	.short	0x0a00


	//----- nvinfo : EIATTR_SW_WAR
	.align		4
.L_308:
        /*0050*/ 	.byte	0x04, 0x36
        /*0052*/ 	.short	(.L_310 - .L_309)
.L_309:
        /*0054*/ 	.word	0x00000008
.L_310:


//--------------------- .nv.info._ZN7cutlass13device_kernelIN5flash11enable_sm90INS1_16FlashAttnFwdSm90INS1_25CollectiveMainloopFwdSm90ILi2EN4cute5tupleIJNS5_1CILi1EEES8_S8_EEENS6_IJNS7_ILi128EEESA_NS7_ILi256EEEEEELi256ENS_12float_e4m3_tEfNS_4arch4Sm90ELb0ELb0ELb0ELb1ELb0ELb1ELb0ELb1ELb1ELb0ELb0ELb0EEENS1_21CollectiveEpilogueFwdINS6_IJSA_SB_SA_EEES9_NS_10bfloat16_tESF_Li256ELb1ELb0ELb0ELb1EEENS1_36VarlenDynamicPersistentTileSchedulerILi128ELi128ELi256ELi128ELb0ELb0ELb1ELb0ELb1ELb1EEEEEEEEEvNT_6ParamsE --------------------------
	.section	.nv.info._ZN7cutlass13device_kernelIN5flash11enable_sm90INS1_16FlashAttnFwdSm90INS1_25CollectiveMainloopFwdSm90ILi2EN4cute5tupleIJNS5_1CILi1EEES8_S8_EEENS6_IJNS7_ILi128EEESA_NS7_ILi256EEEEEELi256ENS_12float_e4m3_tEfNS_4arch4Sm90ELb0ELb0ELb0ELb1ELb0ELb1ELb0ELb1ELb1ELb0ELb0ELb0EEENS1_21CollectiveEpilogueFwdINS6_IJSA_SB_SA_EEES9_NS_10bfloat16_tESF_Li256ELb1ELb0ELb0ELb1EEENS1_36VarlenDynamicPersistentTileSchedulerILi128ELi128ELi256ELi128ELb0ELb0ELb1ELb0ELb1ELb1EEEEEEEEEvNT_6ParamsE,"",@"SHT_CUDA_INFO"
	.sectionflags	@""
	.align	4


	//----- nvinfo : EIATTR_CUDA_API_VERSION
	.align		4
        /*0000*/ 	.byte	0x04, 0x37
        /*0002*/ 	.short	(.L_312 - .L_311)
.L_311:
        /*0004*/ 	.word	0x00000082


	//----- nvinfo : EIATTR_KPARAM_INFO
	.align		4
.L_312:
        /*0008*/ 	.byte	0x04, 0x17
        /*000a*/ 	.short	(.L_314 - .L_313)
.L_313:
        /*000c*/ 	.word	0x00000000
        /*0010*/ 	.short	0x0000
        /*0012*/ 	.short	0x0000
        /*0014*/ 	.byte	0x00, 0xf0, 0x01, 0x28


	//----- nvinfo : EIATTR_SPARSE_MMA_MASK
	.align		4
.L_314:
        /*0018*/ 	.byte	0x03, 0x50
        /*001a*/ 	.short	0x0000


	//----- nvinfo : EIATTR_MAXREG_COUNT
	.align		4
        /*001c*/ 	.byte	0x03, 0x1b
        /*001e*/ 	.short	0x00a8


	//----- nvinfo : EIATTR_MERCURY_ISA_VERSION
	.align		4
        /*0020*/ 	.byte	0x03, 0x5f
        /*0022*/ 	.short	0x0101


	//----- nvinfo : EIATTR_VRC_CTA_INIT_COUNT
	.align		4
        /*0024*/ 	.byte	0x02, 0x4a
	.zero		1
	.zero		1


	//----- nvinfo : EIATTR_EXIT_INSTR_OFFSETS
	.align		4
        /*0028*/ 	.byte	0x04, 0x1c
        /*002a*/ 	.short	(.L_316 - .L_315)


	//   ....[0]....
.L_315:
        /*002c*/ 	.word	0x00000010


	//----- nvinfo : EIATTR_MAX_THREADS
	.align		4
.L_316:
        /*0030*/ 	.byte	0x04, 0x05
        /*0032*/ 	.short	(.L_318 - .L_317)
.L_317:
        /*0034*/ 	.word	0x00000180
        /*0038*/ 	.word	0x00000001
        /*003c*/ 	.word	0x00000001


	//----- nvinfo : EIATTR_CBANK_PARAM_SIZE
	.align		4
.L_318:
        /*0040*/ 	.byte	0x03, 0x19
        /*0042*/ 	.short	0x0a00


	//----- nvinfo : EIATTR_PARAM_CBANK
	.align		4
        /*0044*/ 	.byte	0x04, 0x0a
        /*0046*/ 	.short	(.L_320 - .L_319)
	.align		4
.L_319:
        /*0048*/ 	.word	index@(.nv.constant0._ZN7cutlass13device_kernelIN5flash11enable_sm90INS1_16FlashAttnFwdSm90INS1_25CollectiveMainloopFwdSm90ILi2EN4cute5tupleIJNS5_1CILi1EEES8_S8_EEENS6_IJNS7_ILi128EEESA_NS7_ILi256EEEEEELi256ENS_12float_e4m3_tEfNS_4arch4Sm90ELb0ELb0ELb0ELb1ELb0ELb1ELb0ELb1ELb1ELb0ELb0ELb0EEENS1_21CollectiveEpilogueFwdINS6_IJSA_SB_SA_EEES9_NS_10bfloat16_tESF_Li256ELb1ELb0ELb0ELb1EEENS1_36VarlenDynamicPersistentTileSchedulerILi128ELi128ELi256ELi128ELb0ELb0ELb1ELb0ELb1ELb1EEEEEEEEEvNT_6ParamsE)
        /*004c*/ 	.short	0x0380
        /*004e*/ 	.short	0x0a00


	//----- nvinfo : EIATTR_SW_WAR
	.align		4
.L_320:
        /*0050*/ 	.byte	0x04, 0x36
        /*0052*/ 	.short	(.L_322 - .L_321)
.L_321:
        /*0054*/ 	.word	0x00000008
.L_322:


//--------------------- .nv.info._ZN7cutlass13device_kernelIN5flash11enable_sm90INS1_16FlashAttnFwdSm90INS1_25CollectiveMainloopFwdSm90ILi2EN4cute5tupleIJNS5_1CILi1EEES8_S8_EEENS6_IJNS7_ILi128EEENS7_ILi64EEENS7_ILi256EEEEEELi256ENS_12float_e4m3_tEfNS_4arch4Sm90ELb0ELb1ELb0ELb0ELb0ELb0ELb0ELb1ELb1ELb0ELb0ELb0EEENS1_21CollectiveEpilogueFwdINS6_IJSA_SC_SB_EEES9_NS_10bfloat16_tESG_Li256ELb0ELb0ELb0ELb1EEENS1_30DynamicPersistentTileSchedulerILi256ELi128ELb0ELb0ELb1EEEEEEEEEvNT_6ParamsE --------------------------
	.section	.nv.info._ZN7cutlass13device_kernelIN5flash11enable_sm90INS1_16FlashAttnFwdSm90INS1_25CollectiveMainloopFwdSm90ILi2EN4cute5tupleIJNS5_1CILi1EEES8_S8_EEENS6_IJNS7_ILi128EEENS7_ILi64EEENS7_ILi256EEEEEELi256ENS_12float_e4m3_tEfNS_4arch4Sm90ELb0ELb1ELb0ELb0ELb0ELb0ELb0ELb1ELb1ELb0ELb0ELb0EEENS1_21CollectiveEpilogueFwdINS6_IJSA_SC_SB_EEES9_NS_10bfloat16_tESG_Li256ELb0ELb0ELb0ELb1EEENS1_30DynamicPersistentTileSchedulerILi256ELi128ELb0ELb0ELb1EEEEEEEEEvNT_6ParamsE,"",@"SHT_CUDA_INFO"
	.sectionflags	@""
	.align	4


	//----- nvinfo : EIATTR_CUDA_API_VERSION
	.align		4
        /*0000*/ 	.byte	0x04, 0x37
        /*0002*/ 	.short	(.L_324 - .L_323)
.L_323:
        /*0004*/ 	.word	0x00000082


	//----- nvinfo : EIATTR_KPARAM_INFO
	.align		4
.L_324:
        /*0008*/ 	.byte	0x04, 0x17
        /*000a*/ 	.short	(.L_326 - .L_325)
.L_325:
        /*000c*/ 	.word	0x00000000
        /*0010*/ 	.short	0x0000
        /*0012*/ 	.short	0x0000
        /*0014*/ 	.byte	0x00, 0xf0, 0x01, 0x2e


	//----- nvinfo : EIATTR_SPARSE_MMA_MASK
	.align		4
.L_326:
        /*0018*/ 	.byte	0x03, 0x50
        /*001a*/ 	.short	0x0000


	//----- nvinfo : EIATTR_MAXREG_COUNT
	.align		4
        /*001c*/ 	.byte	0x03, 0x1b
        /*001e*/ 	.short	0x00a8


	//----- nvinfo : EIATTR_MERCURY_ISA_VERSION
	.align		4
        /*0020*/ 	.byte	0x03, 0x5f
        /*0022*/ 	.short	0x0101


	//----- nvinfo : EIATTR_VRC_CTA_INIT_COUNT
	.align		4
        /*0024*/ 	.byte	0x02, 0x4a
	.zero		1
	.zero		1


	//----- nvinfo : EIATTR_EXIT_INSTR_OFFSETS
	.align		4
        /*0028*/ 	.byte	0x04, 0x1c
        /*002a*/ 	.short	(.L_328 - .L_327)


	//   ....[0]....
.L_327:
        /*002c*/ 	.word	0x00000010


	//----- nvinfo : EIATTR_MAX_THREADS
	.align		4
.L_328:
        /*0030*/ 	.byte	0x04, 0x05
        /*0032*/ 	.short	(.L_330 - .L_329)
.L_329:
        /*0034*/ 	.word	0x00000180
        /*0038*/ 	.word	0x00000001
        /*003c*/ 	.word	0x00000001


	//----- nvinfo : EIATTR_CBANK_PARAM_SIZE
	.align		4
.L_330:
        /*0040*/ 	.byte	0x03, 0x19
        /*0042*/ 	.short	0x0b80


	//----- nvinfo : EIATTR_PARAM_CBANK
	.align		4
        /*0044*/ 	.byte	0x04, 0x0a
        /*0046*/ 	.short	(.L_332 - .L_331)
	.align		4
.L_331:
        /*0048*/ 	.word	index@(.nv.constant0._ZN7cutlass13device_kernelIN5flash11enable_sm90INS1_16FlashAttnFwdSm90INS1_25CollectiveMainloopFwdSm90ILi2EN4cute5tupleIJNS5_1CILi1EEES8_S8_EEENS6_IJNS7_ILi128EEENS7_ILi64EEENS7_ILi256EEEEEELi256ENS_12float_e4m3_tEfNS_4arch4Sm90ELb0ELb1ELb0ELb0ELb0ELb0ELb0ELb1ELb1ELb0ELb0ELb0EEENS1_21CollectiveEpilogueFwdINS6_IJSA_SC_SB_EEES9_NS_10bfloat16_tESG_Li256ELb0ELb0ELb0ELb1EEENS1_30DynamicPersistentTileSchedulerILi256ELi128ELb0ELb0ELb1EEEEEEEEEvNT_6ParamsE)
        /*004c*/ 	.short	0x0380
        /*004e*/ 	.short	0x0b80


	//----- nvinfo : EIATTR_SW_WAR
	.align		4
.L_332:
        /*0050*/ 	.byte	0x04, 0x36
        /*0052*/ 	.short	(.L_334 - .L_333)
.L_333:
        /*0054*/ 	.word	0x00000008
.L_334:


//--------------------- .nv.info._ZN7cutlass13device_kernelIN5flash11enable_sm90INS1_16FlashAttnFwdSm90INS1_25CollectiveMainloopFwdSm90ILi2EN4cute5tupleIJNS5_1CILi1EEES8_S8_EEENS6_IJNS7_ILi128EEENS7_ILi64EEENS7_ILi256EEEEEELi256ENS_12float_e4m3_tEfNS_4arch4Sm90ELb0ELb1ELb0ELb1ELb0ELb0ELb0ELb1ELb1ELb0ELb0ELb0EEENS1_21CollectiveEpilogueFwdINS6_IJSA_SC_SB_EEES9_NS_10bfloat16_tESG_Li256ELb1ELb0ELb0ELb1EEENS1_36VarlenDynamicPersistentTileSchedulerILi128ELi64ELi256ELi128ELb0ELb0ELb1ELb1ELb0ELb1EEEEEEEEEvNT_6ParamsE --------------------------
	.section	.nv.info._ZN7cutlass13device_kernelIN5flash11enable_sm90INS1_16FlashAttnFwdSm90INS1_25CollectiveMainloopFwdSm90ILi2EN4cute5tupleIJNS5_1CILi1EEES8_S8_EEENS6_IJNS7_ILi128EEENS7_ILi64EEENS7_ILi256EEEEEELi256ENS_12float_e4m3_tEfNS_4arch4Sm90ELb0ELb1ELb0ELb1ELb0ELb0ELb0ELb1ELb1ELb0ELb0ELb0EEENS1_21CollectiveEpilogueFwdINS6_IJSA_SC_SB_EEES9_NS_10bfloat16_tESG_Li256ELb1ELb0ELb0ELb1EEENS1_36VarlenDynamicPersistentTileSchedulerILi128ELi64ELi256ELi128ELb0ELb0ELb1ELb1ELb0ELb1EEEEEEEEEvNT_6ParamsE,"",@"SHT_CUDA_INFO"
	.sectionflags	@""
	.align	4


	//----- nvinfo : EIATTR_CUDA_API_VERSION
	.align		4
        /*0000*/ 	.byte	0x04, 0x37
        /*0002*/ 	.short	(.L_336 - .L_335)
.L_335:
        /*0004*/ 	.word	0x00000082


	//----- nvinfo : EIATTR_KPARAM_INFO
	.align		4
.L_336:
        /*0008*/ 	.byte	0x04, 0x17
        /*000a*/ 	.short	(.L_338 - .L_337)
.L_337:
        /*000c*/ 	.word	0x00000000
        /*0010*/ 	.short	0x0000
        /*0012*/ 	.short	0x0000
        /*0014*/ 	.byte	0x00, 0xf0, 0x01, 0x28


	//----- nvinfo : EIATTR_SPARSE_MMA_MASK
	.align		4
.L_338:
        /*0018*/ 	.byte	0x03, 0x50
        /*001a*/ 	.short	0x0000


	//----- nvinfo : EIATTR_MAXREG_COUNT
	.align		4
        /*001c*/ 	.byte	0x03, 0x1b
        /*001e*/ 	.short	0x00a8


	//----- nvinfo : EIATTR_MERCURY_ISA_VERSION
	.align		4
        /*0020*/ 	.byte	0x03, 0x5f
        /*0022*/ 	.short	0x0101


	//----- nvinfo : EIATTR_VRC_CTA_INIT_COUNT
	.align		4
        /*0024*/ 	.byte	0x02, 0x4a
	.zero		1
	.zero		1


	//----- nvinfo : EIATTR_EXIT_INSTR_OFFSETS
	.align		4
        /*0028*/ 	.byte	0x04, 0x1c
        /*002a*/ 	.short	(.L_340 - .L_339)


	//   ....[0]....
.L_339:
        /*002c*/ 	.word	0x00000010


	//----- nvinfo : EIATTR_MAX_THREADS
	.align		4
.L_340:
        /*0030*/ 	.byte	0x04, 0x05
        /*0032*/ 	.short	(.L_342 - .L_341)
.L_341:
        /*0034*/ 	.word	0x00000180
        /*0038*/ 	.word	0x00000001
        /*003c*/ 	.word	0x00000001


	//----- nvinfo : EIATTR_CBANK_PARAM_SIZE
	.align		4
.L_342:
        /*0040*/ 	.byte	0x03, 0x19
        /*0042*/ 	.short	0x0a00


	//----- nvinfo : EIATTR_PARAM_CBANK
	.align		4
        /*0044*/ 	.byte	0x04, 0x0a
        /*0046*/ 	.short	(.L_344 - .L_343)
	.align		4
.L_343:
        /*0048*/ 	.word	index@(.nv.constant0._ZN7cutlass13device_kernelIN5flash11enable_sm90INS1_16FlashAttnFwdSm90INS1_25CollectiveMainloopFwdSm90ILi2EN4cute5tupleIJNS5_1CILi1EEES8_S8_EEENS6_IJNS7_ILi128EEENS7_ILi64EEENS7_ILi256EEEEEELi256ENS_12float_e4m3_tEfNS_4arch4Sm90ELb0ELb1ELb0ELb1ELb0ELb0ELb0ELb1ELb1ELb0ELb0ELb0EEENS1_21CollectiveEpilogueFwdINS6_IJSA_SC_SB_EEES9_NS_10bfloat16_tESG_Li256ELb1ELb0ELb0ELb1EEENS1_36VarlenDynamicPersistentTileSchedulerILi128ELi64ELi256ELi128ELb0ELb0ELb1ELb1ELb0ELb1EEEEEEEEEvNT_6ParamsE)
        /*004c*/ 	.short	0x0380
        /*004e*/ 	.short	0x0a00


	//----- nvinfo : EIATTR_SW_WAR
	.align		4
.L_344:
        /*0050*/ 	.byte	0x04, 0x36
        /*0052*/ 	.short	(.L_346 - .L_345)
.L_345:
        /*0054*/ 	.word	0x00000008
.L_346:


//--------------------- .nv.info._ZN7cutlass13device_kernelIN5flash11enable_sm90INS1_16FlashAttnFwdSm90INS1_25CollectiveMainloopFwdSm90ILi2EN4cute5tupleIJNS5_1CILi1EEES8_S8_EEENS6_IJNS7_ILi128EEENS7_ILi64EEENS7_ILi256EEEEEELi256ENS_12float_e4m3_tEfNS_4arch4Sm90ELb0ELb1ELb0ELb1ELb0ELb1ELb0ELb1ELb1ELb0ELb0ELb0EEENS1_21CollectiveEpilogueFwdINS6_IJSA_SC_SB_EEES9_NS_10bfloat16_tESG_Li256ELb1ELb0ELb0ELb1EEENS1_36VarlenDynamicPersistentTileSchedulerILi128ELi64ELi256ELi128ELb0ELb0ELb1ELb1ELb0ELb1EEEEEEEEEvNT_6ParamsE --------------------------
	.section	.nv.info._ZN7cutlass13device_kernelIN5flash11enable_sm90INS1_16FlashAttnFwdSm90INS1_25CollectiveMainloopFwdSm90ILi2EN4cute5tupleIJNS5_1CILi1EEES8_S8_EEENS6_IJNS7_ILi128EEENS7_ILi64EEENS7_ILi256EEEEEELi256ENS_12float_e4m3_tEfNS_4arch4Sm90ELb0ELb1ELb0ELb1ELb0ELb1ELb0ELb1ELb1ELb0ELb0ELb0EEENS1_21CollectiveEpilogueFwdINS6_IJSA_SC_SB_EEES9_NS_10bfloat16_tESG_Li256ELb1ELb0ELb0ELb1EEENS1_36VarlenDynamicPersistentTileSchedulerILi128ELi64ELi256ELi128ELb0ELb0ELb1ELb1ELb0ELb1EEEEEEEEEvNT_6ParamsE,"",@"SHT_CUDA_INFO"
	.sectionflags	@""
	.align	4


	//----- nvinfo : EIATTR_CUDA_API_VERSION
	.align		4
        /*0000*/ 	.byte	0x04, 0x37
        /*0002*/ 	.short	(.L_348 - .L_347)
.L_347:
        /*0004*/ 	.word	0x00000082


	//----- nvinfo : EIATTR_KPARAM_INFO
	.align		4
.L_348:
        /*0008*/ 	.byte	0x04, 0x17
        /*000a*/ 	.short	(.L_350 - .L_349)
.L_349:
        /*000c*/ 	.word	0x00000000
        /*0010*/ 	.short	0x0000
        /*0012*/ 	.short	0x0000
        /*0014*/ 	.byte	0x00, 0xf0, 0x01, 0x28


	//----- nvinfo : EIATTR_SPARSE_MMA_MASK
	.align		4
.L_350:
        /*0018*/ 	.byte	0x03, 0x50
        /*001a*/ 	.short	0x0000


	//----- nvinfo : EIATTR_MAXREG_COUNT
	.align		4
        /*001c*/ 	.byte	0x03, 0x1b
        /*001e*/ 	.short	0x00a8


	//----- nvinfo : EIATTR_MERCURY_ISA_VERSION
	.align		4
        /*0020*/ 	.byte	0x03, 0x5f
        /*0022*/ 	.short	0x0101


	//----- nvinfo : EIATTR_VRC_CTA_INIT_COUNT
	.align		4
        /*0024*/ 	.byte	0x02, 0x4a
	.zero		1
	.zero		1


	//----- nvinfo : EIATTR_EXIT_INSTR_OFFSETS
	.align		4
        /*0028*/ 	.byte	0x04, 0x1c
        /*002a*/ 	.short	(.L_352 - .L_351)


	//   ....[0]....
.L_351:
        /*002c*/ 	.word	0x00000010


	//----- nvinfo : EIATTR_MAX_THREADS
	.align		4
.L_352:
        /*0030*/ 	.byte	0x04, 0x05
        /*0032*/ 	.short	(.L_354 - .L_353)
.L_353:
        /*0034*/ 	.word	0x00000180
        /*0038*/ 	.word	0x00000001
        /*003c*/ 	.word	0x00000001


	//----- nvinfo : EIATTR_CBANK_PARAM_SIZE
	.align		4
.L_354:
        /*0040*/ 	.byte	0x03, 0x19
        /*0042*/ 	.short	0x0a00


	//----- nvinfo : EIATTR_PARAM_CBANK
	.align		4
        /*0044*/ 	.byte	0x04, 0x0a
        /*0046*/ 	.short	(.L_356 - .L_355)
	.align		4
.L_355:
        /*0048*/ 	.word	index@(.nv.constant0._ZN7cutlass13device_kernelIN5flash11enable_sm90INS1_16FlashAttnFwdSm90INS1_25CollectiveMainloopFwdSm90ILi2EN4cute5tupleIJNS5_1CILi1EEES8_S8_EEENS6_IJNS7_ILi128EEENS7_ILi64EEENS7_ILi256EEEEEELi256ENS_12float_e4m3_tEfNS_4arch4Sm90ELb0ELb1ELb0ELb1ELb0ELb1ELb0ELb1ELb1ELb0ELb0ELb0EEENS1_21CollectiveEpilogueFwdINS6_IJSA_SC_SB_EEES9_NS_10bfloat16_tESG_Li256ELb1ELb0ELb0ELb1EEENS1_36VarlenDynamicPersistentTileSchedulerILi128ELi64ELi256ELi128ELb0ELb0ELb1ELb1ELb0ELb1EEEEEEEEEvNT_6ParamsE)
        /*004c*/ 	.short	0x0380
        /*004e*/ 	.short	0x0a00


	//----- nvinfo : EIATTR_SW_WAR
	.align		4
.L_356:
        /*0050*/ 	.byte	0x04, 0x36
        /*0052*/ 	.short	(.L_358 - .L_357)
.L_357:
        /*0054*/ 	.word	0x00000008
.L_358:


//--------------------- .nv.info._ZN7cutlass13device_kernelIN5flash11enable_sm90INS1_16FlashAttnFwdSm90INS1_25CollectiveMainloopFwdSm90ILi2EN4cute5tupleIJNS5_1CILi1EEES8_S8_EEENS6_IJNS7_ILi128EEESA_NS7_ILi256EEEEEELi256ENS_12float_e4m3_tEfNS_4arch4Sm90ELb1ELb0ELb0ELb0ELb0ELb0ELb0ELb1ELb1ELb0ELb0ELb0EEENS1_21CollectiveEpilogueFwdINS6_IJSA_SB_SA_EEES9_NS_10bfloat16_tESF_Li256ELb0ELb0ELb0ELb1EEENS1_30DynamicPersistentTileSchedulerILi256ELi128ELb0ELb0ELb1EEEEEEEEEvNT_6ParamsE --------------------------
	.section	.nv.info._ZN7cutlass13device_kernelIN5flash11enable_sm90INS1_16FlashAttnFwdSm90INS1_25CollectiveMainloopFwdSm90ILi2EN4cute5tupleIJNS5_1CILi1EEES8_S8_EEENS6_IJNS7_ILi128EEESA_NS7_ILi256EEEEEELi256ENS_12float_e4m3_tEfNS_4arch4Sm90ELb1ELb0ELb0ELb0ELb0ELb0ELb0ELb1ELb1ELb0ELb0ELb0EEENS1_21CollectiveEpilogueFwdINS6_IJSA_SB_SA_EEES9_NS_10bfloat16_tESF_Li256ELb0ELb0ELb0ELb1EEENS1_30DynamicPersistentTileSchedulerILi256ELi128ELb0ELb0ELb1EEEEEEEEEvNT_6ParamsE,"",@"SHT_CUDA_INFO"
	.sectionflags	@""
	.align	4


	//----- nvinfo : EIATTR_CUDA_API_VERSION
	.align		4
        /*0000*/ 	.byte	0x04, 0x37
        /*0002*/ 	.short	(.L_360 - .L_359)
.L_359:
        /*0004*/ 	.word	0x00000082


	//----- nvinfo : EIATTR_KPARAM_INFO
	.align		4
.L_360:
        /*0008*/ 	.byte	0x04, 0x17
        /*000a*/ 	.short	(.L_362 - .L_361)
.L_361:
        /*000c*/ 	.word	0x00000000
        /*0010*/ 	.short	0x0000
        /*0012*/ 	.short	0x0000
        /*0014*/ 	.byte	0x00, 0xf0, 0x01, 0x2e


	//----- nvinfo : EIATTR_SPARSE_MMA_MASK
	.align		4
.L_362:
        /*0018*/ 	.byte	0x03, 0x50
        /*001a*/ 	.short	0x0000


	//----- nvinfo : EIATTR_MAXREG_COUNT
	.align		4
        /*001c*/ 	.byte	0x03, 0x1b
        /*001e*/ 	.short	0x00a8


	//----- nvinfo : EIATTR_MERCURY_ISA_VERSION
	.align		4
        /*0020*/ 	.byte	0x03, 0x5f
        /*0022*/ 	.short	0x0101


	//----- nvinfo : EIATTR_VRC_CTA_INIT_COUNT
	.align		4
        /*0024*/ 	.byte	0x02, 0x4a
	.zero		1
	.zero		1


	//----- nvinfo : EIATTR_EXIT_INSTR_OFFSETS
	.align		4
        /*0028*/ 	.byte	0x04, 0x1c
        /*002a*/ 	.short	(.L_364 - .L_363)


	//   ....[0]....
.L_363:
        /*002c*/ 	.word	0x00000010


	//----- nvinfo : EIATTR_MAX_THREADS
	.align		4
.L_364:
        /*0030*/ 	.byte	0x04, 0x05
        /*0032*/ 	.short	(.L_366 - .L_365)
.L_365:
        /*0034*/ 	.word	0x00000180
        /*0038*/ 	.word	0x00000001
        /*003c*/ 	.word	0x00000001


	//----- nvinfo : EIATTR_CBANK_PARAM_SIZE
	.align		4
.L_366:
        /*0040*/ 	.byte	0x03, 0x19
        /*0042*/ 	.short	0x0b80


	//----- nvinfo : EIATTR_PARAM_CBANK
	.align		4
        /*0044*/ 	.byte	0x04, 0x0a
        /*0046*/ 	.short	(.L_368 - .L_367)
	.align		4
.L_367:
        /*0048*/ 	.word	index@(.nv.constant0._ZN7cutlass13device_kernelIN5flash11enable_sm90INS1_16FlashAttnFwdSm90INS1_25CollectiveMainloopFwdSm90ILi2EN4cute5tupleIJNS5_1CILi1EEES8_S8_EEENS6_IJNS7_ILi128EEESA_NS7_ILi256EEEEEELi256ENS_12float_e4m3_tEfNS_4arch4Sm90ELb1ELb0ELb0ELb0ELb0ELb0ELb0ELb1ELb1ELb0ELb0ELb0EEENS1_21CollectiveEpilogueFwdINS6_IJSA_SB_SA_EEES9_NS_10bfloat16_tESF_Li256ELb0ELb0ELb0ELb1EEENS1_30DynamicPersistentTileSchedulerILi256ELi128ELb0ELb0ELb1EEEEEEEEEvNT_6ParamsE)
        /*004c*/ 	.short	0x0380
        /*004e*/ 	.short	0x0b80


	//----- nvinfo : EIATTR_SW_WAR
	.align		4
.L_368:
        /*0050*/ 	.byte	0x04, 0x36
        /*0052*/ 	.short	(.L_370 - .L_369)
.L_369:
        /*0054*/ 	.word	0x00000008
.L_370:


//--------------------- .nv.info._ZN7cutlass13device_kernelIN5flash11enable_sm90INS1_16FlashAttnFwdSm90INS1_25CollectiveMainloopFwdSm90ILi2EN4cute5tupleIJNS5_1CILi1EEES8_S8_EEENS6_IJNS7_ILi128EEESA_NS7_ILi256EEEEEELi256ENS_12float_e4m3_tEfNS_4arch4Sm90ELb1ELb0ELb0ELb1ELb0ELb0ELb0ELb1ELb1ELb0ELb0ELb0EEENS1_21CollectiveEpilogueFwdINS6_IJSA_SB_SA_EEES9_NS_10bfloat16_tESF_Li256ELb1ELb0ELb0ELb1EEENS1_36VarlenDynamicPersistentTileSchedulerILi128ELi128ELi256ELi128ELb0ELb0ELb1ELb1ELb1ELb1EEEEEEEEEvNT_6ParamsE --------------------------
	.section	.nv.info._ZN7cutlass13device_kernelIN5flash11enable_sm90INS1_16FlashAttnFwdSm90INS1_25CollectiveMainloopFwdSm90ILi2EN4cute5tupleIJNS5_1CILi1EEES8_S8_EEENS6_IJNS7_ILi128EEESA_NS7_ILi256EEEEEELi256ENS_12float_e4m3_tEfNS_4arch4Sm90ELb1ELb0ELb0ELb1ELb0ELb0ELb0ELb1ELb1ELb0ELb0ELb0EEENS1_21CollectiveEpilogueFwdINS6_IJSA_SB_SA_EEES9_NS_10bfloat16_tESF_Li256ELb1ELb0ELb0ELb1EEENS1_36VarlenDynamicPersistentTileSchedulerILi128ELi128ELi256ELi128ELb0ELb0ELb1ELb1ELb1ELb1EEEEEEEEEvNT_6ParamsE,"",@"SHT_CUDA_INFO"
	.sectionflags	@""
	.align	4


	//----- nvinfo : EIATTR_CUDA_API_VERSION
	.align		4
        /*0000*/ 	.byte	0x04, 0x37
        /*0002*/ 	.short	(.L_372 - .L_371)
.L_371:
        /*0004*/ 	.word	0x00000082


	//----- nvinfo : EIATTR_KPARAM_INFO
	.align		4
.L_372:
        /*0008*/ 	.byte	0x04, 0x17
        /*000a*/ 	.short	(.L_374 - .L_373)
.L_373:
        /*000c*/ 	.word	0x00000000
        /*0010*/ 	.short	0x0000
        /*0012*/ 	.short	0x0000
        /*0014*/ 	.byte	0x00, 0xf0, 0x01, 0x28


	//----- nvinfo : EIATTR_SPARSE_MMA_MASK
	.align		4
.L_374:
        /*0018*/ 	.byte	0x03, 0x50
        /*001a*/ 	.short	0x0000


	//----- nvinfo : EIATTR_MAXREG_COUNT
	.align		4
        /*001c*/ 	.byte	0x03, 0x1b
        /*001e*/ 	.short	0x00a8


	//----- nvinfo : EIATTR_MERCURY_ISA_VERSION
	.align		4
        /*0020*/ 	.byte	0x03, 0x5f
        /*0022*/ 	.short	0x0101


	//----- nvinfo : EIATTR_VRC_CTA_INIT_COUNT
	.align		4
        /*0024*/ 	.byte	0x02, 0x4a
	.zero		1
	.zero		1


	//----- nvinfo : EIATTR_EXIT_INSTR_OFFSETS
	.align		4
        /*0028*/ 	.byte	0x04, 0x1c
        /*002a*/ 	.short	(.L_376 - .L_375)


	//   ....[0]....
.L_375:
        /*002c*/ 	.word	0x00000010


	//----- nvinfo : EIATTR_MAX_THREADS
	.align		4
.L_376:
        /*0030*/ 	.byte	0x04, 0x05
        /*0032*/ 	.short	(.L_378 - .L_377)
.L_377:
        /*0034*/ 	.word	0x00000180
        /*0038*/ 	.word	0x00000001
        /*003c*/ 	.word	0x00000001


	//----- nvinfo : EIATTR_CBANK_PARAM_SIZE
	.align		4
.L_378:
        /*0040*/ 	.byte	0x03, 0x19
        /*0042*/ 	.short	0x0a00


	//----- nvinfo : EIATTR_PARAM_CBANK
	.align		4
        /*0044*/ 	.byte	0x04, 0x0a
        /*0046*/ 	.short	(.L_380 - .L_379)
	.align		4
.L_379:
        /*0048*/ 	.word	index@(.nv.constant0._ZN7cutlass13device_kernelIN5flash11enable_sm90INS1_16FlashAttnFwdSm90INS1_25CollectiveMainloopFwdSm90ILi2EN4cute5tupleIJNS5_1CILi1EEES8_S8_EEENS6_IJNS7_ILi128EEESA_NS7_ILi256EEEEEELi256ENS_12float_e4m3_tEfNS_4arch4Sm90ELb1ELb0ELb0ELb1ELb0ELb0ELb0ELb1ELb1ELb0ELb0ELb0EEENS1_21CollectiveEpilogueFwdINS6_IJSA_SB_SA_EEES9_NS_10bfloat16_tESF_Li256ELb1ELb0ELb0ELb1EEENS1_36VarlenDynamicPersistentTileSchedulerILi128ELi128ELi256ELi128ELb0ELb0ELb1ELb1ELb1ELb1EEEEEEEEEvNT_6ParamsE)
        /*004c*/ 	.short	0x0380
        /*004e*/ 	.short	0x0a00


	//----- nvinfo : EIATTR_SW_WAR
	.align		4
.L_380:
        /*0050*/ 	.byte	0x04, 0x36
        /*0052*/ 	.short	(.L_382 - .L_381)
.L_381:
        /*0054*/ 	.word	0x00000008
.L_382:


//--------------------- .nv.info._ZN7cutlass13device_kernelIN5flash11enable_sm90INS1_16FlashAttnFwdSm90INS1_25CollectiveMainloopFwdSm90ILi2EN4cute5tupleIJNS5_1CILi1EEES8_S8_EEENS6_IJNS7_ILi128EEESA_NS7_ILi256EEEEEELi256ENS_12float_e4m3_tEfNS_4arch4Sm90ELb1ELb0ELb0ELb1ELb0ELb1ELb0ELb1ELb1ELb0ELb0ELb0EEENS1_21CollectiveEpilogueFwdINS6_IJSA_SB_SA_EEES9_NS_10bfloat16_tESF_Li256ELb1ELb0ELb0ELb1EEENS1_36VarlenDynamicPersistentTileSchedulerILi128ELi128ELi256ELi128ELb0ELb0ELb1ELb1ELb1ELb1EEEEEEEEEvNT_6ParamsE --------------------------
	.section	.nv.info._ZN7cutlass13device_kernelIN5flash11enable_sm90INS1_16FlashAttnFwdSm90INS1_25CollectiveMainloopFwdSm90ILi2EN4cute5tupleIJNS5_1CILi1EEES8_S8_EEENS6_IJNS7_ILi128EEESA_NS7_ILi256EEEEEELi256ENS_12float_e4m3_tEfNS_4arch4Sm90ELb1ELb0ELb0ELb1ELb0ELb1ELb0ELb1ELb1ELb0ELb0ELb0EEENS1_21CollectiveEpilogueFwdINS6_IJSA_SB_SA_EEES9_NS_10bfloat16_tESF_Li256ELb1ELb0ELb0ELb1EEENS1_36VarlenDynamicPersistentTileSchedulerILi128ELi128ELi256ELi128ELb0ELb0ELb1ELb1ELb1ELb1EEEEEEEEEvNT_6ParamsE,"",@"SHT_CUDA_INFO"
	.sectionflags	@""
	.align	4


	//----- nvinfo : EIATTR_CUDA_API_VERSION
	.align		4
        /*0000*/ 	.byte	0x04, 0x37
        /*0002*/ 	.short	(.L_384 - .L_383)
.L_383:
        /*0004*/ 	.word	0x00000082


	//----- nvinfo : EIATTR_KPARAM_INFO
	.align		4
.L_384:
        /*0008*/ 	.byte	0x04, 0x17
        /*000a*/ 	.short	(.L_386 - .L_385)
.L_385:
        /*000c*/ 	.word	0x00000000
        /*0010*/ 	.short	0x0000
        /*0012*/ 	.short	0x0000
        /*0014*/ 	.byte	0x00, 0xf0, 0x01, 0x28


	//----- nvinfo : EIATTR_SPARSE_MMA_MASK
	.align		4
.L_386:
        /*0018*/ 	.byte	0x03, 0x50
        /*001a*/ 	.short	0x0000


	//----- nvinfo : EIATTR_MAXREG_COUNT
	.align		4
        /*001c*/ 	.byte	0x03, 0x1b
        /*001e*/ 	.short	0x00a8


	//----- nvinfo : EIATTR_MERCURY_ISA_VERSION
	.align		4
        /*0020*/ 	.byte	0x03, 0x5f
        /*0022*/ 	.short	0x0101


	//----- nvinfo : EIATTR_VRC_CTA_INIT_COUNT
	.align		4
        /*0024*/ 	.byte	0x02, 0x4a
	.zero		1
	.zero		1


	//----- nvinfo : EIATTR_EXIT_INSTR_OFFSETS
	.align		4
        /*0028*/ 	.byte	0x04, 0x1c
        /*002a*/ 	.short	(.L_388 - .L_387)


	//   ....[0]....
.L_387:
        /*002c*/ 	.word	0x00000010


	//----- nvinfo : EIATTR_MAX_THREADS
	.align		4
.L_388:
        /*0030*/ 	.byte	0x04, 0x05
        /*0032*/ 	.short	(.L_390 - .L_389)
.L_389:
        /*0034*/ 	.word	0x00000180
        /*0038*/ 	.word	0x00000001
        /*003c*/ 	.word	0x00000001


	//----- nvinfo : EIATTR_CBANK_PARAM_SIZE
	.align		4
.L_390:
        /*0040*/ 	.byte	0x03, 0x19
        /*0042*/ 	.short	0x0a00


	//----- nvinfo : EIATTR_PARAM_CBANK
	.align		4
        /*0044*/ 	.byte	0x04, 0x0a
        /*0046*/ 	.short	(.L_392 - .L_391)
	.align		4
.L_391:
        /*0048*/ 	.word	index@(.nv.constant0._ZN7cutlass13device_kernelIN5flash11enable_sm90INS1_16FlashAttnFwdSm90INS1_25CollectiveMainloopFwdSm90ILi2EN4cute5tupleIJNS5_1CILi1EEES8_S8_EEENS6_IJNS7_ILi128EEESA_NS7_ILi256EEEEEELi256ENS_12float_e4m3_tEfNS_4arch4Sm90ELb1ELb0ELb0ELb1ELb0ELb1ELb0ELb1ELb1ELb0ELb0ELb0EEENS1_21CollectiveEpilogueFwdINS6_IJSA_SB_SA_EEES9_NS_10bfloat16_tESF_Li256ELb1ELb0ELb0ELb1EEENS1_36VarlenDynamicPersistentTileSchedulerILi128ELi128ELi256ELi128ELb0ELb0ELb1ELb1ELb1ELb1EEEEEEEEEvNT_6ParamsE)
        /*004c*/ 	.short	0x0380
        /*004e*/ 	.short	0x0a00


	//----- nvinfo : EIATTR_SW_WAR
	.align		4
.L_392:
        /*0050*/ 	.byte	0x04, 0x36
        /*0052*/ 	.short	(.L_394 - .L_393)
.L_393:
        /*0054*/ 	.word	0x00000008
.L_394:


//--------------------- .nv.info._ZN7cutlass13device_kernelIN5flash11enable_sm90INS1_16FlashAttnFwdSm90INS1_25CollectiveMainloopFwdSm90ILi2EN4cute5tupleIJNS5_1CILi1EEES8_S8_EEENS6_IJNS7_ILi128EEENS7_ILi160EEENS7_ILi192EEEEEELi192ENS_12float_e4m3_tEfNS_4arch4Sm90ELb0ELb0ELb0ELb0ELb0ELb0ELb0ELb1ELb1ELb0ELb0ELb0EEENS1_21CollectiveEpilogueFwdINS6_IJSA_SC_SB_EEES9_NS_10bfloat16_tESG_Li256ELb0ELb0ELb0ELb1EEENS1_29StaticPersistentTileSchedulerILb0EEEEEEEEEvNT_6ParamsE --------------------------
	.section	.nv.info._ZN7cutlass13device_kernelIN5flash11enable_sm90INS1_16FlashAttnFwdSm90INS1_25CollectiveMainloopFwdSm90ILi2EN4cute5tupleIJNS5_1CILi1EEES8_S8_EEENS6_IJNS7_ILi128EEENS7_ILi160EEENS7_ILi192EEEEEELi192ENS_12float_e4m3_tEfNS_4arch4Sm90ELb0ELb0ELb0ELb0ELb0ELb0ELb0ELb1ELb1ELb0ELb0ELb0EEENS1_21CollectiveEpilogueFwdINS6_IJSA_SC_SB_EEES9_NS_10bfloat16_tESG_Li256ELb0ELb0ELb0ELb1EEENS1_29StaticPersistentTileSchedulerILb0EEEEEEEEEvNT_6ParamsE,"",@"SHT_CUDA_INFO"
	.sectionflags	@""
	.align	4


	//----- nvinfo : EIATTR_CUDA_API_VERSION
	.align		4
        /*0000*/ 	.byte	0x04, 0x37
        /*0002*/ 	.short	(.L_396 - .L_395)
.L_395:
        /*0004*/ 	.word	0x00000082


	//----- nvinfo : EIATTR_KPARAM_INFO
	.align		4
.L_396:
        /*0008*/ 	.byte	0x04, 0x17
        /*000a*/ 	.short	(.L_398 - .L_397)
.L_397:
        /*000c*/ 	.word	0x00000000
        /*0010*/ 	.short	0x0000
        /*0012*/ 	.short	0x0000
        /*0014*/ 	.byte	0x00, 0xf0, 0x01, 0x2e


	//----- nvinfo : EIATTR_SPARSE_MMA_MASK
	.align		4
.L_398:
        /*0018*/ 	.byte	0x03, 0x50
        /*001a*/ 	.short	0x0000


	//----- nvinfo : EIATTR_MAXREG_COUNT
	.align		4
        /*001c*/ 	.byte	0x03, 0x1b
        /*001e*/ 	.short	0x00a8


	//----- nvinfo : EIATTR_MERCURY_ISA_VERSION
	.align		4
        /*0020*/ 	.byte	0x03, 0x5f
        /*0022*/ 	.short	0x0101


	//----- nvinfo : EIATTR_VRC_CTA_INIT_COUNT
	.align		4
        /*0024*/ 	.byte	0x02, 0x4a
	.zero		1
	.zero		1


	//----- nvinfo : EIATTR_EXIT_INSTR_OFFSETS
	.align		4
        /*0028*/ 	.byte	0x04, 0x1c
        /*002a*/ 	.short	(.L_400 - .L_399)


	//   ....[0]....
.L_399:
        /*002c*/ 	.word	0x00000010


	//----- nvinfo : EIATTR_MAX_THREADS
	.align		4
.L_400:
        /*0030*/ 	.byte	0x04, 0x05
        /*0032*/ 	.short	(.L_402 - .L_401)
.L_401:
        /*0034*/ 	.word	0x00000180
        /*0038*/ 	.word	0x00000001
        /*003c*/ 	.word	0x00000001


	//----- nvinfo : EIATTR_CBANK_PARAM_SIZE
	.align		4
.L_402:
        /*0040*/ 	.byte	0x03, 0x19
        /*0042*/ 	.short	0x0b80


	//----- nvinfo : EIATTR_PARAM_CBANK
	.align		4
        /*0044*/ 	.byte	0x04, 0x0a
        /*0046*/ 	.short	(.L_404 - .L_403)
	.align		4
.L_403:
        /*0048*/ 	.word	index@(.nv.constant0._ZN7cutlass13device_kernelIN5flash11enable_sm90INS1_16FlashAttnFwdSm90INS1_25CollectiveMainloopFwdSm90ILi2EN4cute5tupleIJNS5_1CILi1EEES8_S8_EEENS6_IJNS7_ILi128EEENS7_ILi160EEENS7_ILi192EEEEEELi192ENS_12float_e4m3_tEfNS_4arch4Sm90ELb0ELb0ELb0ELb0ELb0ELb0ELb0ELb1ELb1ELb0ELb0ELb0EEENS1_21CollectiveEpilogueFwdINS6_IJSA_SC_SB_EEES9_NS_10bfloat16_tESG_Li256ELb0ELb0ELb0ELb1EEENS1_29StaticPersistentTileSchedulerILb0EEEEEEEEEvNT_6ParamsE)
        /*004c*/ 	.short	0x0380
        /*004e*/ 	.short	0x0b80


	//----- nvinfo : EIATTR_SW_WAR
	.align		4
.L_404:
        /*0050*/ 	.byte	0x04, 0x36
        /*0052*/ 	.short	(.L_406 - .L_405)
.L_405:
        /*0054*/ 	.word	0x00000008
.L_406:


//--------------------- .nv.info._ZN7cutlass13device_kernelIN5flash11enable_sm90INS1_16FlashAttnFwdSm90INS1_25CollectiveMainloopFwdSm90ILi2EN4cute5tupleIJNS5_1CILi2EEENS7_ILi1EEES9_EEENS6_IJNS7_ILi128EEENS7_ILi160EEENS7_ILi192EEEEEELi192ENS_12float_e4m3_tEfNS_4arch4Sm90ELb0ELb0ELb0ELb0ELb0ELb0ELb0ELb1ELb1ELb0ELb0ELb0EEENS1_21CollectiveEpilogueFwdINS6_IJSB_SD_SC_EEESA_NS_10bfloat16_tESH_Li256ELb0ELb0ELb0ELb1EEENS1_29StaticPersistentTileSchedulerILb0EEEEEEEEEvNT_6ParamsE --------------------------
	.section	.nv.info._ZN7cutlass13device_kernelIN5flash11enable_sm90INS1_16FlashAttnFwdSm90INS1_25CollectiveMainloopFwdSm90ILi2EN4cute5tupleIJNS5_1CILi2EEENS7_ILi1EEES9_EEENS6_IJNS7_ILi128EEENS7_ILi160EEENS7_ILi192EEEEEELi192ENS_12float_e4m3_tEfNS_4arch4Sm90ELb0ELb0ELb0ELb0ELb0ELb0ELb0ELb1ELb1ELb0ELb0ELb0EEENS1_21CollectiveEpilogueFwdINS6_IJSB_SD_SC_EEESA_NS_10bfloat16_tESH_Li256ELb0ELb0ELb0ELb1EEENS1_29StaticPersistentTileSchedulerILb0EEEEEEEEEvNT_6ParamsE,"",@"SHT_CUDA_INFO"
	.sectionflags	@""
	.align	4


	//----- nvinfo : EIATTR_CUDA_API_VERSION
	.align		4
        /*0000*/ 	.byte	0x04, 0x37
        /*0002*/ 	.short	(.L_408 - .L_407)
.L_407:
        /*0004*/ 	.word	0x00000082


	//----- nvinfo : EIATTR_KPARAM_INFO
	.align		4
.L_408:
        /*0008*/ 	.byte	0x04, 0x17
        /*000a*/ 	.short	(.L_410 - .L_409)
.L_409:
        /*000c*/ 	.word	0x00000000
        /*0010*/ 	.short	0x0000
        /*0012*/ 	.short	0x0000
        /*0014*/ 	.byte	0x00, 0xf0, 0x01, 0x2e


	//----- nvinfo : EIATTR_SPARSE_MMA_MASK
	.align		4
.L_410:
        /*0018*/ 	.byte	0x03, 0x50
        /*001a*/ 	.short	0x0000


	//----- nvinfo : EIATTR_MAXREG_COUNT
	.align		4
        /*001c*/ 	.byte	0x03, 0x1b
        /*001e*/ 	.short	0x00a8


	//----- nvinfo : EIATTR_MERCURY_ISA_VERSION
	.align		4
        /*0020*/ 	.byte	0x03, 0x5f
        /*0022*/ 	.short	0x0101


	//----- nvinfo : EIATTR_VRC_CTA_INIT_COUNT
	.align		4
        /*0024*/ 	.byte	0x02, 0x4a
	.zero		1
	.zero		1


	//----- nvinfo : EIATTR_EXIT_INSTR_OFFSETS
	.align		4
        /*0028*/ 	.byte	0x04, 0x1c
        /*002a*/ 	.short	(.L_412 - .L_411)


	//   ....[0]....
.L_411:
        /*002c*/ 	.word	0x00000010


	//----- nvinfo : EIATTR_MAX_THREADS
	.align		4
.L_412:
        /*0030*/ 	.byte	0x04, 0x05
        /*0032*/ 	.short	(.L_414 - .L_413)
.L_413:
        /*0034*/ 	.word	0x00000180
        /*0038*/ 	.word	0x00000001
        /*003c*/ 	.word	0x00000001


	//----- nvinfo : EIATTR_CBANK_PARAM_SIZE
	.align		4
.L_414:
        /*0040*/ 	.byte	0x03, 0x19
        /*0042*/ 	.short	0x0b80


	//----- nvinfo : EIATTR_PARAM_CBANK
	.align		4
        /*0044*/ 	.byte	0x04, 0x0a
        /*0046*/ 	.short	(.L_416 - .L_415)
	.align		4
.L_415:
        /*0048*/ 	.word	index@(.nv.constant0._ZN7cutlass13device_kernelIN5flash11enable_sm90INS1_16FlashAttnFwdSm90INS1_25CollectiveMainloopFwdSm90ILi2EN4cute5tupleIJNS5_1CILi2EEENS7_ILi1EEES9_EEENS6_IJNS7_ILi128EEENS7_ILi160EEENS7_ILi192EEEEEELi192ENS_12float_e4m3_tEfNS_4arch4Sm90ELb0ELb0ELb0ELb0ELb0ELb0ELb0ELb1ELb1ELb0ELb0ELb0EEENS1_21CollectiveEpilogueFwdINS6_IJSB_SD_SC_EEESA_NS_10bfloat16_tESH_Li256ELb0ELb0ELb0ELb1EEENS1_29StaticPersistentTileSchedulerILb0EEEEEEEEEvNT_6ParamsE)
        /*004c*/ 	.short	0x0380
        /*004e*/ 	.short	0x0b80


	//----- nvinfo : EIATTR_SW_WAR
	.align		4
.L_416:
        /*0050*/ 	.byte	0x04, 0x36
        /*0052*/ 	.short	(.L_418 - .L_417)
.L_417:
        /*0054*/ 	.word	0x00000008
.L_418:


//--------------------- .nv.info._ZN7cutlass13device_kernelIN5flash11enable_sm90INS1_16FlashAttnFwdSm90INS1_25CollectiveMainloopFwdSm90ILi2EN4cute5tupleIJNS5_1CILi1EEES8_S8_EEENS6_IJNS7_ILi128EEENS7_ILi160EEENS7_ILi192EEEEEELi192ENS_12float_e4m3_tEfNS_4arch4Sm90ELb0ELb0ELb0ELb1ELb0ELb0ELb0ELb1ELb1ELb0ELb0ELb0EEENS1_21CollectiveEpilogueFwdINS6_IJSA_SC_SB_EEES9_NS_10bfloat16_tESG_Li256ELb1ELb0ELb0ELb1EEENS1_36VarlenDynamicPersistentTileSchedulerILi128ELi160ELi256ELi128ELb0ELb0ELb1ELb0ELb1ELb1EEEEEEEEEvNT_6ParamsE --------------------------
	.section	.nv.info._ZN7cutlass13device_kernelIN5flash11enable_sm90INS1_16FlashAttnFwdSm90INS1_25CollectiveMainloopFwdSm90ILi2EN4cute5tupleIJNS5_1CILi1EEES8_S8_EEENS6_IJNS7_ILi128EEENS7_ILi160EEENS7_ILi192EEEEEELi192ENS_12float_e4m3_tEfNS_4arch4Sm90ELb0ELb0ELb0ELb1ELb0ELb0ELb0ELb1ELb1ELb0ELb0ELb0EEENS1_21CollectiveEpilogueFwdINS6_IJSA_SC_SB_EEES9_NS_10bfloat16_tESG_Li256ELb1ELb0ELb0ELb1EEENS1_36VarlenDynamicPersistentTileSchedulerILi128ELi160ELi256ELi128ELb0ELb0ELb1ELb0ELb1ELb1EEEEEEEEEvNT_6ParamsE,"",@"SHT_CUDA_INFO"
	.sectionflags	@""
	.align	4


	//----- nvinfo : EIATTR_CUDA_API_VERSION
	.align		4
        /*0000*/ 	.byte	0x04, 0x37
        /*0002*/ 	.short	(.L_420 - .L_419)
.L_419:
        /*0004*/ 	.word	0x00000082


	//----- nvinfo : EIATTR_KPARAM_INFO
	.align		4
.L_420:
        /*0008*/ 	.byte	0x04, 0x17
        /*000a*/ 	.short	(.L_422 - .L_421)
.L_421:
        /*000c*/ 	.word	0x00000000
        /*0010*/ 	.short	0x0000
        /*0012*/ 	.short	0x0000
        /*0014*/ 	.byte	0x00, 0xf0, 0x01, 0x28


	//----- nvinfo : EIATTR_SPARSE_MMA_MASK
	.align		4
.L_422:
        /*0018*/ 	.byte	0x03, 0x50
        /*001a*/ 	.short	0x0000


	//----- nvinfo : EIATTR_MAXREG_COUNT
	.align		4
        /*001c*/ 	.byte	0x03, 0x1b
        /*001e*/ 	.short	0x00a8


	//----- nvinfo : EIATTR_MERCURY_ISA_VERSION
	.align		4
        /*0020*/ 	.byte	0x03, 0x5f
        /*0022*/ 	.short	0x0101


	//----- nvinfo : EIATTR_VRC_CTA_INIT_COUNT
	.align		4
        /*0024*/ 	.byte	0x02, 0x4a
	.zero		1
	.zero		1


	//----- nvinfo : EIATTR_EXIT_INSTR_OFFSETS
	.align		4
        /*0028*/ 	.byte	0x04, 0x1c
        /*002a*/ 	.short	(.L_424 - .L_423)


	//   ....[0]....
.L_423:
        /*002c*/ 	.word	0x00000010


	//----- nvinfo : EIATTR_MAX_THREADS
	.align		4
.L_424:
        /*0030*/ 	.byte	0x04, 0x05
        /*0032*/ 	.short	(.L_426 - .L_425)
.L_425:
        /*0034*/ 	.word	0x00000180
        /*0038*/ 	.word	0x00000001
        /*003c*/ 	.word	0x00000001


	//----- nvinfo : EIATTR_CBANK_PARAM_SIZE
	.align		4
.L_426:
        /*0040*/ 	.byte	0x03, 0x19
        /*0042*/ 	.short	0x0a00


	//----- nvinfo : EIATTR_PARAM_CBANK
	.align		4
        /*0044*/ 	.byte	0x04, 0x0a
        /*0046*/ 	.short	(.L_428 - .L_427)
	.align		4
.L_427:
        /*0048*/ 	.word	index@(.nv.constant0._ZN7cutlass13device_kernelIN5flash11enable_sm90INS1_16FlashAttnFwdSm90INS1_25CollectiveMainloopFwdSm90ILi2EN4cute5tupleIJNS5_1CILi1EEES8_S8_EEENS6_IJNS7_ILi128EEENS7_ILi160EEENS7_ILi192EEEEEELi192ENS_12float_e4m3_tEfNS_4arch4Sm90ELb0ELb0ELb0ELb1ELb0ELb0ELb0ELb1ELb1ELb0ELb0ELb0EEENS1_21CollectiveEpilogueFwdINS6_IJSA_SC_SB_EEES9_NS_10bfloat16_tESG_Li256ELb1ELb0ELb0ELb1EEENS1_36VarlenDynamicPersistentTileSchedulerILi128ELi160ELi256ELi128ELb0ELb0ELb1ELb0ELb1ELb1EEEEEEEEEvNT_6ParamsE)
        /*004c*/ 	.short	0x0380
        /*004e*/ 	.short	0x0a00


	//----- nvinfo : EIATTR_SW_WAR
	.align		4
.L_428:
        /*0050*/ 	.byte	0x04, 0x36
        /*0052*/ 	.short	(.L_430 - .L_429)
.L_429:
        /*0054*/ 	.word	0x00000008
.L_430:


//--------------------- .nv.info._ZN7cutlass13device_kernelIN5flash11enable_sm90INS1_16FlashAttnFwdSm90INS1_25CollectiveMainloopFwdSm90ILi2EN4cute5tupleIJNS5_1CILi1EEES8_S8_EEENS6_IJNS7_ILi128EEENS7_ILi160EEENS7_ILi192EEEEEELi192ENS_12float_e4m3_tEfNS_4arch4Sm90ELb0ELb0ELb0ELb1ELb0ELb1ELb0ELb1ELb1ELb0ELb0ELb0EEENS1_21CollectiveEpilogueFwdINS6_IJSA_SC_SB_EEES9_NS_10bfloat16_tESG_Li256ELb1ELb0ELb0ELb1EEENS1_36VarlenDynamicPersistentTileSchedulerILi128ELi160ELi256ELi128ELb0ELb0ELb1ELb0ELb1ELb1EEEEEEEEEvNT_6ParamsE --------------------------
	.section	.nv.info._ZN7cutlass13device_kernelIN5flash11enable_sm90INS1_16FlashAttnFwdSm90INS1_25CollectiveMainloopFwdSm90ILi2EN4cute5tupleIJNS5_1CILi1EEES8_S8_EEENS6_IJNS7_ILi128EEENS7_ILi160EEENS7_ILi192EEEEEELi192ENS_12float_e4m3_tEfNS_4arch4Sm90ELb0ELb0ELb0ELb1ELb0ELb1ELb0ELb1ELb1ELb0ELb0ELb0EEENS1_21CollectiveEpilogueFwdINS6_IJSA_SC_SB_EEES9_NS_10bfloat16_tESG_Li256ELb1ELb0ELb0ELb1EEENS1_36VarlenDynamicPersistentTileSchedulerILi128ELi160ELi256ELi128ELb0ELb0ELb1ELb0ELb1ELb1EEEEEEEEEvNT_6ParamsE,"",@"SHT_CUDA_INFO"
	.sectionflags	@""
	.align	4


	//----- nvinfo : EIATTR_CUDA_API_VERSION
	.align		4
        /*0000*/ 	.byte	0x04, 0x37
        /*0002*/ 	.short	(.L_432 - .L_431)
.L_431:
        /*0004*/ 	.word	0x00000082


	//----- nvinfo : EIATTR_KPARAM_INFO
	.align		4
.L_432:
        /*0008*/ 	.byte	0x04, 0x17
        /*000a*/ 	.short	(.L_434 - .L_433)
.L_433:
        /*000c*/ 	.word	0x00000000
        /*0010*/ 	.short	0x0000
        /*0012*/ 	.short	0x0000
        /*0014*/ 	.byte	0x00, 0xf0, 0x01, 0x28


	//----- nvinfo : EIATTR_SPARSE_MMA_MASK
	.align		4
.L_434:
        /*0018*/ 	.byte	0x03, 0x50
        /*001a*/ 	.short	0x0000


	//----- nvinfo : EIATTR_MAXREG_COUNT
	.align		4
        /*001c*/ 	.byte	0x03, 0x1b
        /*001e*/ 	.short	0x00a8


	//----- nvinfo : EIATTR_MERCURY_ISA_VERSION
	.align		4
        /*0020*/ 	.byte	0x03, 0x5f
        /*0022*/ 	.short	0x0101


	//----- nvinfo : EIATTR_VRC_CTA_INIT_COUNT
	.align		4
        /*0024*/ 	.byte	0x02, 0x4a
	.zero		1
	.zero		1


	//----- nvinfo : EIATTR_EXIT_INSTR_OFFSETS
	.align		4
        /*0028*/ 	.byte	0x04, 0x1c
        /*002a*/ 	.short	(.L_436 - .L_435)


	//   ....[0]....
.L_435:
        /*002c*/ 	.word	0x00000010


	//----- nvinfo : EIATTR_MAX_THREADS
	.align		4
.L_436:
        /*0030*/ 	.byte	0x04, 0x05
        /*0032*/ 	.short	(.L_438 - .L_437)
.L_437:
        /*0034*/ 	.word	0x00000180
        /*0038*/ 	.word	0x00000001
        /*003c*/ 	.word	0x00000001


	//----- nvinfo : EIATTR_CBANK_PARAM_SIZE
	.align		4
.L_438:
        /*0040*/ 	.byte	0x03, 0x19
        /*0042*/ 	.short	0x0a00


	//----- nvinfo : EIATTR_PARAM_CBANK
	.align		4
        /*0044*/ 	.byte	0x04, 0x0a
        /*0046*/ 	.short	(.L_440 - .L_439)
	.align		4
.L_439:
        /*0048*/ 	.word	index@(.nv.constant0._ZN7cutlass13device_kernelIN5flash11enable_sm90INS1_16FlashAttnFwdSm90INS1_25CollectiveMainloopFwdSm90ILi2EN4cute5tupleIJNS5_1CILi1EEES8_S8_EEENS6_IJNS7_ILi128EEENS7_ILi160EEENS7_ILi192EEEEEELi192ENS_12float_e4m3_tEfNS_4arch4Sm90ELb0ELb0ELb0ELb1ELb0ELb1ELb0ELb1ELb1ELb0ELb0ELb0EEENS1_21CollectiveEpilogueFwdINS6_IJSA_SC_SB_EEES9_NS_10bfloat16_tESG_Li256ELb1ELb0ELb0ELb1EEENS1_36VarlenDynamicPersistentTileSchedulerILi128ELi160ELi256ELi128ELb0ELb0ELb1ELb0ELb1ELb1EEEEEEEEEvNT_6ParamsE)
        /*004c*/ 	.short	0x0380
        /*004e*/ 	.short	0x0a00


	//----- nvinfo : EIATTR_SW_WAR
	.align		4
.L_440:
        /*0050*/ 	.byte	0x04, 0x36
        /*0052*/ 	.short	(.L_442 - .L_441)
.L_441:
        /*0054*/ 	.word	0x00000008
.L_442:


//--------------------- .nv.info._ZN7cutlass13device_kernelIN5flash11enable_sm90INS1_16FlashAttnFwdSm90INS1_25CollectiveMainloopFwdSm90ILi2EN4cute5tupleIJNS5_1CILi1EEES8_S8_EEENS6_IJNS7_ILi128EEENS7_ILi160EEENS7_ILi192EEEEEELi192ENS_12float_e4m3_tEfNS_4arch4Sm90ELb0ELb1ELb0ELb0ELb0ELb0ELb0ELb1ELb1ELb0ELb0ELb0EEENS1_21CollectiveEpilogueFwdINS6_IJSA_SC_SB_EEES9_NS_10bfloat16_tESG_Li256ELb0ELb0ELb0ELb1EEENS1_30DynamicPersistentTileSchedulerILi256ELi128ELb0ELb0ELb1EEEEEEEEEvNT_6ParamsE --------------------------
	.section	.nv.info._ZN7cutlass13device_kernelIN5flash11enable_sm90INS1_16FlashAttnFwdSm90INS1_25CollectiveMainloopFwdSm90ILi2EN4cute5tupleIJNS5_1CILi1EEES8_S8_EEENS6_IJNS7_ILi128EEENS7_ILi160EEENS7_ILi192EEEEEELi192ENS_12float_e4m3_tEfNS_4arch4Sm90ELb0ELb1ELb0ELb0ELb0ELb0ELb0ELb1ELb1ELb0ELb0ELb0EEENS1_21CollectiveEpilogueFwdINS6_IJSA_SC_SB_EEES9_NS_10bfloat16_tESG_Li256ELb0ELb0ELb0ELb1EEENS1_30DynamicPersistentTileSchedulerILi256ELi128ELb0ELb0ELb1EEEEEEEEEvNT_6ParamsE,"",@"SHT_CUDA_INFO"
	.sectionflags	@""
	.align	4


	//----- nvinfo : EIATTR_CUDA_API_VERSION
	.align		4
        /*0000*/ 	.byte	0x04, 0x37
        /*0002*/ 	.short	(.L_444 - .L_443)
.L_443:
        /*0004*/ 	.word	0x00000082


	//----- nvinfo : EIATTR_KPARAM_INFO
	.align		4
.L_444:
        /*0008*/ 	.byte	0x04, 0x17
        /*000a*/ 	.short	(.L_446 - .L_445)
.L_445:
        /*000c*/ 	.word	0x00000000
        /*0010*/ 	.short	0x0000
        /*0012*/ 	.short	0x0000
        /*0014*/ 	.byte	0x00, 0xf0, 0x01, 0x2e


	//----- nvinfo : EIATTR_SPARSE_MMA_MASK
	.align		4
.L_446:
        /*0018*/ 	.byte	0x03, 0x50
        /*001a*/ 	.short	0x0000


	//----- nvinfo : EIATTR_MAXREG_COUNT
	.align		4
        /*001c*/ 	.byte	0x03, 0x1b
        /*001e*/ 	.short	0x00a8


	//----- nvinfo : EIATTR_MERCURY_ISA_VERSION
	.align		4
        /*0020*/ 	.byte	0x03, 0x5f
        /*0022*/ 	.short	0x0101


	//----- nvinfo : EIATTR_VRC_CTA_INIT_COUNT
	.align		4
        /*0024*/ 	.byte	0x02, 0x4a
	.zero		1
	.zero		1


	//----- nvinfo : EIATTR_EXIT_INSTR_OFFSETS
	.align		4
        /*0028*/ 	.byte	0x04, 0x1c
        /*002a*/ 	.short	(.L_448 - .L_447)


	//   ....[0]....
.L_447:
        /*002c*/ 	.word	0x00000010


	//----- nvinfo : EIATTR_MAX_THREADS
	.align		4
.L_448:
        /*0030*/ 	.byte	0x04, 0x05
        /*0032*/ 	.short	(.L_450 - .L_449)
.L_449:
        /*0034*/ 	.word	0x00000180
        /*0038*/ 	.word	0x00000001
        /*003c*/ 	.word	0x00000001


	//----- nvinfo : EIATTR_CBANK_PARAM_SIZE
	.align		4
.L_450:
        /*0040*/ 	.byte	0x03, 0x19
        /*0042*/ 	.short	0x0b80


	//----- nvinfo : EIATTR_PARAM_CBANK
	.align		4
        /*0044*/ 	.byte	0x04, 0x0a
        /*0046*/ 	.short	(.L_452 - .L_451)
	.align		4
.L_451:
        /*0048*/ 	.word	index@(.nv.constant0._ZN7cutlass13device_kernelIN5flash11enable_sm90INS1_16FlashAttnFwdSm90INS1_25CollectiveMainloopFwdSm90ILi2EN4cute5tupleIJNS5_1CILi1EEES8_S8_EEENS6_IJNS7_ILi128EEENS7_ILi160EEENS7_ILi192EEEEEELi192ENS_12float_e4m3_tEfNS_4arch4Sm90ELb0ELb1ELb0ELb0ELb0ELb0ELb0ELb1ELb1ELb0ELb0ELb0EEENS1_21CollectiveEpilogueFwdINS6_IJSA_SC_SB_EEES9_NS_10bfloat16_tESG_Li256ELb0ELb0ELb0ELb1EEENS1_30DynamicPersistentTileSchedulerILi256ELi128ELb0ELb0ELb1EEEEEEEEEvNT_6ParamsE)
        /*004c*/ 	.short	0x0380
        /*004e*/ 	.short	0x0b80


	//----- nvinfo : EIATTR_SW_WAR
	.align		4
.L_452:
        /*0050*/ 	.byte	0x04, 0x36
        /*0052*/ 	.short	(.L_454 - .L_453)
.L_453:
        /*0054*/ 	.word	0x00000008
.L_454:


//--------------------- .nv.info._ZN7cutlass13device_kernelIN5flash11enable_sm90INS1_16FlashAttnFwdSm90INS1_25CollectiveMainloopFwdSm90ILi2EN4cute5tupleIJNS5_1CILi1EEES8_S8_EEENS6_IJNS7_ILi128EEENS7_ILi160EEENS7_ILi192EEEEEELi192ENS_12float_e4m3_tEfNS_4arch4Sm90ELb0ELb1ELb0ELb1ELb0ELb0ELb0ELb1ELb1ELb0ELb0ELb0EEENS1_21CollectiveEpilogueFwdINS6_IJSA_SC_SB_EEES9_NS_10bfloat16_tESG_Li256ELb1ELb0ELb0ELb1EEENS1_36VarlenDynamicPersistentTileSchedulerILi128ELi160ELi256ELi128ELb0ELb0ELb1ELb1ELb0ELb1EEEEEEEEEvNT_6ParamsE --------------------------
	.section	.nv.info._ZN7cutlass13device_kernelIN5flash11enable_sm90INS1_16FlashAttnFwdSm90INS1_25CollectiveMainloopFwdSm90ILi2EN4cute5tupleIJNS5_1CILi1EEES8_S8_EEENS6_IJNS7_ILi128EEENS7_ILi160EEENS7_ILi192EEEEEELi192ENS_12float_e4m3_tEfNS_4arch4Sm90ELb0ELb1ELb0ELb1ELb0ELb0ELb0ELb1ELb1ELb0ELb0ELb0EEENS1_21CollectiveEpilogueFwdINS6_IJSA_SC_SB_EEES9_NS_10bfloat16_tESG_Li256ELb1ELb0ELb0ELb1EEENS1_36VarlenDynamicPersistentTileSchedulerILi128ELi160ELi256ELi128ELb0ELb0ELb1ELb1ELb0ELb1EEEEEEEEEvNT_6ParamsE,"",@"SHT_CUDA_INFO"
	.sectionflags	@""
	.align	4


	//----- nvinfo : EIATTR_CUDA_API_VERSION
	.align		4
        /*0000*/ 	.byte	0x04, 0x37
        /*0002*/ 	.short	(.L_456 - .L_455)
.L_455:
        /*0004*/ 	.word	0x00000082


	//----- nvinfo : EIATTR_KPARAM_INFO
	.align		4
.L_456:
        /*0008*/ 	.byte	0x04, 0x17
        /*000a*/ 	.short	(.L_458 - .L_457)
.L_457:
        /*000c*/ 	.word	0x00000000
        /*0010*/ 	.short	0x0000
        /*0012*/ 	.short	0x0000
        /*0014*/ 	.byte	0x00, 0xf0, 0x01, 0x28


	//----- nvinfo : EIATTR_SPARSE_MMA_MASK
	.align		4
.L_458:
        /*0018*/ 	.byte	0x03, 0x50
        /*001a*/ 	.short	0x0000


	//----- nvinfo : EIATTR_MAXREG_COUNT
	.align		4
        /*001c*/ 	.byte	0x03, 0x1b
        /*001e*/ 	.short	0x00a8


	//----- nvinfo : EIATTR_MERCURY_ISA_VERSION
	.align		4
        /*0020*/ 	.byte	0x03, 0x5f
        /*0022*/ 	.short	0x0101


	//----- nvinfo : EIATTR_VRC_CTA_INIT_COUNT
	.align		4
        /*0024*/ 	.byte	0x02, 0x4a
	.zero		1
	.zero		1


	//----- nvinfo : EIATTR_EXIT_INSTR_OFFSETS
	.align		4
        /*0028*/ 	.byte	0x04, 0x1c
        /*002a*/ 	.short	(.L_460 - .L_459)


	//   ....[0]....
.L_459:
        /*002c*/ 	.word	0x00000010


	//----- nvinfo : EIATTR_MAX_THREADS
	.align		4
.L_460:
        /*0030*/ 	.byte	0x04, 0x05
        /*0032*/ 	.short	(.L_462 - .L_461)
.L_461:
        /*0034*/ 	.word	0x00000180
        /*0038*/ 	.word	0x00000001
        /*003c*/ 	.word	0x00000001


	//----- nvinfo : EIATTR_CBANK_PARAM_SIZE
	.align		4
.L_462:
        /*0040*/ 	.byte	0x03, 0x19
        /*0042*/ 	.short	0x0a00


	//----- nvinfo : EIATTR_PARAM_CBANK
	.align		4
        /*0044*/ 	.byte	0x04, 0x0a
        /*0046*/ 	.short	(.L_464 - .L_463)
	.align		4
.L_463:
        /*0048*/ 	.word	index@(.nv.constant0._ZN7cutlass13device_kernelIN5flash11enable_sm90INS1_16FlashAttnFwdSm90INS1_25CollectiveMainloopFwdSm90ILi2EN4cute5tupleIJNS5_1CILi1EEES8_S8_EEENS6_IJNS7_ILi128EEENS7_ILi160EEENS7_ILi192EEEEEELi192ENS_12float_e4m3_tEfNS_4arch4Sm90ELb0ELb1ELb0ELb1ELb0ELb0ELb0ELb1ELb1ELb0ELb0ELb0EEENS1_21CollectiveEpilogueFwdINS6_IJSA_SC_SB_EEES9_NS_10bfloat16_tESG_Li256ELb1ELb0ELb0ELb1EEENS1_36VarlenDynamicPersistentTileSchedulerILi128ELi160ELi256ELi128ELb0ELb0ELb1ELb1ELb0ELb1EEEEEEEEEvNT_6ParamsE)
        /*004c*/ 	.short	0x0380
        /*004e*/ 	.short	0x0a00


	//----- nvinfo : EIATTR_SW_WAR
	.align		4
.L_464:
        /*0050*/ 	.byte	0x04, 0x36
        /*0052*/ 	.short	(.L_466 - .L_465)
.L_465:
        /*0054*/ 	.word	0x00000008
.L_466:


//--------------------- .nv.info._ZN7cutlass13device_kernelIN5flash11enable_sm90INS1_16FlashAttnFwdSm90INS1_25CollectiveMainloopFwdSm90ILi2EN4cute5tupleIJNS5_1CILi1EEES8_S8_EEENS6_IJNS7_ILi128EEENS7_ILi160EEENS7_ILi192EEEEEELi192ENS_12float_e4m3_tEfNS_4arch4Sm90ELb0ELb1ELb0ELb1ELb0ELb1ELb0ELb1ELb1ELb0ELb0ELb0EEENS1_21CollectiveEpilogueFwdINS6_IJSA_SC_SB_EEES9_NS_10bfloat16_tESG_Li256ELb1ELb0ELb0ELb1EEENS1_36VarlenDynamicPersistentTileSchedulerILi128ELi160ELi256ELi128ELb0ELb0ELb1ELb1ELb0ELb1EEEEEEEEEvNT_6ParamsE --------------------------
	.section	.nv.info._ZN7cutlass13device_kernelIN5flash11enable_sm90INS1_16FlashAttnFwdSm90INS1_25CollectiveMainloopFwdSm90ILi2EN4cute5tupleIJNS5_1CILi1EEES8_S8_EEENS6_IJNS7_ILi128EEENS7_ILi160EEENS7_ILi192EEEEEELi192ENS_12float_e4m3_tEfNS_4arch4Sm90ELb0ELb1ELb0ELb1ELb0ELb1ELb0ELb1ELb1ELb0ELb0ELb0EEENS1_21CollectiveEpilogueFwdINS6_IJSA_SC_SB_EEES9_NS_10bfloat16_tESG_Li256ELb1ELb0ELb0ELb1EEENS1_36VarlenDynamicPersistentTileSchedulerILi128ELi160ELi256ELi128ELb0ELb0ELb1ELb1ELb0ELb1EEEEEEEEEvNT_6ParamsE,"",@"SHT_CUDA_INFO"
	.sectionflags	@""
	.align	4


	//----- nvinfo : EIATTR_CUDA_API_VERSION
	.align		4
        /*0000*/ 	.byte	0x04, 0x37
        /*0002*/ 	.short	(.L_468 - .L_467)
.L_467:
        /*0004*/ 	.word	0x00000082


	//----- nvinfo : EIATTR_KPARAM_INFO
	.align		4
.L_468:
        /*0008*/ 	.byte	0x04, 0x17
        /*000a*/ 	.short	(.L_470 - .L_469)
.L_469:
        /*000c*/ 	.word	0x00000000
        /*0010*/ 	.short	0x0000
        /*0012*/ 	.short	0x0000
        /*0014*/ 	.byte	0x00, 0xf0, 0x01, 0x28


	//----- nvinfo : EIATTR_SPARSE_MMA_MASK
	.align		4
.L_470:
        /*0018*/ 	.byte	0x03, 0x50
        /*001a*/ 	.short	0x0000


	//----- nvinfo : EIATTR_MAXREG_COUNT
	.align		4
        /*001c*/ 	.byte	0x03, 0x1b
        /*001e*/ 	.short	0x00a8


	//----- nvinfo : EIATTR_MERCURY_ISA_VERSION
	.align		4
        /*0020*/ 	.byte	0x03, 0x5f
        /*0022*/ 	.short	0x0101


	//----- nvinfo : EIATTR_VRC_CTA_INIT_COUNT
	.align		4
        /*0024*/ 	.byte	0x02, 0x4a
	.zero		1
	.zero		1


	//----- nvinfo : EIATTR_EXIT_INSTR_OFFSETS
	.align		4
        /*0028*/ 	.byte	0x04, 0x1c
        /*002a*/ 	.short	(.L_472 - .L_471)


	//   ....[0]....
.L_471:
        /*002c*/ 	.word	0x00000010


	//----- nvinfo : EIATTR_MAX_THREADS
	.align		4
.L_472:
        /*0030*/ 	.byte	0x04, 0x05
        /*0032*/ 	.short	(.L_474 - .L_473)
.L_473:
        /*0034*/ 	.word	0x00000180
        /*0038*/ 	.word	0x00000001
        /*003c*/ 	.word	0x00000001


	//----- nvinfo : EIATTR_CBANK_PARAM_SIZE
	.align		4
.L_474:
        /*0040*/ 	.byte	0x03, 0x19
        /*0042*/ 	.short	0x0a00


	//----- nvinfo : EIATTR_PARAM_CBANK
	.align		4
        /*0044*/ 	.byte	0x04, 0x0a
        /*0046*/ 	.short	(.L_476 - .L_475)
	.align		4
.L_475:
        /*0048*/ 	.word	index@(.nv.constant0._ZN7cutlass13device_kernelIN5flash11enable_sm90INS1_16FlashAttnFwdSm90INS1_25CollectiveMainloopFwdSm90ILi2EN4cute5tupleIJNS5_1CILi1EEES8_S8_EEENS6_IJNS7_ILi128EEENS7_ILi160EEENS7_ILi192EEEEEELi192ENS_12float_e4m3_tEfNS_4arch4Sm90ELb0ELb1ELb0ELb1ELb0ELb1ELb0ELb1ELb1ELb0ELb0ELb0EEENS1_21CollectiveEpilogueFwdINS6_IJSA_SC_SB_EEES9_NS_10bfloat16_tESG_Li256ELb1ELb0ELb0ELb1EEENS1_36VarlenDynamicPersistentTileSchedulerILi128ELi160ELi256ELi128ELb0ELb0ELb1ELb1ELb0ELb1EEEEEEEEEvNT_6ParamsE)
        /*004c*/ 	.short	0x0380
        /*004e*/ 	.short	0x0a00


	//----- nvinfo : EIATTR_SW_WAR
	.align		4
.L_476:
        /*0050*/ 	.byte	0x04, 0x36
        /*0052*/ 	.short	(.L_478 - .L_477)
.L_477:
        /*0054*/ 	.word	0x00000008
.L_478:


//--------------------- .nv.info._ZN7cutlass13device_kernelIN5flash11enable_sm90INS1_16FlashAttnFwdSm90INS1_25CollectiveMainloopFwdSm90ILi2EN4cute5tupleIJNS5_1CILi1EEES8_S8_EEENS6_IJNS7_ILi128EEENS7_ILi160EEENS7_ILi192EEEEEELi192ENS_12float_e4m3_tEfNS_4arch4Sm90ELb1ELb0ELb0ELb0ELb0ELb0ELb0ELb1ELb1ELb0ELb0ELb0EEENS1_21CollectiveEpilogueFwdINS6_IJSA_SC_SB_EEES9_NS_10bfloat16_tESG_Li256ELb0ELb0ELb0ELb1EEENS1_30DynamicPersistentTileSchedulerILi256ELi128ELb0ELb0ELb1EEEEEEEEEvNT_6ParamsE --------------------------
	.section	.nv.info._ZN7cutlass13device_kernelIN5flash11enable_sm90INS1_16FlashAttnFwdSm90INS1_25CollectiveMainloopFwdSm90ILi2EN4cute5tupleIJNS5_1CILi1EEES8_S8_EEENS6_IJNS7_ILi128EEENS7_ILi160EEENS7_ILi192EEEEEELi192ENS_12float_e4m3_tEfNS_4arch4Sm90ELb1ELb0ELb0ELb0ELb0ELb0ELb0ELb1ELb1ELb0ELb0ELb0EEENS1_21CollectiveEpilogueFwdINS6_IJSA_SC_SB_EEES9_NS_10bfloat16_tESG_Li256ELb0ELb0ELb0ELb1EEENS1_30DynamicPersistentTileSchedulerILi256ELi128ELb0ELb0ELb1EEEEEEEEEvNT_6ParamsE,"",@"SHT_CUDA_INFO"
	.sectionflags	@""
	.align	4


	//----- nvinfo : EIATTR_CUDA_API_VERSION
	.align		4
        /*0000*/ 	.byte	0x04, 0x37
        /*0002*/ 	.short	(.L_480 - .L_479)
.L_479:
        /*0004*/ 	.word	0x00000082


	//----- nvinfo : EIATTR_KPARAM_INFO
	.align		4
.L_480:
        /*0008*/ 	.byte	0x04, 0x17
        /*000a*/ 	.short	(.L_482 - .L_481)
.L_481:
        /*000c*/ 	.word	0x00000000
        /*0010*/ 	.short	0x0000
        /*0012*/ 	.short	0x0000
        /*0014*/ 	.byte	0x00, 0xf0, 0x01, 0x2e


	//----- nvinfo : EIATTR_SPARSE_MMA_MASK
	.align		4
.L_482:
        /*0018*/ 	.byte	0x03, 0x50
        /*001a*/ 	.short	0x0000


	//----- nvinfo : EIATTR_MAXREG_COUNT
	.align		4
        /*001c*/ 	.byte	0x03, 0x1b
        /*001e*/ 	.short	0x00a8


	//----- nvinfo : EIATTR_MERCURY_ISA_VERSION
	.align		4
        /*0020*/ 	.byte	0x03, 0x5f
        /*0022*/ 	.short	0x0101


	//----- nvinfo : EIATTR_VRC_CTA_INIT_COUNT
	.align		4
        /*0024*/ 	.byte	0x02, 0x4a
	.zero		1
	.zero		1


	//----- nvinfo : EIATTR_EXIT_INSTR_OFFSETS
	.align		4
        /*0028*/ 	.byte	0x04, 0x1c
        /*002a*/ 	.short	(.L_484 - .L_483)


	//   ....[0]....
.L_483:
        /*002c*/ 	.word	0x00000010


	//----- nvinfo : EIATTR_MAX_THREADS
	.align		4
.L_484:
        /*0030*/ 	.byte	0x04, 0x05
        /*0032*/ 	.short	(.L_486 - .L_485)
.L_485:
        /*0034*/ 	.word	0x00000180
        /*0038*/ 	.word	0x00000001
        /*003c*/ 	.word	0x00000001


	//----- nvinfo : EIATTR_CBANK_PARAM_SIZE
	.align		4
.L_486:
        /*0040*/ 	.byte	0x03, 0x19
        /*0042*/ 	.short	0x0b80


	//----- nvinfo : EIATTR_PARAM_CBANK
	.align		4
        /*0044*/ 	.byte	0x04, 0x0a
        /*0046*/ 	.short	(.L_488 - .L_487)
	.align		4
.L_487:
        /*0048*/ 	.word	index@(.nv.constant0._ZN7cutlass13device_kernelIN5flash11enable_sm90INS1_16FlashAttnFwdSm90INS1_25CollectiveMainloopFwdSm90ILi2EN4cute5tupleIJNS5_1CILi1EEES8_S8_EEENS6_IJNS7_ILi128EEENS7_ILi160EEENS7_ILi192EEEEEELi192ENS_12float_e4m3_tEfNS_4arch4Sm90ELb1ELb0ELb0ELb0ELb0ELb0ELb0ELb1ELb1ELb0ELb0ELb0EEENS1_21CollectiveEpilogueFwdINS6_IJSA_SC_SB_EEES9_NS_10bfloat16_tESG_Li256ELb0ELb0ELb0ELb1EEENS1_30DynamicPersistentTileSchedulerILi256ELi128ELb0ELb0ELb1EEEEEEEEEvNT_6ParamsE)
        /*004c*/ 	.short	0x0380
        /*004e*/ 	.short	0x0b80


	//----- nvinfo : EIATTR_SW_WAR
	.align		4
.L_488:
        /*0050*/ 	.byte	0x04, 0x36
        /*0052*/ 	.short	(.L_490 - .L_489)
.L_489:
        /*0054*/ 	.word	0x00000008
.L_490:


//--------------------- .nv.info._ZN7cutlass13device_kernelIN5flash11enable_sm90INS1_16FlashAttnFwdSm90INS1_25CollectiveMainloopFwdSm90ILi2EN4cute5tupleIJNS5_1CILi1EEES8_S8_EEENS6_IJNS7_ILi128EEENS7_ILi160EEENS7_ILi192EEEEEELi192ENS_12float_e4m3_tEfNS_4arch4Sm90ELb1ELb0ELb0ELb1ELb0ELb0ELb0ELb1ELb1ELb0ELb0ELb0EEENS1_21CollectiveEpilogueFwdINS6_IJSA_SC_SB_EEES9_NS_10bfloat16_tESG_Li256ELb1ELb0ELb0ELb1EEENS1_36VarlenDynamicPersistentTileSchedulerILi128ELi160ELi256ELi128ELb0ELb0ELb1ELb1ELb1ELb1EEEEEEEEEvNT_6ParamsE --------------------------
	.section	.nv.info._ZN7cutlass13device_kernelIN5flash11enable_sm90INS1_16FlashAttnFwdSm90INS1_25CollectiveMainloopFwdSm90ILi2EN4cute5tupleIJNS5_1CILi1EEES8_S8_EEENS6_IJNS7_ILi128EEENS7_ILi160EEENS7_ILi192EEEEEELi192ENS_12float_e4m3_tEfNS_4arch4Sm90ELb1ELb0ELb0ELb1ELb0ELb0ELb0ELb1ELb1ELb0ELb0ELb0EEENS1_21CollectiveEpilogueFwdINS6_IJSA_SC_SB_EEES9_NS_10bfloat16_tESG_Li256ELb1ELb0ELb0ELb1EEENS1_36VarlenDynamicPersistentTileSchedulerILi128ELi160ELi256ELi128ELb0ELb0ELb1ELb1ELb1ELb1EEEEEEEEEvNT_6ParamsE,"",@"SHT_CUDA_INFO"
	.sectionflags	@""
	.align	4


	//----- nvinfo : EIATTR_CUDA_API_VERSION
	.align		4
        /*0000*/ 	.byte	0x04, 0x37
        /*0002*/ 	.short	(.L_492 - .L_491)
.L_491:
        /*0004*/ 	.word	0x00000082


	//----- nvinfo : EIATTR_KPARAM_INFO
	.align		4
.L_492:
        /*0008*/ 	.byte	0x04, 0x17
        /*000a*/ 	.short	(.L_494 - .L_493)
.L_493:
        /*000c*/ 	.word	0x00000000
        /*0010*/ 	.short	0x0000
        /*0012*/ 	.short	0x0000
        /*0014*/ 	.byte	0x00, 0xf0, 0x01, 0x28


	//----- nvinfo : EIATTR_SPARSE_MMA_MASK
	.align		4
.L_494:
        /*0018*/ 	.byte	0x03, 0x50
        /*001a*/ 	.short	0x0000


	//----- nvinfo : EIATTR_MAXREG_COUNT
	.align		4
        /*001c*/ 	.byte	0x03, 0x1b
        /*001e*/ 	.short	0x00a8


	//----- nvinfo : EIATTR_MERCURY_ISA_VERSION
	.align		4
        /*0020*/ 	.byte	0x03, 0x5f
        /*0022*/ 	.short	0x0101


	//----- nvinfo : EIATTR_VRC_CTA_INIT_COUNT
	.align		4
        /*0024*/ 	.byte	0x02, 0x4a
	.zero		1
	.zero		1


	//----- nvinfo : EIATTR_EXIT_INSTR_OFFSETS
	.align		4
        /*0028*/ 	.byte	0x04, 0x1c
        /*002a*/ 	.short	(.L_496 - .L_495)


	//   ....[0]....
.L_495:
        /*002c*/ 	.word	0x00000010


	//----- nvinfo : EIATTR_MAX_THREADS
	.align		4
.L_496:
        /*0030*/ 	.byte	0x04, 0x05
        /*0032*/ 	.short	(.L_498 - .L_497)
.L_497:
        /*0034*/ 	.word	0x00000180
        /*0038*/ 	.word	0x00000001
        /*003c*/ 	.word	0x00000001


	//----- nvinfo : EIATTR_CBANK_PARAM_SIZE
	.align		4
.L_498:
        /*0040*/ 	.byte	0x03, 0x19
        /*0042*/ 	.short	0x0a00


	//----- nvinfo : EIATTR_PARAM_CBANK
	.align		4
        /*0044*/ 	.byte	0x04, 0x0a
        /*0046*/ 	.short	(.L_500 - .L_499)
	.align		4
.L_499:
        /*0048*/ 	.word	index@(.nv.constant0._ZN7cutlass13device_kernelIN5flash11enable_sm90INS1_16FlashAttnFwdSm90INS1_25CollectiveMainloopFwdSm90ILi2EN4cute5tupleIJNS5_1CILi1EEES8_S8_EEENS6_IJNS7_ILi128EEENS7_ILi160EEENS7_ILi192EEEEEELi192ENS_12float_e4m3_tEfNS_4arch4Sm90ELb1ELb0ELb0ELb1ELb0ELb0ELb0ELb1ELb1ELb0ELb0ELb0EEENS1_21CollectiveEpilogueFwdINS6_IJSA_SC_SB_EEES9_NS_10bfloat16_tESG_Li256ELb1ELb0ELb0ELb1EEENS1_36VarlenDynamicPersistentTileSchedulerILi128ELi160ELi256ELi128ELb0ELb0ELb1ELb1ELb1ELb1EEEEEEEEEvNT_6ParamsE)
        /*004c*/ 	.short	0x0380
        /*004e*/ 	.short	0x0a00


	//----- nvinfo : EIATTR_SW_WAR
	.align		4
.L_500:
        /*0050*/ 	.byte	0x04, 0x36
        /*0052*/ 	.short	(.L_502 - .L_501)
.L_501:
        /*0054*/ 	.word	0x00000008
.L_502:


//--------------------- .nv.info._ZN7cutlass13device_kernelIN5flash11enable_sm90INS1_16FlashAttnFwdSm90INS1_25CollectiveMainloopFwdSm90ILi2EN4cute5tupleIJNS5_1CILi1EEES8_S8_EEENS6_IJNS7_ILi128EEENS7_ILi160EEENS7_ILi192EEEEEELi192ENS_12float_e4m3_tEfNS_4arch4Sm90ELb1ELb0ELb0ELb1ELb0ELb1ELb0ELb1ELb1ELb0ELb0ELb0EEENS1_21CollectiveEpilogueFwdINS6_IJSA_SC_SB_EEES9_NS_10bfloat16_tESG_Li256ELb1ELb0ELb0ELb1EEENS1_36VarlenDynamicPersistentTileSchedulerILi128ELi160ELi256ELi128ELb0ELb0ELb1ELb1ELb1ELb1EEEEEEEEEvNT_6ParamsE --------------------------
	.section	.nv.info._ZN7cutlass13device_kernelIN5flash11enable_sm90INS1_16FlashAttnFwdSm90INS1_25CollectiveMainloopFwdSm90ILi2EN4cute5tupleIJNS5_1CILi1EEES8_S8_EEENS6_IJNS7_ILi128EEENS7_ILi160EEENS7_ILi192EEEEEELi192ENS_12float_e4m3_tEfNS_4arch4Sm90ELb1ELb0ELb0ELb1ELb0ELb1ELb0ELb1ELb1ELb0ELb0ELb0EEENS1_21CollectiveEpilogueFwdINS6_IJSA_SC_SB_EEES9_NS_10bfloat16_tESG_Li256ELb1ELb0ELb0ELb1EEENS1_36VarlenDynamicPersistentTileSchedulerILi128ELi160ELi256ELi128ELb0ELb0ELb1ELb1ELb1ELb1EEEEEEEEEvNT_6ParamsE,"",@"SHT_CUDA_INFO"
	.sectionflags	@""
	.align	4


	//----- nvinfo : EIATTR_CUDA_API_VERSION
	.align		4
        /*0000*/ 	.byte	0x04, 0x37
        /*0002*/ 	.short	(.L_504 - .L_503)
.L_503:
        /*0004*/ 	.word	0x00000082


	//----- nvinfo : EIATTR_KPARAM_INFO
	.align		4
.L_504:
        /*0008*/ 	.byte	0x04, 0x17
        /*000a*/ 	.short	(.L_506 - .L_505)
.L_505:
        /*000c*/ 	.word	0x00000000
        /*0010*/ 	.short	0x0000
        /*0012*/ 	.short	0x0000
        /*0014*/ 	.byte	0x00, 0xf0, 0x01, 0x28


	//----- nvinfo : EIATTR_SPARSE_MMA_MASK
	.align		4
.L_506:
        /*0018*/ 	.byte	0x03, 0x50
        /*001a*/ 	.short	0x0000


	//----- nvinfo : EIATTR_MAXREG_COUNT
	.align		4
        /*001c*/ 	.byte	0x03, 0x1b
        /*001e*/ 	.short	0x00a8


	//----- nvinfo : EIATTR_MERCURY_ISA_VERSION
	.align		4
        /*0020*/ 	.byte	0x03, 0x5f
        /*0022*/ 	.short	0x0101


	//----- nvinfo : EIATTR_VRC_CTA_INIT_COUNT
	.align		4
        /*0024*/ 	.byte	0x02, 0x4a
	.zero		1
	.zero		1


	//----- nvinfo : EIATTR_EXIT_INSTR_OFFSETS
	.align		4
        /*0028*/ 	.byte	0x04, 0x1c
        /*002a*/ 	.short	(.L_508 - .L_507)


	//   ....[0]....
.L_507:
        /*002c*/ 	.word	0x00000010


	//----- nvinfo : EIATTR_MAX_THREADS
	.align		4
.L_508:
        /*0030*/ 	.byte	0x04, 0x05
        /*0032*/ 	.short	(.L_510 - .L_509)
.L_509:
        /*0034*/ 	.word	0x00000180
        /*0038*/ 	.word	0x00000001
        /*003c*/ 	.word	0x00000001


	//----- nvinfo : EIATTR_CBANK_PARAM_SIZE
	.align		4
.L_510:
        /*0040*/ 	.byte	0x03, 0x19
        /*0042*/ 	.short	0x0a00


	//----- nvinfo : EIATTR_PARAM_CBANK
	.align		4
        /*0044*/ 	.byte	0x04, 0x0a
        /*0046*/ 	.short	(.L_512 - .L_511)
	.align		4
.L_511:
        /*0048*/ 	.word	index@(.nv.constant0._ZN7cutlass13device_kernelIN5flash11enable_sm90INS1_16FlashAttnFwdSm90INS1_25CollectiveMainloopFwdSm90ILi2EN4cute5tupleIJNS5_1CILi1EEES8_S8_EEENS6_IJNS7_ILi128EEENS7_ILi160EEENS7_ILi192EEEEEELi192ENS_12float_e4m3_tEfNS_4arch4Sm90ELb1ELb0ELb0ELb1ELb0ELb1ELb0ELb1ELb1ELb0ELb0ELb0EEENS1_21CollectiveEpilogueFwdINS6_IJSA_SC_SB_EEES9_NS_10bfloat16_tESG_Li256ELb1ELb0ELb0ELb1EEENS1_36VarlenDynamicPersistentTileSchedulerILi128ELi160ELi256ELi128ELb0ELb0ELb1ELb1ELb1ELb1EEEEEEEEEvNT_6ParamsE)
        /*004c*/ 	.short	0x0380
        /*004e*/ 	.short	0x0a00


	//----- nvinfo : EIATTR_SW_WAR
	.align		4
.L_512:
        /*0050*/ 	.byte	0x04, 0x36
        /*0052*/ 	.short	(.L_514 - .L_513)
.L_513:
        /*0054*/ 	.word	0x00000008
.L_514:


//--------------------- .nv.info._ZN7cutlass13device_kernelIN5flash11enable_sm90INS1_16FlashAttnFwdSm90INS1_25CollectiveMainloopFwdSm90ILi2EN4cute5tupleIJNS5_1CILi1EEES8_S8_EEENS6_IJNS7_ILi128EEENS7_ILi224EEESA_EEELi128ENS_12float_e4m3_tEfNS_4arch4Sm90ELb0ELb0ELb0ELb0ELb0ELb0ELb0ELb1ELb1ELb0ELb0ELb0EEENS1_21CollectiveEpilogueFwdINS6_IJSA_SA_SB_EEES9_NS_10bfloat16_tESF_Li256ELb0ELb0ELb0ELb1EEENS1_29StaticPersistentTileSchedulerILb0EEEEEEEEEvNT_6ParamsE --------------------------
	.section	.nv.info._ZN7cutlass13device_kernelIN5flash11enable_sm90INS1_16FlashAttnFwdSm90INS1_25CollectiveMainloopFwdSm90ILi2EN4cute5tupleIJNS5_1CILi1EEES8_S8_EEENS6_IJNS7_ILi128EEENS7_ILi224EEESA_EEELi128ENS_12float_e4m3_tEfNS_4arch4Sm90ELb0ELb0ELb0ELb0ELb0ELb0ELb0ELb1ELb1ELb0ELb0ELb0EEENS1_21CollectiveEpilogueFwdINS6_IJSA_SA_SB_EEES9_NS_10bfloat16_tESF_Li256ELb0ELb0ELb0ELb1EEENS1_29StaticPersistentTileSchedulerILb0EEEEEEEEEvNT_6ParamsE,"",@"SHT_CUDA_INFO"
	.sectionflags	@""
	.align	4


	//----- nvinfo : EIATTR_CUDA_API_VERSION
	.align		4
        /*0000*/ 	.byte	0x04, 0x37
        /*0002*/ 	.short	(.L_516 - .L_515)
.L_515:
        /*0004*/ 	.word	0x00000082


	//----- nvinfo : EIATTR_KPARAM_INFO
	.align		4
.L_516:
        /*0008*/ 	.byte	0x04, 0x17
        /*000a*/ 	.short	(.L_518 - .L_517)
.L_517:
        /*000c*/ 	.word	0x00000000
        /*0010*/ 	.short	0x0000
        /*0012*/ 	.short	0x0000
        /*0014*/ 	.byte	0x00, 0xf0, 0x01, 0x2e


	//----- nvinfo : EIATTR_SPARSE_MMA_MASK
	.align		4
.L_518:
        /*0018*/ 	.byte	0x03, 0x50
        /*001a*/ 	.short	0x0000


	//----- nvinfo : EIATTR_MAXREG_COUNT
	.align		4
        /*001c*/ 	.byte	0x03, 0x1b
        /*001e*/ 	.short	0x00a8


	//----- nvinfo : EIATTR_MERCURY_ISA_VERSION
	.align		4
        /*0020*/ 	.byte	0x03, 0x5f
        /*0022*/ 	.short	0x0101


	//----- nvinfo : EIATTR_VRC_CTA_INIT_COUNT
	.align		4
        /*0024*/ 	.byte	0x02, 0x4a
	.zero		1
	.zero		1


	//----- nvinfo : EIATTR_EXIT_INSTR_OFFSETS
	.align		4
        /*0028*/ 	.byte	0x04, 0x1c
        /*002a*/ 	.short	(.L_520 - .L_519)


	//   ....[0]....
.L_519:
        /*002c*/ 	.word	0x00000010


	//----- nvinfo : EIATTR_MAX_THREADS
	.align		4
.L_520:
        /*0030*/ 	.byte	0x04, 0x05
        /*0032*/ 	.short	(.L_522 - .L_521)
.L_521:
        /*0034*/ 	.word	0x00000180
        /*0038*/ 	.word	0x00000001
        /*003c*/ 	.word	0x00000001


	//----- nvinfo : EIATTR_CBANK_PARAM_SIZE
	.align		4
.L_522:
        /*0040*/ 	.byte	0x03, 0x19
        /*0042*/ 	.short	0x0b80


	//----- nvinfo : EIATTR_PARAM_CBANK
	.align		4
        /*0044*/ 	.byte	0x04, 0x0a
        /*0046*/ 	.short	(.L_524 - .L_523)
	.align		4
.L_523:
        /*0048*/ 	.word	index@(.nv.constant0._ZN7cutlass13device_kernelIN5flash11enable_sm90INS1_16FlashAttnFwdSm90INS1_25CollectiveMainloopFwdSm90ILi2EN4cute5tupleIJNS5_1CILi1EEES8_S8_EEENS6_IJNS7_ILi128EEENS7_ILi224EEESA_EEELi128ENS_12float_e4m3_tEfNS_4arch4Sm90ELb0ELb0ELb0ELb0ELb0ELb0ELb0ELb1ELb1ELb0ELb0ELb0EEENS1_21CollectiveEpilogueFwdINS6_IJSA_SA_SB_EEES9_NS_10bfloat16_tESF_Li256ELb0ELb0ELb0ELb1EEENS1_29StaticPersistentTileSchedulerILb0EEEEEEEEEvNT_6ParamsE)
        /*004c*/ 	.short	0x0380
        /*004e*/ 	.short	0x0b80


	//----- nvinfo : EIATTR_SW_WAR
	.align		4
.L_524:
        /*0050*/ 	.byte	0x04, 0x36
        /*0052*/ 	.short	(.L_526 - .L_525)
.L_525:
        /*0054*/ 	.word	0x00000008
.L_526:


//--------------------- .nv.info._ZN7cutlass13device_kernelIN5flash11enable_sm90INS1_16FlashAttnFwdSm90INS1_25CollectiveMainloopFwdSm90ILi2EN4cute5tupleIJNS5_1CILi1EEES8_S8_EEENS6_IJNS7_ILi128EEENS7_ILi224EEESA_EEELi128ENS_12float_e4m3_tEfNS_4arch4Sm90ELb0ELb0ELb0ELb1ELb0ELb0ELb0ELb1ELb1ELb0ELb0ELb0EEENS1_21CollectiveEpilogueFwdINS6_IJSA_SA_SB_EEES9_NS_10bfloat16_tESF_Li256ELb1ELb0ELb0ELb1EEENS1_36VarlenDynamicPersistentTileSchedulerILi128ELi224ELi256ELi128ELb0ELb0ELb1ELb0ELb1ELb1EEEEEEEEEvNT_6ParamsE --------------------------
	.section	.nv.info._ZN7cutlass13device_kernelIN5flash11enable_sm90INS1_16FlashAttnFwdSm90INS1_25CollectiveMainloopFwdSm90ILi2EN4cute5tupleIJNS5_1CILi1EEES8_S8_EEENS6_IJNS7_ILi128EEENS7_ILi224EEESA_EEELi128ENS_12float_e4m3_tEfNS_4arch4Sm90ELb0ELb0ELb0ELb1ELb0ELb0ELb0ELb1ELb1ELb0ELb0ELb0EEENS1_21CollectiveEpilogueFwdINS6_IJSA_SA_SB_EEES9_NS_10bfloat16_tESF_Li256ELb1ELb0ELb0ELb1EEENS1_36VarlenDynamicPersistentTileSchedulerILi128ELi224ELi256ELi128ELb0ELb0ELb1ELb0ELb1ELb1EEEEEEEEEvNT_6ParamsE,"",@"SHT_CUDA_INFO"
	.sectionflags	@""
	.align	4


	//----- nvinfo : EIATTR_CUDA_API_VERSION
	.align		4
        /*0000*/ 	.byte	0x04, 0x37
        /*0002*/ 	.short	(.L_528 - .L_527)
.L_527:
        /*0004*/ 	.word	0x00000082


	//----- nvinfo : EIATTR_KPARAM_INFO
	.align		4
.L_528:
        /*0008*/ 	.byte	0x04, 0x17
        /*000a*/ 	.short	(.L_530 - .L_529)
.L_529:
        /*000c*/ 	.word	0x00000000
        /*0010*/ 	.short	0x0000
        /*0012*/ 	.short	0x0000
        /*0014*/ 	.byte	0x00, 0xf0, 0x01, 0x28


	//----- nvinfo : EIATTR_SPARSE_MMA_MASK
	.align		4
.L_530:
        /*0018*/ 	.byte	0x03, 0x50
        /*001a*/ 	.short	0x0000


	//----- nvinfo : EIATTR_MAXREG_COUNT
	.align		4
        /*001c*/ 	.byte	0x03, 0x1b
        /*001e*/ 	.short	0x00a8


	//----- nvinfo : EIATTR_MERCURY_ISA_VERSION
	.align		4
        /*0020*/ 	.byte	0x03, 0x5f
        /*0022*/ 	.short	0x0101


	//----- nvinfo : EIATTR_VRC_CTA_INIT_COUNT
	.align		4
        /*0024*/ 	.byte	0x02, 0x4a
	.zero		1
	.zero		1


	//----- nvinfo : EIATTR_EXIT_INSTR_OFFSETS
	.align		4
        /*0028*/ 	.byte	0x04, 0x1c
        /*002a*/ 	.short	(.L_532 - .L_531)


	//   ....[0]....
.L_531:
        /*002c*/ 	.word	0x00000010


	//----- nvinfo : EIATTR_MAX_THREADS
	.align		4
.L_532:
        /*0030*/ 	.byte	0x04, 0x05
        /*0032*/ 	.short	(.L_534 - .L_533)
.L_533:
        /*0034*/ 	.word	0x00000180
        /*0038*/ 	.word	0x00000001
        /*003c*/ 	.word	0x00000001


	//----- nvinfo : EIATTR_CBANK_PARAM_SIZE
	.align		4
.L_534:
        /*0040*/ 	.byte	0x03, 0x19
        /*0042*/ 	.short	0x0a00


	//----- nvinfo : EIATTR_PARAM_CBANK
	.align		4
        /*0044*/ 	.byte	0x04, 0x0a
        /*0046*/ 	.short	(.L_536 - .L_535)
	.align		4
.L_535:
        /*0048*/ 	.word	index@(.nv.constant0._ZN7cutlass13device_kernelIN5flash11enable_sm90INS1_16FlashAttnFwdSm90INS1_25CollectiveMainloopFwdSm90ILi2EN4cute5tupleIJNS5_1CILi1EEES8_S8_EEENS6_IJNS7_ILi128EEENS7_ILi224EEESA_EEELi128ENS_12float_e4m3_tEfNS_4arch4Sm90ELb0ELb0ELb0ELb1ELb0ELb0ELb0ELb1ELb1ELb0ELb0ELb0EEENS1_21CollectiveEpilogueFwdINS6_IJSA_SA_SB_EEES9_NS_10bfloat16_tESF_Li256ELb1ELb0ELb0ELb1EEENS1_36VarlenDynamicPersistentTileSchedulerILi128ELi224ELi256ELi128ELb0ELb0ELb1ELb0ELb1ELb1EEEEEEEEEvNT_6ParamsE)
        /*004c*/ 	.short	0x0380
        /*004e*/ 	.short	0x0a00


	//----- nvinfo : EIATTR_SW_WAR
	.align		4
.L_536:
        /*0050*/ 	.byte	0x04, 0x36
        /*0052*/ 	.short	(.L_538 - .L_537)
.L_537:
        /*0054*/ 	.word	0x00000008
.L_538:


//--------------------- .nv.info._ZN7cutlass13device_kernelIN5flash11enable_sm90INS1_16FlashAttnFwdSm90INS1_25CollectiveMainloopFwdSm90ILi2EN4cute5tupleIJNS5_1CILi1EEES8_S8_EEENS6_IJNS7_ILi128EEENS7_ILi224EEESA_EEELi128ENS_12float_e4m3_tEfNS_4arch4Sm90ELb0ELb0ELb0ELb1ELb0ELb1ELb0ELb1ELb1ELb0ELb0ELb0EEENS1_21CollectiveEpilogueFwdINS6_IJSA_SA_SB_EEES9_NS_10bfloat16_tESF_Li256ELb1ELb0ELb0ELb1EEENS1_36VarlenDynamicPersistentTileSchedulerILi128ELi224ELi256ELi128ELb0ELb0ELb1ELb0ELb1ELb1EEEEEEEEEvNT_6ParamsE --------------------------
	.section	.nv.info._ZN7cutlass13device_kernelIN5flash11enable_sm90INS1_16FlashAttnFwdSm90INS1_25CollectiveMainloopFwdSm90ILi2EN4cute5tupleIJNS5_1CILi1EEES8_S8_EEENS6_IJNS7_ILi128EEENS7_ILi224EEESA_EEELi128ENS_12float_e4m3_tEfNS_4arch4Sm90ELb0ELb0ELb0ELb1ELb0ELb1ELb0ELb1ELb1ELb0ELb0ELb0EEENS1_21CollectiveEpilogueFwdINS6_IJSA_SA_SB_EEES9_NS_10bfloat16_tESF_Li256ELb1ELb0ELb0ELb1EEENS1_36VarlenDynamicPersistentTileSchedulerILi128ELi224ELi256ELi128ELb0ELb0ELb1ELb0ELb1ELb1EEEEEEEEEvNT_6ParamsE,"",@"SHT_CUDA_INFO"
	.sectionflags	@""
	.align	4


	//----- nvinfo : EIATTR_CUDA_API_VERSION
	.align		4
        /*0000*/ 	.byte	0x04, 0x37
        /*0002*/ 	.short	(.L_540 - .L_539)
.L_539:
        /*0004*/ 	.word	0x00000082


	//----- nvinfo : EIATTR_KPARAM_INFO
	.align		4
.L_540:
        /*0008*/ 	.byte	0x04, 0x17
        /*000a*/ 	.short	(.L_542 - .L_541)
.L_541:
        /*000c*/ 	.word	0x00000000
        /*0010*/ 	.short	0x0000
        /*0012*/ 	.short	0x0000
        /*0014*/ 	.byte	0x00, 0xf0, 0x01, 0x28


	//----- nvinfo : EIATTR_SPARSE_MMA_MASK
	.align		4
.L_542:
        /*0018*/ 	.byte	0x03, 0x50
        /*001a*/ 	.short	0x0000


	//----- nvinfo : EIATTR_MAXREG_COUNT
	.align		4
        /*001c*/ 	.byte	0x03, 0x1b
        /*001e*/ 	.short	0x00a8


	//----- nvinfo : EIATTR_MERCURY_ISA_VERSION
	.align		4
        /*0020*/ 	.byte	0x03, 0x5f
        /*0022*/ 	.short	0x0101


	//----- nvinfo : EIATTR_VRC_CTA_INIT_COUNT
	.align		4
        /*0024*/ 	.byte	0x02, 0x4a
	.zero		1
	.zero		1


	//----- nvinfo : EIATTR_EXIT_INSTR_OFFSETS
	.align		4
        /*0028*/ 	.byte	0x04, 0x1c
        /*002a*/ 	.short	(.L_544 - .L_543)


	//   ....[0]....
.L_543:
        /*002c*/ 	.word	0x00000010


	//----- nvinfo : EIATTR_MAX_THREADS
	.align		4
.L_544:
        /*0030*/ 	.byte	0x04, 0x05
        /*0032*/ 	.short	(.L_546 - .L_545)
.L_545:
        /*0034*/ 	.word	0x00000180
        /*0038*/ 	.word	0x00000001
        /*003c*/ 	.word	0x00000001


	//----- nvinfo : EIATTR_CBANK_PARAM_SIZE
	.align		4
.L_546:
        /*0040*/ 	.byte	0x03, 0x19
        /*0042*/ 	.short	0x0a00


	//----- nvinfo : EIATTR_PARAM_CBANK
	.align		4
        /*0044*/ 	.byte	0x04, 0x0a
        /*0046*/ 	.short	(.L_548 - .L_547)
	.align		4
.L_547:
        /*0048*/ 	.word	index@(.nv.constant0._ZN7cutlass13device_kernelIN5flash11enable_sm90INS1_16FlashAttnFwdSm90INS1_25CollectiveMainloopFwdSm90ILi2EN4cute5tupleIJNS5_1CILi1EEES8_S8_EEENS6_IJNS7_ILi128EEENS7_ILi224EEESA_EEELi128ENS_12float_e4m3_tEfNS_4arch4Sm90ELb0ELb0ELb0ELb1ELb0ELb1ELb0ELb1ELb1ELb0ELb0ELb0EEENS1_21CollectiveEpilogueFwdINS6_IJSA_SA_SB_EEES9_NS_10bfloat16_tESF_Li256ELb1ELb0ELb0ELb1EEENS1_36VarlenDynamicPersistentTileSchedulerILi128ELi224ELi256ELi128ELb0ELb0ELb1ELb0ELb1ELb1EEEEEEEEEvNT_6ParamsE)
        /*004c*/ 	.short	0x0380
        /*004e*/ 	.short	0x0a00


	//----- nvinfo : EIATTR_SW_WAR
	.align		4
.L_548:
        /*0050*/ 	.byte	0x04, 0x36
        /*0052*/ 	.short	(.L_550 - .L_549)
.L_549:
        /*0054*/ 	.word	0x00000008
.L_550:


//--------------------- .nv.info._ZN7cutlass13device_kernelIN5flash11enable_sm90INS1_16FlashAttnFwdSm90INS1_25CollectiveMainloopFwdSm90ILi2EN4cute5tupleIJNS5_1CILi1EEES8_S8_EEENS6_IJNS7_ILi128EEENS7_ILi224EEESA_EEELi128ENS_12float_e4m3_tEfNS_4arch4Sm90ELb0ELb1ELb0ELb0ELb0ELb0ELb0ELb1ELb1ELb0ELb0ELb0EEENS1_21CollectiveEpilogueFwdINS6_IJSA_SA_SB_EEES9_NS_10bfloat16_tESF_Li256ELb0ELb0ELb0ELb1EEENS1_30DynamicPersistentTileSchedulerILi256ELi128ELb0ELb0ELb1EEEEEEEEEvNT_6ParamsE --------------------------
	.section	.nv.info._ZN7cutlass13device_kernelIN5flash11enable_sm90INS1_16FlashAttnFwdSm90INS1_25CollectiveMainloopFwdSm90ILi2EN4cute5tupleIJNS5_1CILi1EEES8_S8_EEENS6_IJNS7_ILi128EEENS7_ILi224EEESA_EEELi128ENS_12float_e4m3_tEfNS_4arch4Sm90ELb0ELb1ELb0ELb0ELb0ELb0ELb0ELb1ELb1ELb0ELb0ELb0EEENS1_21CollectiveEpilogueFwdINS6_IJSA_SA_SB_EEES9_NS_10bfloat16_tESF_Li256ELb0ELb0ELb0ELb1EEENS1_30DynamicPersistentTileSchedulerILi256ELi128ELb0ELb0ELb1EEEEEEEEEvNT_6ParamsE,"",@"SHT_CUDA_INFO"
	.sectionflags	@""
	.align	4


	//----- nvinfo : EIATTR_CUDA_API_VERSION
	.align		4
        /*0000*/ 	.byte	0x04, 0x37
        /*0002*/ 	.short	(.L_552 - .L_551)
.L_551:
        /*0004*/ 	.word	0x00000082


	//----- nvinfo : EIATTR_KPARAM_INFO
	.align		4
.L_552:
        /*0008*/ 	.byte	0x04, 0x17
        /*000a*/ 	.short	(.L_554 - .L_553)
.L_553:
        /*000c*/ 	.word	0x00000000
        /*0010*/ 	.short	0x0000
        /*0012*/ 	.short	0x0000
        /*0014*/ 	.byte	0x00, 0xf0, 0x01, 0x2e


	//----- nvinfo : EIATTR_SPARSE_MMA_MASK
	.align		4
.L_554:
        /*0018*/ 	.byte	0x03, 0x50
        /*001a*/ 	.short	0x0000


	//----- nvinfo : EIATTR_MAXREG_COUNT
	.align		4
        /*001c*/ 	.byte	0x03, 0x1b
        /*001e*/ 	.short	0x00a8


	//----- nvinfo : EIATTR_MERCURY_ISA_VERSION
	.align		4
        /*0020*/ 	.byte	0x03, 0x5f
        /*0022*/ 	.short	0x0101


	//----- nvinfo : EIATTR_VRC_CTA_INIT_COUNT
	.align		4
        /*0024*/ 	.byte	0x02, 0x4a
	.zero		1
	.zero		1


	//----- nvinfo : EIATTR_EXIT_INSTR_OFFSETS
	.align		4
        /*0028*/ 	.byte	0x04, 0x1c
        /*002a*/ 	.short	(.L_556 - .L_555)


	//   ....[0]....
.L_555:
        /*002c*/ 	.word	0x00000010


	//----- nvinfo : EIATTR_MAX_THREADS
	.align		4
.L_556:
        /*0030*/ 	.byte	0x04, 0x05
        /*0032*/ 	.short	(.L_558 - .L_557)
.L_557:
        /*0034*/ 	.word	0x00000180
        /*0038*/ 	.word	0x00000001
        /*003c*/ 	.word	0x00000001


	//----- nvinfo : EIATTR_CBANK_PARAM_SIZE
	.align		4
.L_558:
        /*0040*/ 	.byte	0x03, 0x19
        /*0042*/ 	.short	0x0b80


	//----- nvinfo : EIATTR_PARAM_CBANK
	.align		4
        /*0044*/ 	.byte	0x04, 0x0a
        /*0046*/ 	.short	(.L_560 - .L_559)
	.align		4
.L_559:
        /*0048*/ 	.word	index@(.nv.constant0._ZN7cutlass13device_kernelIN5flash11enable_sm90INS1_16FlashAttnFwdSm90INS1_25CollectiveMainloopFwdSm90ILi2EN4cute5tupleIJNS5_1CILi1EEES8_S8_EEENS6_IJNS7_ILi128EEENS7_ILi224EEESA_EEELi128ENS_12float_e4m3_tEfNS_4arch4Sm90ELb0ELb1ELb0ELb0ELb0ELb0ELb0ELb1ELb1ELb0ELb0ELb0EEENS1_21CollectiveEpilogueFwdINS6_IJSA_SA_SB_EEES9_NS_10bfloat16_tESF_Li256ELb0ELb0ELb0ELb1EEENS1_30DynamicPersistentTileSchedulerILi256ELi128ELb0ELb0ELb1EEEEEEEEEvNT_6ParamsE)
        /*004c*/ 	.short	0x0380
        /*004e*/ 	.short	0x0b80


	//----- nvinfo : EIATTR_SW_WAR
	.align		4
.L_560:
        /*0050*/ 	.byte	0x04, 0x36
        /*0052*/ 	.short	(.L_562 - .L_561)
.L_561:
        /*0054*/ 	.word	0x00000008
.L_562:


//--------------------- .nv.info._ZN7cutlass13device_kernelIN5flash11enable_sm90INS1_16FlashAttnFwdSm90INS1_25CollectiveMainloopFwdSm90ILi2EN4cute5tupleIJNS5_1CILi1EEES8_S8_EEENS6_IJNS7_ILi128EEENS7_ILi224EEESA_EEELi128ENS_12float_e4m3_tEfNS_4arch4Sm90ELb0ELb1ELb0ELb1ELb0ELb0ELb0ELb1ELb1ELb0ELb0ELb0EEENS1_21CollectiveEpilogueFwdINS6_IJSA_SA_SB_EEES9_NS_10bfloat16_tESF_Li256ELb1ELb0ELb0ELb1EEENS1_36VarlenDynamicPersistentTileSchedulerILi128ELi224ELi256ELi128ELb0ELb0ELb1ELb1ELb0ELb1EEEEEEEEEvNT_6ParamsE --------------------------
	.section	.nv.info._ZN7cutlass13device_kernelIN5flash11enable_sm90INS1_16FlashAttnFwdSm90INS1_25CollectiveMainloopFwdSm90ILi2EN4cute5tupleIJNS5_1CILi1EEES8_S8_EEENS6_IJNS7_ILi128EEENS7_ILi224EEESA_EEELi128ENS_12float_e4m3_tEfNS_4arch4Sm90ELb0ELb1ELb0ELb1ELb0ELb0ELb0ELb1ELb1ELb0ELb0ELb0EEENS1_21CollectiveEpilogueFwdINS6_IJSA_SA_SB_EEES9_NS_10bfloat16_tESF_Li256ELb1ELb0ELb0ELb1EEENS1_36VarlenDynamicPersistentTileSchedulerILi128ELi224ELi256ELi128ELb0ELb0ELb1ELb1ELb0ELb1EEEEEEEEEvNT_6ParamsE,"",@"SHT_CUDA_INFO"
	.sectionflags	@""
	.align	4


	//----- nvinfo : EIATTR_CUDA_API_VERSION
	.align		4
        /*0000*/ 	.byte	0x04, 0x37
        /*0002*/ 	.short	(.L_564 - .L_563)
.L_563:
        /*0004*/ 	.word	0x00000082


	//----- nvinfo : EIATTR_KPARAM_INFO
	.align		4
.L_564:
        /*0008*/ 	.byte	0x04, 0x17
        /*000a*/ 	.short	(.L_566 - .L_565)
.L_565:
        /*000c*/ 	.word	0x00000000
        /*0010*/ 	.short	0x0000
        /*0012*/ 	.short	0x0000
        /*0014*/ 	.byte	0x00, 0xf0, 0x01, 0x28


	//----- nvinfo : EIATTR_SPARSE_MMA_MASK
	.align		4
.L_566:
        /*0018*/ 	.byte	0x03, 0x50
        /*001a*/ 	.short	0x0000


	//----- nvinfo : EIATTR_MAXREG_COUNT
	.align		4
        /*001c*/ 	.byte	0x03, 0x1b
        /*001e*/ 	.short	0x00a8


	//----- nvinfo : EIATTR_MERCURY_ISA_VERSION
	.align		4
        /*0020*/ 	.byte	0x03, 0x5f
        /*0022*/ 	.short	0x0101


	//----- nvinfo : EIATTR_VRC_CTA_INIT_COUNT
	.align		4
        /*0024*/ 	.byte	0x02, 0x4a
	.zero		1
	.zero		1


	//----- nvinfo : EIATTR_EXIT_INSTR_OFFSETS
	.align		4
        /*0028*/ 	.byte	0x04, 0x1c
        /*002a*/ 	.short	(.L_568 - .L_567)


	//   ....[0]....
.L_567:
        /*002c*/ 	.word	0x00000010


	//----- nvinfo : EIATTR_MAX_THREADS
	.align		4
.L_568:
        /*0030*/ 	.byte	0x04, 0x05
        /*0032*/ 	.short	(.L_570 - .L_569)
.L_569:
        /*0034*/ 	.word	0x00000180
        /*0038*/ 	.word	0x00000001
        /*003c*/ 	.word	0x00000001


	//----- nvinfo : EIATTR_CBANK_PARAM_SIZE
	.align		4
.L_570:
        /*0040*/ 	.byte	0x03, 0x19
        /*0042*/ 	.short	0x0a00


	//----- nvinfo : EIATTR_PARAM_CBANK
	.align		4
        /*0044*/ 	.byte	0x04, 0x0a
        /*0046*/ 	.short	(.L_572 - .L_571)
	.align		4
.L_571:
        /*0048*/ 	.word	index@(.nv.constant0._ZN7cutlass13device_kernelIN5flash11enable_sm90INS1_16FlashAttnFwdSm90INS1_25CollectiveMainloopFwdSm90ILi2EN4cute5tupleIJNS5_1CILi1EEES8_S8_EEENS6_IJNS7_ILi128EEENS7_ILi224EEESA_EEELi128ENS_12float_e4m3_tEfNS_4arch4Sm90ELb0ELb1ELb0ELb1ELb0ELb0ELb0ELb1ELb1ELb0ELb0ELb0EEENS1_21CollectiveEpilogueFwdINS6_IJSA_SA_SB_EEES9_NS_10bfloat16_tESF_Li256ELb1ELb0ELb0ELb1EEENS1_36VarlenDynamicPersistentTileSchedulerILi128ELi224ELi256ELi128ELb0ELb0ELb1ELb1ELb0ELb1EEEEEEEEEvNT_6ParamsE)
        /*004c*/ 	.short	0x0380
        /*004e*/ 	.short	0x0a00


	//----- nvinfo : EIATTR_SW_WAR
	.align		4
.L_572:
        /*0050*/ 	.byte	0x04, 0x36
        /*0052*/ 	.short	(.L_574 - .L_573)
.L_573:
        /*0054*/ 	.word	0x00000008
.L_574:


//--------------------- .nv.info._ZN7cutlass13device_kernelIN5flash11enable_sm90INS1_16FlashAttnFwdSm90INS1_25CollectiveMainloopFwdSm90ILi2EN4cute5tupleIJNS5_1CILi1EEES8_S8_EEENS6_IJNS7_ILi128EEENS7_ILi224EEESA_EEELi128ENS_12float_e4m3_tEfNS_4arch4Sm90ELb0ELb1ELb0ELb1ELb0ELb1ELb0ELb1ELb1ELb0ELb0ELb0EEENS1_21CollectiveEpilogueFwdINS6_IJSA_SA_SB_EEES9_NS_10bfloat16_tESF_Li256ELb1ELb0ELb0ELb1EEENS1_36VarlenDynamicPersistentTileSchedulerILi128ELi224ELi256ELi128ELb0ELb0ELb1ELb1ELb0ELb1EEEEEEEEEvNT_6ParamsE --------------------------
	.section	.nv.info._ZN7cutlass13device_kernelIN5flash11enable_sm90INS1_16FlashAttnFwdSm90INS1_25CollectiveMainloopFwdSm90ILi2EN4cute5tupleIJNS5_1CILi1EEES8_S8_EEENS6_IJNS7_ILi128EEENS7_ILi224EEESA_EEELi128ENS_12float_e4m3_tEfNS_4arch4Sm90ELb0ELb1ELb0ELb1ELb0ELb1ELb0ELb1ELb1ELb0ELb0ELb0EEENS1_21CollectiveEpilogueFwdINS6_IJSA_SA_SB_EEES9_NS_10bfloat16_tESF_Li256ELb1ELb0ELb0ELb1EEENS1_36VarlenDynamicPersistentTileSchedulerILi128ELi224ELi256ELi128ELb0ELb0ELb1ELb1ELb0ELb1EEEEEEEEEvNT_6ParamsE,"",@"SHT_CUDA_INFO"
	.sectionflags	@""
	.align	4


	//----- nvinfo : EIATTR_CUDA_API_VERSION
	.align		4
        /*0000*/ 	.byte	0x04, 0x37
        /*0002*/ 	.short	(.L_576 - .L_575)
.L_575:
        /*0004*/ 	.word	0x00000082


	//----- nvinfo : EIATTR_KPARAM_INFO
	.align		4
.L_576:
        /*0008*/ 	.byte	0x04, 0x17
        /*000a*/ 	.short	(.L_578 - .L_577)
.L_577:
        /*000c*/ 	.word	0x00000000
        /*0010*/ 	.short	0x0000
        /*0012*/ 	.short	0x0000
        /*0014*/ 	.byte	0x00, 0xf0, 0x01, 0x28


	//----- nvinfo : EIATTR_SPARSE_MMA_MASK
	.align		4
.L_578:
        /*0018*/ 	.byte	0x03, 0x50
        /*001a*/ 	.short	0x0000


	//----- nvinfo : EIATTR_MAXREG_COUNT
	.align		4
        /*001c*/ 	.byte	0x03, 0x1b
        /*001e*/ 	.short	0x00a8


	//----- nvinfo : EIATTR_MERCURY_ISA_VERSION
	.align		4
        /*0020*/ 	.byte	0x03, 0x5f
        /*0022*/ 	.short	0x0101


	//----- nvinfo : EIATTR_VRC_CTA_INIT_COUNT
	.align		4
        /*0024*/ 	.byte	0x02, 0x4a
	.zero		1
	.zero		1


	//----- nvinfo : EIATTR_EXIT_INSTR_OFFSETS
	.align		4
        /*0028*/ 	.byte	0x04, 0x1c
        /*002a*/ 	.short	(.L_580 - .L_579)


	//   ....[0]....
.L_579:
        /*002c*/ 	.word	0x00000010


	//----- nvinfo : EIATTR_MAX_THREADS
	.align		4
.L_580:
        /*0030*/ 	.byte	0x04, 0x05
        /*0032*/ 	.short	(.L_582 - .L_581)
.L_581:
        /*0034*/ 	.word	0x00000180
        /*0038*/ 	.word	0x00000001
        /*003c*/ 	.word	0x00000001


	//----- nvinfo : EIATTR_CBANK_PARAM_SIZE
	.align		4
.L_582:
        /*0040*/ 	.byte	0x03, 0x19
        /*0042*/ 	.short	0x0a00


	//----- nvinfo : EIATTR_PARAM_CBANK
	.align		4
        /*0044*/ 	.byte	0x04, 0x0a
        /*0046*/ 	.short	(.L_584 - .L_583)
	.align		4
.L_583:
        /*0048*/ 	.word	index@(.nv.constant0._ZN7cutlass13device_kernelIN5flash11enable_sm90INS1_16FlashAttnFwdSm90INS1_25CollectiveMainloopFwdSm90ILi2EN4cute5tupleIJNS5_1CILi1EEES8_S8_EEENS6_IJNS7_ILi128EEENS7_ILi224EEESA_EEELi128ENS_12float_e4m3_tEfNS_4arch4Sm90ELb0ELb1ELb0ELb1ELb0ELb1ELb0ELb1ELb1ELb0ELb0ELb0EEENS1_21CollectiveEpilogueFwdINS6_IJSA_SA_SB_EEES9_NS_10bfloat16_tESF_Li256ELb1ELb0ELb0ELb1EEENS1_36VarlenDynamicPersistentTileSchedulerILi128ELi224ELi256ELi128ELb0ELb0ELb1ELb1ELb0ELb1EEEEEEEEEvNT_6ParamsE)
        /*004c*/ 	.short	0x0380
        /*004e*/ 	.short	0x0a00


	//----- nvinfo : EIATTR_SW_WAR
	.align		4
.L_584:
        /*0050*/ 	.byte	0x04, 0x36
        /*0052*/ 	.short	(.L_586 - .L_585)
.L_585:
        /*0054*/ 	.word	0x00000008
.L_586:


//--------------------- .nv.info._ZN7cutlass13device_kernelIN5flash11enable_sm90INS1_16FlashAttnFwdSm90INS1_25CollectiveMainloopFwdSm90ILi2EN4cute5tupleIJNS5_1CILi1EEES8_S8_EEENS6_IJNS7_ILi128EEENS7_ILi224EEESA_EEELi128ENS_12float_e4m3_tEfNS_4arch4Sm90ELb1ELb0ELb0ELb0ELb0ELb0ELb0ELb1ELb1ELb0ELb0ELb0EEENS1_21CollectiveEpilogueFwdINS6_IJSA_SA_SB_EEES9_NS_10bfloat16_tESF_Li256ELb0ELb0ELb0ELb1EEENS1_30DynamicPersistentTileSchedulerILi256ELi128ELb0ELb0ELb1EEEEEEEEEvNT_6ParamsE --------------------------
	.section	.nv.info._ZN7cutlass13device_kernelIN5flash11enable_sm90INS1_16FlashAttnFwdSm90INS1_25CollectiveMainloopFwdSm90ILi2EN4cute5tupleIJNS5_1CILi1EEES8_S8_EEENS6_IJNS7_ILi128EEENS7_ILi224EEESA_EEELi128ENS_12float_e4m3_tEfNS_4arch4Sm90ELb1ELb0ELb0ELb0ELb0ELb0ELb0ELb1ELb1ELb0ELb0ELb0EEENS1_21CollectiveEpilogueFwdINS6_IJSA_SA_SB_EEES9_NS_10bfloat16_tESF_Li256ELb0ELb0ELb0ELb1EEENS1_30DynamicPersistentTileSchedulerILi256ELi128ELb0ELb0ELb1EEEEEEEEEvNT_6ParamsE,"",@"SHT_CUDA_INFO"
	.sectionflags	@""
	.align	4


	//----- nvinfo : EIATTR_CUDA_API_VERSION
	.align		4
        /*0000*/ 	.byte	0x04, 0x37
        /*0002*/ 	.short	(.L_588 - .L_587)
.L_587:
        /*0004*/ 	.word	0x00000082


	//----- nvinfo : EIATTR_KPARAM_INFO
	.align		4
.L_588:
        /*0008*/ 	.byte	0x04, 0x17
        /*000a*/ 	.short	(.L_590 - .L_589)
.L_589:
        /*000c*/ 	.word	0x00000000
        /*0010*/ 	.short	0x0000
        /*0012*/ 	.short	0x0000
        /*0014*/ 	.byte	0x00, 0xf0, 0x01, 0x2e


	//----- nvinfo : EIATTR_SPARSE_MMA_MASK
	.align		4
.L_590:
        /*0018*/ 	.byte	0x03, 0x50
        /*001a*/ 	.short	0x0000


	//----- nvinfo : EIATTR_MAXREG_COUNT
	.align		4
        /*001c*/ 	.byte	0x03, 0x1b
        /*001e*/ 	.short	0x00a8


	//----- nvinfo : EIATTR_MERCURY_ISA_VERSION
	.align		4
        /*0020*/ 	.byte	0x03, 0x5f
        /*0022*/ 	.short	0x0101


	//----- nvinfo : EIATTR_VRC_CTA_INIT_COUNT
	.align		4
        /*0024*/ 	.byte	0x02, 0x4a
	.zero		1
	.zero		1


	//----- nvinfo : EIATTR_EXIT_INSTR_OFFSETS
	.align		4
        /*0028*/ 	.byte	0x04, 0x1c
        /*002a*/ 	.short	(.L_592 - .L_591)


	//   ....[0]....
.L_591:
        /*002c*/ 	.word	0x00000010


	//----- nvinfo : EIATTR_MAX_THREADS
	.align		4
.L_592:
        /*0030*/ 	.byte	0x04, 0x05
        /*0032*/ 	.short	(.L_594 - .L_593)
.L_593:
        /*0034*/ 	.word	0x00000180
        /*0038*/ 	.word	0x00000001
        /*003c*/ 	.word	0x00000001


	//----- nvinfo : EIATTR_CBANK_PARAM_SIZE
	.align		4
.L_594:
        /*0040*/ 	.byte	0x03, 0x19
        /*0042*/ 	.short	0x0b80


	//----- nvinfo : EIATTR_PARAM_CBANK
	.align		4
        /*0044*/ 	.byte	0x04, 0x0a
        /*0046*/ 	.short	(.L_596 - .L_595)
	.align		4
.L_595:
        /*0048*/ 	.word	index@(.nv.constant0._ZN7cutlass13device_kernelIN5flash11enable_sm90INS1_16FlashAttnFwdSm90INS1_25CollectiveMainloopFwdSm90ILi2EN4cute5tupleIJNS5_1CILi1EEES8_S8_EEENS6_IJNS7_ILi128EEENS7_ILi224EEESA_EEELi128ENS_12float_e4m3_tEfNS_4arch4Sm90ELb1ELb0ELb0ELb0ELb0ELb0ELb0ELb1ELb1ELb0ELb0ELb0EEENS1_21CollectiveEpilogueFwdINS6_IJSA_SA_SB_EEES9_NS_10bfloat16_tESF_Li256ELb0ELb0ELb0ELb1EEENS1_30DynamicPersistentTileSchedulerILi256ELi128ELb0ELb0ELb1EEEEEEEEEvNT_6ParamsE)
        /*004c*/ 	.short	0x0380
        /*004e*/ 	.short	0x0b80


	//----- nvinfo : EIATTR_SW_WAR
	.align		4
.L_596:
        /*0050*/ 	.byte	0x04, 0x36
        /*0052*/ 	.short	(.L_598 - .L_597)
.L_597:
        /*0054*/ 	.word	0x00000008
.L_598:


//--------------------- .nv.info._ZN7cutlass13device_kernelIN5flash11enable_sm90INS1_16FlashAttnFwdSm90INS1_25CollectiveMainloopFwdSm90ILi2EN4cute5tupleIJNS5_1CILi1EEES8_S8_EEENS6_IJNS7_ILi128EEENS7_ILi224EEESA_EEELi128ENS_12float_e4m3_tEfNS_4arch4Sm90ELb1ELb0ELb0ELb1ELb0ELb0ELb0ELb1ELb1ELb0ELb0ELb0EEENS1_21CollectiveEpilogueFwdINS6_IJSA_SA_SB_EEES9_NS_10bfloat16_tESF_Li256ELb1ELb0ELb0ELb1EEENS1_36VarlenDynamicPersistentTileSchedulerILi128ELi224ELi256ELi128ELb0ELb0ELb1ELb1ELb1ELb1EEEEEEEEEvNT_6ParamsE --------------------------
	.section	.nv.info._ZN7cutlass13device_kernelIN5flash11enable_sm90INS1_16FlashAttnFwdSm90INS1_25CollectiveMainloopFwdSm90ILi2EN4cute5tupleIJNS5_1CILi1EEES8_S8_EEENS6_IJNS7_ILi128EEENS7_ILi224EEESA_EEELi128ENS_12float_e4m3_tEfNS_4arch4Sm90ELb1ELb0ELb0ELb1ELb0ELb0ELb0ELb1ELb1ELb0ELb0ELb0EEENS1_21CollectiveEpilogueFwdINS6_IJSA_SA_SB_EEES9_NS_10bfloat16_tESF_Li256ELb1ELb0ELb0ELb1EEENS1_36VarlenDynamicPersistentTileSchedulerILi128ELi224ELi256ELi128ELb0ELb0ELb1ELb1ELb1ELb1EEEEEEEEEvNT_6ParamsE,"",@"SHT_CUDA_INFO"
	.sectionflags	@""
	.align	4


	//----- nvinfo : EIATTR_CUDA_API_VERSION
	.align		4
        /*0000*/ 	.byte	0x04, 0x37
        /*0002*/ 	.short	(.L_600 - .L_599)
.L_599:
        /*0004*/ 	.word	0x00000082


	//----- nvinfo : EIATTR_KPARAM_INFO
	.align		4
.L_600:
        /*0008*/ 	.byte	0x04, 0x17
        /*000a*/ 	.short	(.L_602 - .L_601)
.L_601:
        /*000c*/ 	.word	0x00000000
        /*0010*/ 	.short	0x0000
        /*0012*/ 	.short	0x0000
        /*0014*/ 	.byte	0x00, 0xf0, 0x01, 0x28


	//----- nvinfo : EIATTR_SPARSE_MMA_MASK
	.align		4
.L_602:
        /*0018*/ 	.byte	0x03, 0x50
        /*001a*/ 	.short	0x0000


	//----- nvinfo : EIATTR_MAXREG_COUNT
	.align		4
        /*001c*/ 	.byte	0x03, 0x1b
        /*001e*/ 	.short	0x00a8


	//----- nvinfo : EIATTR_MERCURY_ISA_VERSION
	.align		4
        /*0020*/ 	.byte	0x03, 0x5f
        /*0022*/ 	.short	0x0101


	//----- nvinfo : EIATTR_VRC_CTA_INIT_COUNT
	.align		4
        /*0024*/ 	.byte	0x02, 0x4a
	.zero		1
	.zero		1


	//----- nvinfo : EIATTR_EXIT_INSTR_OFFSETS
	.align		4
        /*0028*/ 	.byte	0x04, 0x1c
        /*002a*/ 	.short	(.L_604 - .L_603)


	//   ....[0]....
.L_603:
        /*002c*/ 	.word	0x00000010


	//----- nvinfo : EIATTR_MAX_THREADS
	.align		4
.L_604:
        /*0030*/ 	.byte	0x04, 0x05
        /*0032*/ 	.short	(.L_606 - .L_605)
.L_605:
        /*0034*/ 	.word	0x00000180
        /*0038*/ 	.word	0x00000001
        /*003c*/ 	.word	0x00000001


	//----- nvinfo : EIATTR_CBANK_PARAM_SIZE
	.align		4
.L_606:
        /*0040*/ 	.byte	0x03, 0x19
        /*0042*/ 	.short	0x0a00


	//----- nvinfo : EIATTR_PARAM_CBANK
	.align		4
        /*0044*/ 	.byte	0x04, 0x0a
        /*0046*/ 	.short	(.L_608 - .L_607)
	.align		4
.L_607:
        /*0048*/ 	.word	index@(.nv.constant0._ZN7cutlass13device_kernelIN5flash11enable_sm90INS1_16FlashAttnFwdSm90INS1_25CollectiveMainloopFwdSm90ILi2EN4cute5tupleIJNS5_1CILi1EEES8_S8_EEENS6_IJNS7_ILi128EEENS7_ILi224EEESA_EEELi128ENS_12float_e4m3_tEfNS_4arch4Sm90ELb1ELb0ELb0ELb1ELb0ELb0ELb0ELb1ELb1ELb0ELb0ELb0EEENS1_21CollectiveEpilogueFwdINS6_IJSA_SA_SB_EEES9_NS_10bfloat16_tESF_Li256ELb1ELb0ELb0ELb1EEENS1_36VarlenDynamicPersistentTileSchedulerILi128ELi224ELi256ELi128ELb0ELb0ELb1ELb1ELb1ELb1EEEEEEEEEvNT_6ParamsE)
        /*004c*/ 	.short	0x0380
        /*004e*/ 	.short	0x0a00


	//----- nvinfo : EIATTR_SW_WAR
	.align		4
.L_608:
        /*0050*/ 	.byte	0x04, 0x36
        /*0052*/ 	.short	(.L_610 - .L_609)
.L_609:
        /*0054*/ 	.word	0x00000008
.L_610:


//--------------------- .nv.info._ZN7cutlass13device_kernelIN5flash11enable_sm90INS1_16FlashAttnFwdSm90INS1_25CollectiveMainloopFwdSm90ILi2EN4cute5tupleIJNS5_1CILi1EEES8_S8_EEENS6_IJNS7_ILi128EEENS7_ILi224EEESA_EEELi128ENS_12float_e4m3_tEfNS_4arch4Sm90ELb1ELb0ELb0ELb1ELb0ELb1ELb0ELb1ELb1ELb0ELb0ELb0EEENS1_21CollectiveEpilogueFwdINS6_IJSA_SA_SB_EEES9_NS_10bfloat16_tESF_Li256ELb1ELb0ELb0ELb1EEENS1_36VarlenDynamicPersistentTileSchedulerILi128ELi224ELi256ELi128ELb0ELb0ELb1ELb1ELb1ELb1EEEEEEEEEvNT_6ParamsE --------------------------
	.section	.nv.info._ZN7cutlass13device_kernelIN5flash11enable_sm90INS1_16FlashAttnFwdSm90INS1_25CollectiveMainloopFwdSm90ILi2EN4cute5tupleIJNS5_1CILi1EEES8_S8_EEENS6_IJNS7_ILi128EEENS7_ILi224EEESA_EEELi128ENS_12float_e4m3_tEfNS_4arch4Sm90ELb1ELb0ELb0ELb1ELb0ELb1ELb0ELb1ELb1ELb0ELb0ELb0EEENS1_21CollectiveEpilogueFwdINS6_IJSA_SA_SB_EEES9_NS_10bfloat16_tESF_Li256ELb1ELb0ELb0ELb1EEENS1_36VarlenDynamicPersistentTileSchedulerILi128ELi224ELi256ELi128ELb0ELb0ELb1ELb1ELb1ELb1EEEEEEEEEvNT_6ParamsE,"",@"SHT_CUDA_INFO"
	.sectionflags	@""
	.align	4


	//----- nvinfo : EIATTR_CUDA_API_VERSION
	.align		4
        /*0000*/ 	.byte	0x04, 0x37
        /*0002*/ 	.short	(.L_612 - .L_611)
.L_611:
        /*0004*/ 	.word	0x00000082


	//----- nvinfo : EIATTR_KPARAM_INFO
	.align		4
.L_612:
        /*0008*/ 	.byte	0x04, 0x17
        /*000a*/ 	.short	(.L_614 - .L_613)
.L_613:
        /*000c*/ 	.word	0x00000000
        /*0010*/ 	.short	0x0000
        /*0012*/ 	.short	0x0000
        /*0014*/ 	.byte	0x00, 0xf0, 0x01, 0x28


	//----- nvinfo : EIATTR_SPARSE_MMA_MASK
	.align		4
.L_614:
        /*0018*/ 	.byte	0x03, 0x50
        /*001a*/ 	.short	0x0000


	//----- nvinfo : EIATTR_MAXREG_COUNT
	.align		4
        /*001c*/ 	.byte	0x03, 0x1b
        /*001e*/ 	.short	0x00a8


	//----- nvinfo : EIATTR_MERCURY_ISA_VERSION
	.align		4
        /*0020*/ 	.byte	0x03, 0x5f
        /*0022*/ 	.short	0x0101


	//----- nvinfo : EIATTR_VRC_CTA_INIT_COUNT
	.align		4
        /*0024*/ 	.byte	0x02, 0x4a
	.zero		1
	.zero		1


	//----- nvinfo : EIATTR_EXIT_INSTR_OFFSETS
	.align		4
        /*0028*/ 	.byte	0x04, 0x1c
        /*002a*/ 	.short	(.L_616 - .L_615)


	//   ....[0]....
.L_615:
        /*002c*/ 	.word	0x00000010


	//----- nvinfo : EIATTR_MAX_THREADS
	.align		4
.L_616:
        /*0030*/ 	.byte	0x04, 0x05
        /*0032*/ 	.short	(.L_618 - .L_617)
.L_617:
        /*0034*/ 	.word	0x00000180
        /*0038*/ 	.word	0x00000001
        /*003c*/ 	.word	0x00000001


	//----- nvinfo : EIATTR_CBANK_PARAM_SIZE
	.align		4
.L_618:
        /*0040*/ 	.byte	0x03, 0x19
        /*0042*/ 	.short	0x0a00


	//----- nvinfo : EIATTR_PARAM_CBANK
	.align		4
        /*0044*/ 	.byte	0x04, 0x0a
        /*0046*/ 	.short	(.L_620 - .L_619)
	.align		4
.L_619:
        /*0048*/ 	.word	index@(.nv.constant0._ZN7cutlass13device_kernelIN5flash11enable_sm90INS1_16FlashAttnFwdSm90INS1_25CollectiveMainloopFwdSm90ILi2EN4cute5tupleIJNS5_1CILi1EEES8_S8_EEENS6_IJNS7_ILi128EEENS7_ILi224EEESA_EEELi128ENS_12float_e4m3_tEfNS_4arch4Sm90ELb1ELb0ELb0ELb1ELb0ELb1ELb0ELb1ELb1ELb0ELb0ELb0EEENS1_21CollectiveEpilogueFwdINS6_IJSA_SA_SB_EEES9_NS_10bfloat16_tESF_Li256ELb1ELb0ELb0ELb1EEENS1_36VarlenDynamicPersistentTileSchedulerILi128ELi224ELi256ELi128ELb0ELb0ELb1ELb1ELb1ELb1EEEEEEEEEvNT_6ParamsE)
        /*004c*/ 	.short	0x0380
        /*004e*/ 	.short	0x0a00


	//----- nvinfo : EIATTR_SW_WAR
	.align		4
.L_620:
        /*0050*/ 	.byte	0x04, 0x36
        /*0052*/ 	.short	(.L_622 - .L_621)
.L_621:
        /*0054*/ 	.word	0x00000008
.L_622:


//--------------------- .nv.info._ZN7cutlass13device_kernelIN5flash11enable_sm90INS1_16FlashAttnFwdSm90INS1_25CollectiveMainloopFwdSm90ILi2EN4cute5tupleIJNS5_1CILi1EEES8_S8_EEENS6_IJNS7_ILi192EEENS7_ILi128EEENS7_ILi96EEEEEELi96ENS_12float_e4m3_tEfNS_4arch4Sm90ELb0ELb0ELb0ELb0ELb0ELb0ELb0ELb1ELb1ELb0ELb0ELb0EEENS1_21CollectiveEpilogueFwdINS6_IJSA_SC_SB_EEES9_NS_10bfloat16_tESG_Li384ELb0ELb0ELb0ELb1EEENS1_29StaticPersistentTileSchedulerILb0EEEEEEEEEvNT_6ParamsE --------------------------
	.section	.nv.info._ZN7cutlass13device_kernelIN5flash11enable_sm90INS1_16FlashAttnFwdSm90INS1_25CollectiveMainloopFwdSm90ILi2EN4cute5tupleIJNS5_1CILi1EEES8_S8_EEENS6_IJNS7_ILi192EEENS7_ILi128EEENS7_ILi96EEEEEELi96ENS_12float_e4m3_tEfNS_4arch4Sm90ELb0ELb0ELb0ELb0ELb0ELb0ELb0ELb1ELb1ELb0ELb0ELb0EEENS1_21CollectiveEpilogueFwdINS6_IJSA_SC_SB_EEES9_NS_10bfloat16_tESG_Li384ELb0ELb0ELb0ELb1EEENS1_29StaticPersistentTileSchedulerILb0EEEEEEEEEvNT_6ParamsE,"",@"SHT_CUDA_INFO"
	.sectionflags	@""
	.align	4


	//----- nvinfo : EIATTR_CUDA_API_VERSION
	.align		4
        /*0000*/ 	.byte	0x04, 0x37
        /*0002*/ 	.short	(.L_624 - .L_623)
.L_623:
        /*0004*/ 	.word	0x00000082


	//----- nvinfo : EIATTR_KPARAM_INFO
	.align		4
.L_624:
        /*0008*/ 	.byte	0x04, 0x17
        /*000a*/ 	.short	(.L_626 - .L_625)
.L_625:
        /*000c*/ 	.word	0x00000000
        /*0010*/ 	.short	0x0000
        /*0012*/ 	.short	0x0000
        /*0014*/ 	.byte	0x00, 0xf0, 0x01, 0x2e


	//----- nvinfo : EIATTR_SPARSE_MMA_MASK
	.align		4
.L_626:
        /*0018*/ 	.byte	0x03, 0x50
        /*001a*/ 	.short	0x0000


	//----- nvinfo : EIATTR_MAXREG_COUNT
	.align		4
        /*001c*/ 	.byte	0x03, 0x1b
        /*001e*/ 	.short	0x0080


	//----- nvinfo : EIATTR_MERCURY_ISA_VERSION
	.align		4
        /*0020*/ 	.byte	0x03, 0x5f
        /*0022*/ 	.short	0x0101


	//----- nvinfo : EIATTR_VRC_CTA_INIT_COUNT
	.align		4
        /*0024*/ 	.byte	0x02, 0x4a
	.zero		1
	.zero		1


	//----- nvinfo : EIATTR_EXIT_INSTR_OFFSETS
	.align		4
        /*0028*/ 	.byte	0x04, 0x1c
        /*002a*/ 	.short	(.L_628 - .L_627)


	//   ....[0]....
.L_627:
        /*002c*/ 	.word	0x00000010


	//----- nvinfo : EIATTR_MAX_THREADS
	.align		4
.L_628:
        /*0030*/ 	.byte	0x04, 0x05
        /*0032*/ 	.short	(.L_630 - .L_629)
.L_629:
        /*0034*/ 	.word	0x00000200
        /*0038*/ 	.word	0x00000001
        /*003c*/ 	.word	0x00000001


	//----- nvinfo : EIATTR_CBANK_PARAM_SIZE
	.align		4
.L_630:
        /*0040*/ 	.byte	0x03, 0x19
        /*0042*/ 	.short	0x0b80


	//----- nvinfo : EIATTR_PARAM_CBANK
	.align		4
        /*0044*/ 	.byte	0x04, 0x0a
        /*0046*/ 	.short	(.L_632 - .L_631)
	.align		4
.L_631:
        /*0048*/ 	.word	index@(.nv.constant0._ZN7cutlass13device_kernelIN5flash11enable_sm90INS1_16FlashAttnFwdSm90INS1_25CollectiveMainloopFwdSm90ILi2EN4cute5tupleIJNS5_1CILi1EEES8_S8_EEENS6_IJNS7_ILi192EEENS7_ILi128EEENS7_ILi96EEEEEELi96ENS_12float_e4m3_tEfNS_4arch4Sm90ELb0ELb0ELb0ELb0ELb0ELb0ELb0ELb1ELb1ELb0ELb0ELb0EEENS1_21CollectiveEpilogueFwdINS6_IJSA_SC_SB_EEES9_NS_10bfloat16_tESG_Li384ELb0ELb0ELb0ELb1EEENS1_29StaticPersistentTileSchedulerILb0EEEEEEEEEvNT_6ParamsE)
        /*004c*/ 	.short	0x0380
        /*004e*/ 	.short	0x0b80


	//----- nvinfo : EIATTR_SW_WAR
	.align		4
.L_632:
        /*0050*/ 	.byte	0x04, 0x36
        /*0052*/ 	.short	(.L_634 - .L_633)
.L_633:
        /*0054*/ 	.word	0x00000008
.L_634:


//--------------------- .nv.info._ZN7cutlass13device_kernelIN5flash11enable_sm90INS1_16FlashAttnFwdSm90INS1_25CollectiveMainloopFwdSm90ILi2EN4cute5tupleIJNS5_1CILi1EEES8_S8_EEENS6_IJNS7_ILi192EEENS7_ILi128EEENS7_ILi96EEEEEELi96ENS_12float_e4m3_tEfNS_4arch4Sm90ELb0ELb0ELb0ELb1ELb0ELb0ELb0ELb1ELb1ELb0ELb0ELb0EEENS1_21CollectiveEpilogueFwdINS6_IJSA_SC_SB_EEES9_NS_10bfloat16_tESG_Li384ELb1ELb0ELb0ELb1EEENS1_36VarlenDynamicPersistentTileSchedulerILi192ELi128ELi384ELi128ELb0ELb0ELb1ELb0ELb1ELb1EEEEEEEEEvNT_6ParamsE --------------------------
	.section	.nv.info._ZN7cutlass13device_kernelIN5flash11enable_sm90INS1_16FlashAttnFwdSm90INS1_25CollectiveMainloopFwdSm90ILi2EN4cute5tupleIJNS5_1CILi1EEES8_S8_EEENS6_IJNS7_ILi192EEENS7_ILi128EEENS7_ILi96EEEEEELi96ENS_12float_e4m3_tEfNS_4arch4Sm90ELb0ELb0ELb0ELb1ELb0ELb0ELb0ELb1ELb1ELb0ELb0ELb0EEENS1_21CollectiveEpilogueFwdINS6_IJSA_SC_SB_EEES9_NS_10bfloat16_tESG_Li384ELb1ELb0ELb0ELb1EEENS1_36VarlenDynamicPersistentTileSchedulerILi192ELi128ELi384ELi128ELb0ELb0ELb1ELb0ELb1ELb1EEEEEEEEEvNT_6ParamsE,"",@"SHT_CUDA_INFO"
	.sectionflags	@""
	.align	4


	//----- nvinfo : EIATTR_CUDA_API_VERSION
	.align		4
        /*0000*/ 	.byte	0x04, 0x37
        /*0002*/ 	.short	(.L_636 - .L_635)
.L_635:
        /*0004*/ 	.word	0x00000082


	//----- nvinfo : EIATTR_KPARAM_INFO
	.align		4
.L_636:
        /*0008*/ 	.byte	0x04, 0x17
        /*000a*/ 	.short	(.L_638 - .L_637)
.L_637:
        /*000c*/ 	.word	0x00000000
        /*0010*/ 	.short	0x0000
        /*0012*/ 	.short	0x0000
        /*0014*/ 	.byte	0x00, 0xf0, 0x01, 0x28


	//----- nvinfo : EIATTR_SPARSE_MMA_MASK
	.align		4
.L_638:
        /*0018*/ 	.byte	0x03, 0x50
        /*001a*/ 	.short	0x0000


	//----- nvinfo : EIATTR_MAXREG_COUNT
	.align		4
        /*001c*/ 	.byte	0x03, 0x1b
        /*001e*/ 	.short	0x0080


	//----- nvinfo : EIATTR_MERCURY_ISA_VERSION
	.align		4
        /*0020*/ 	.byte	0x03, 0x5f
        /*0022*/ 	.short	0x0101


	//----- nvinfo : EIATTR_VRC_CTA_INIT_COUNT
	.align		4
        /*0024*/ 	.byte	0x02, 0x4a
	.zero		1
	.zero		1


	//----- nvinfo : EIATTR_EXIT_INSTR_OFFSETS
	.align		4
        /*0028*/ 	.byte	0x04, 0x1c
        /*002a*/ 	.short	(.L_640 - .L_639)


	//   ....[0]....
.L_639:
        /*002c*/ 	.word	0x00000010


	//----- nvinfo : EIATTR_MAX_THREADS
	.align		4
.L_640:
        /*0030*/ 	.byte	0x04, 0x05
        /*0032*/ 	.short	(.L_642 - .L_641)
.L_641:
        /*0034*/ 	.word	0x00000200
        /*0038*/ 	.word	0x00000001
        /*003c*/ 	.word	0x00000001


	//----- nvinfo : EIATTR_CBANK_PARAM_SIZE
	.align		4
.L_642:
        /*0040*/ 	.byte	0x03, 0x19
        /*0042*/ 	.short	0x0a00


	//----- nvinfo : EIATTR_PARAM_CBANK
	.align		4
        /*0044*/ 	.byte	0x04, 0x0a
        /*0046*/ 	.short	(.L_644 - .L_643)
	.align		4
.L_643:
        /*0048*/ 	.word	index@(.nv.constant0._ZN7cutlass13device_kernelIN5flash11enable_sm90INS1_16FlashAttnFwdSm90INS1_25CollectiveMainloopFwdSm90ILi2EN4cute5tupleIJNS5_1CILi1EEES8_S8_EEENS6_IJNS7_ILi192EEENS7_ILi128EEENS7_ILi96EEEEEELi96ENS_12float_e4m3_tEfNS_4arch4Sm90ELb0ELb0ELb0ELb1ELb0ELb0ELb0ELb1ELb1ELb0ELb0ELb0EEENS1_21CollectiveEpilogueFwdINS6_IJSA_SC_SB_EEES9_NS_10bfloat16_tESG_Li384ELb1ELb0ELb0ELb1EEENS1_36VarlenDynamicPersistentTileSchedulerILi192ELi128ELi384ELi128ELb0ELb0ELb1ELb0ELb1ELb1EEEEEEEEEvNT_6ParamsE)
        /*004c*/ 	.short	0x0380
        /*004e*/ 	.short	0x0a00


	//----- nvinfo : EIATTR_SW_WAR
	.align		4
.L_644:
        /*0050*/ 	.byte	0x04, 0x36
        /*0052*/ 	.short	(.L_646 - .L_645)
.L_645:
        /*0054*/ 	.word	0x00000008
.L_646:


//--------------------- .nv.info._ZN7cutlass13device_kernelIN5flash11enable_sm90INS1_16FlashAttnFwdSm90INS1_25CollectiveMainloopFwdSm90ILi2EN4cute5tupleIJNS5_1CILi1EEES8_S8_EEENS6_IJNS7_ILi192EEENS7_ILi128EEENS7_ILi96EEEEEELi96ENS_12float_e4m3_tEfNS_4arch4Sm90ELb0ELb0ELb0ELb1ELb0ELb1ELb0ELb1ELb1ELb0ELb0ELb0EEENS1_21CollectiveEpilogueFwdINS6_IJSA_SC_SB_EEES9_NS_10bfloat16_tESG_Li384ELb1ELb0ELb0ELb1EEENS1_36VarlenDynamicPersistentTileSchedulerILi192ELi128ELi384ELi128ELb0ELb0ELb1ELb0ELb1ELb1EEEEEEEEEvNT_6ParamsE --------------------------
	.section	.nv.info._ZN7cutlass13device_kernelIN5flash11enable_sm90INS1_16FlashAttnFwdSm90INS1_25CollectiveMainloopFwdSm90ILi2EN4cute5tupleIJNS5_1CILi1EEES8_S8_EEENS6_IJNS7_ILi192EEENS7_ILi128EEENS7_ILi96EEEEEELi96ENS_12float_e4m3_tEfNS_4arch4Sm90ELb0ELb0ELb0ELb1ELb0ELb1ELb0ELb1ELb1ELb0ELb0ELb0EEENS1_21CollectiveEpilogueFwdINS6_IJSA_SC_SB_EEES9_NS_10bfloat16_tESG_Li384ELb1ELb0ELb0ELb1EEENS1_36VarlenDynamicPersistentTileSchedulerILi192ELi128ELi384ELi128ELb0ELb0ELb1ELb0ELb1ELb1EEEEEEEEEvNT_6ParamsE,"",@"SHT_CUDA_INFO"
	.sectionflags	@""
	.align	4


	//----- nvinfo : EIATTR_CUDA_API_VERSION
	.align		4
        /*0000*/ 	.byte	0x04, 0x37
        /*0002*/ 	.short	(.L_648 - .L_647)
.L_647:
        /*0004*/ 	.word	0x00000082


	//----- nvinfo : EIATTR_KPARAM_INFO
	.align		4
.L_648:
        /*0008*/ 	.byte	0x04, 0x17
        /*000a*/ 	.short	(.L_650 - .L_649)
.L_649:
        /*000c*/ 	.word	0x00000000
        /*0010*/ 	.short	0x0000
        /*0012*/ 	.short	0x0000
        /*0014*/ 	.byte	0x00, 0xf0, 0x01, 0x28


	//----- nvinfo : EIATTR_SPARSE_MMA_MASK
	.align		4
.L_650:
        /*0018*/ 	.byte	0x03, 0x50
        /*001a*/ 	.short	0x0000


	//----- nvinfo : EIATTR_MAXREG_COUNT
	.align		4
        /*001c*/ 	.byte	0x03, 0x1b
        /*001e*/ 	.short	0x0080


	//----- nvinfo : EIATTR_MERCURY_ISA_VERSION
	.align		4
        /*0020*/ 	.byte	0x03, 0x5f
        /*0022*/ 	.short	0x0101


	//----- nvinfo : EIATTR_VRC_CTA_INIT_COUNT
	.align		4
        /*0024*/ 	.byte	0x02, 0x4a
	.zero		1
	.zero		1


	//----- nvinfo : EIATTR_EXIT_INSTR_OFFSETS
	.align		4
        /*0028*/ 	.byte	0x04, 0x1c
        /*002a*/ 	.short	(.L_652 - .L_651)


	//   ....[0]....
.L_651:
        /*002c*/ 	.word	0x00000010


	//----- nvinfo : EIATTR_MAX_THREADS
	.align		4
.L_652:
        /*0030*/ 	.byte	0x04, 0x05
        /*0032*/ 	.short	(.L_654 - .L_653)
.L_653:
        /*0034*/ 	.word	0x00000200
        /*0038*/ 	.word	0x00000001
        /*003c*/ 	.word	0x00000001


	//----- nvinfo : EIATTR_CBANK_PARAM_SIZE
	.align		4
.L_654:
        /*0040*/ 	.byte	0x03, 0x19
        /*0042*/ 	.short	0x0a00


	//----- nvinfo : EIATTR_PARAM_CBANK
	.align		4
        /*0044*/ 	.byte	0x04, 0x0a
        /*0046*/ 	.short	(.L_656 - .L_655)
	.align		4
.L_655:
        /*0048*/ 	.word	index@(.nv.constant0._ZN7cutlass13device_kernelIN5flash11enable_sm90INS1_16FlashAttnFwdSm90INS1_25CollectiveMainloopFwdSm90ILi2EN4cute5tupleIJNS5_1CILi1EEES8_S8_EEENS6_IJNS7_ILi192EEENS7_ILi128EEENS7_ILi96EEEEEELi96ENS_12float_e4m3_tEfNS_4arch4Sm90ELb0ELb0ELb0ELb1ELb0ELb1ELb0ELb1ELb1ELb0ELb0ELb0EEENS1_21CollectiveEpilogueFwdINS6_IJSA_SC_SB_EEES9_NS_10bfloat16_tESG_Li384ELb1ELb0ELb0ELb1EEENS1_36VarlenDynamicPersistentTileSchedulerILi192ELi128ELi384ELi128ELb0ELb0ELb1ELb0ELb1ELb1EEEEEEEEEvNT_6ParamsE)
        /*004c*/ 	.short	0x0380
        /*004e*/ 	.short	0x0a00


	//----- nvinfo : EIATTR_SW_WAR
	.align		4
.L_656:
        /*0050*/ 	.byte	0x04, 0x36
        /*0052*/ 	.short	(.L_658 - .L_657)
.L_657:
        /*0054*/ 	.word	0x00000008
.L_658:


//--------------------- .nv.info._ZN7cutlass13device_kernelIN5flash11enable_sm90INS1_16FlashAttnFwdSm90INS1_25CollectiveMainloopFwdSm90ILi2EN4cute5tupleIJNS5_1CILi1EEES8_S8_EEENS6_IJNS7_ILi192EEENS7_ILi128EEENS7_ILi96EEEEEELi96ENS_12float_e4m3_tEfNS_4arch4Sm90ELb0ELb1ELb0ELb0ELb0ELb0ELb0ELb1ELb1ELb0ELb0ELb0EEENS1_21CollectiveEpilogueFwdINS6_IJSA_SC_SB_EEES9_NS_10bfloat16_tESG_Li384ELb0ELb0ELb0ELb1EEENS1_30DynamicPersistentTileSchedulerILi384ELi128ELb0ELb0ELb1EEEEEEEEEvNT_6ParamsE --------------------------
	.section	.nv.info._ZN7cutlass13device_kernelIN5flash11enable_sm90INS1_16FlashAttnFwdSm90INS1_25CollectiveMainloopFwdSm90ILi2EN4cute5tupleIJNS5_1CILi1EEES8_S8_EEENS6_IJNS7_ILi192EEENS7_ILi128EEENS7_ILi96EEEEEELi96ENS_12float_e4m3_tEfNS_4arch4Sm90ELb0ELb1ELb0ELb0ELb0ELb0ELb0ELb1ELb1ELb0ELb0ELb0EEENS1_21CollectiveEpilogueFwdINS6_IJSA_SC_SB_EEES9_NS_10bfloat16_tESG_Li384ELb0ELb0ELb0ELb1EEENS1_30DynamicPersistentTileSchedulerILi384ELi128ELb0ELb0ELb1EEEEEEEEEvNT_6ParamsE,"",@"SHT_CUDA_INFO"
	.sectionflags	@""
	.align	4


	//----- nvinfo : EIATTR_CUDA_API_VERSION
	.align		4
        /*0000*/ 	.byte	0x04, 0x37
        /*0002*/ 	.short	(.L_660 - .L_659)
.L_659:
        /*0004*/ 	.word	0x00000082


	//----- nvinfo : EIATTR_KPARAM_INFO
	.align		4
.L_660:
        /*0008*/ 	.byte	0x04, 0x17
        /*000a*/ 	.short	(.L_662 - .L_661)
.L_661:
        /*000c*/ 	.word	0x00000000
        /*0010*/ 	.short	0x0000
        /*0012*/ 	.short	0x0000
        /*0014*/ 	.byte	0x00, 0xf0, 0x01, 0x2e


	//----- nvinfo : EIATTR_SPARSE_MMA_MASK
	.align		4
.L_662:
        /*0018*/ 	.byte	0x03, 0x50
        /*001a*/ 	.short	0x0000


	//----- nvinfo : EIATTR_MAXREG_COUNT
	.align		4
        /*001c*/ 	.byte	0x03, 0x1b
        /*001e*/ 	.short	0x0080


	//----- nvinfo : EIATTR_MERCURY_ISA_VERSION
	.align		4
        /*0020*/ 	.byte	0x03, 0x5f
        /*0022*/ 	.short	0x0101


	//----- nvinfo : EIATTR_VRC_CTA_INIT_COUNT
	.align		4
        /*0024*/ 	.byte	0x02, 0x4a
	.zero		1
	.zero		1


	//----- nvinfo : EIATTR_EXIT_INSTR_OFFSETS
	.align		4
        /*0028*/ 	.byte	0x04, 0x1c
        /*002a*/ 	.short	(.L_664 - .L_663)


	//   ....[0]....
.L_663:
        /*002c*/ 	.word	0x00000010


	//----- nvinfo : EIATTR_MAX_THREADS
	.align		4
.L_664:
        /*0030*/ 	.byte	0x04, 0x05
        /*0032*/ 	.short	(.L_666 - .L_665)
.L_665:
        /*0034*/ 	.word	0x00000200
        /*0038*/ 	.word	0x00000001
        /*003c*/ 	.word	0x00000001


	//----- nvinfo : EIATTR_CBANK_PARAM_SIZE
	.align		4
.L_666:
        /*0040*/ 	.byte	0x03, 0x19
        /*0042*/ 	.short	0x0b80


	//----- nvinfo : EIATTR_PARAM_CBANK
	.align		4
        /*0044*/ 	.byte	0x04, 0x0a
        /*0046*/ 	.short	(.L_668 - .L_667)
	.align		4
.L_667:
        /*0048*/ 	.word	index@(.nv.constant0._ZN7cutlass13device_kernelIN5flash11enable_sm90INS1_16FlashAttnFwdSm90INS1_25CollectiveMainloopFwdSm90ILi2EN4cute5tupleIJNS5_1CILi1EEES8_S8_EEENS6_IJNS7_ILi192EEENS7_ILi128EEENS7_ILi96EEEEEELi96ENS_12float_e4m3_tEfNS_4arch4Sm90ELb0ELb1ELb0ELb0ELb0ELb0ELb0ELb1ELb1ELb0ELb0ELb0EEENS1_21CollectiveEpilogueFwdINS6_IJSA_SC_SB_EEES9_NS_10bfloat16_tESG_Li384ELb0ELb0ELb0ELb1EEENS1_30DynamicPersistentTileSchedulerILi384ELi128ELb0ELb0ELb1EEEEEEEEEvNT_6ParamsE)
        /*004c*/ 	.short	0x0380
        /*004e*/ 	.short	0x0b80


	//----- nvinfo : EIATTR_SW_WAR
	.align		4
.L_668:
        /*0050*/ 	.byte	0x04, 0x36
        /*0052*/ 	.short	(.L_670 - .L_669)
.L_669:
        /*0054*/ 	.word	0x00000008
.L_670:


//--------------------- .nv.info._ZN7cutlass13device_kernelIN5flash11enable_sm90INS1_16FlashAttnFwdSm90INS1_25CollectiveMainloopFwdSm90ILi2EN4cute5tupleIJNS5_1CILi1EEES8_S8_EEENS6_IJNS7_ILi192EEENS7_ILi128EEENS7_ILi96EEEEEELi96ENS_12float_e4m3_tEfNS_4arch4Sm90ELb0ELb1ELb0ELb1ELb0ELb0ELb0ELb1ELb1ELb0ELb0ELb0EEENS1_21CollectiveEpilogueFwdINS6_IJSA_SC_SB_EEES9_NS_10bfloat16_tESG_Li384ELb1ELb0ELb0ELb1EEENS1_36VarlenDynamicPersistentTileSchedulerILi192ELi128ELi384ELi128ELb0ELb0ELb1ELb1ELb0ELb1EEEEEEEEEvNT_6ParamsE --------------------------
	.section	.nv.info._ZN7cutlass13device_kernelIN5flash11enable_sm90INS1_16FlashAttnFwdSm90INS1_25CollectiveMainloopFwdSm90ILi2EN4cute5tupleIJNS5_1CILi1EEES8_S8_EEENS6_IJNS7_ILi192EEENS7_ILi128EEENS7_ILi96EEEEEELi96ENS_12float_e4m3_tEfNS_4arch4Sm90ELb0ELb1ELb0ELb1ELb0ELb0ELb0ELb1ELb1ELb0ELb0ELb0EEENS1_21CollectiveEpilogueFwdINS6_IJSA_SC_SB_EEES9_NS_10bfloat16_tESG_Li384ELb1ELb0ELb0ELb1EEENS1_36VarlenDynamicPersistentTileSchedulerILi192ELi128ELi384ELi128ELb0ELb0ELb1ELb1ELb0ELb1EEEEEEEEEvNT_6ParamsE,"",@"SHT_CUDA_INFO"
	.sectionflags	@""
	.align	4


	//----- nvinfo : EIATTR_CUDA_API_VERSION
	.align		4
        /*0000*/ 	.byte	0x04, 0x37
        /*0002*/ 	.short	(.L_672 - .L_671)
.L_671:
        /*0004*/ 	.word	0x00000082


	//----- nvinfo : EIATTR_KPARAM_INFO
	.align		4
.L_672:
        /*0008*/ 	.byte	0x04, 0x17
        /*000a*/ 	.short	(.L_674 - .L_673)
.L_673:
        /*000c*/ 	.word	0x00000000
        /*0010*/ 	.short	0x0000
        /*0012*/ 	.short	0x0000
        /*0014*/ 	.byte	0x00, 0xf0, 0x01, 0x28


	//----- nvinfo : EIATTR_SPARSE_MMA_MASK
	.align		4
.L_674:
        /*0018*/ 	.byte	0x03, 0x50
        /*001a*/ 	.short	0x0000


	//----- nvinfo : EIATTR_MAXREG_COUNT
	.align		4
        /*001c*/ 	.byte	0x03, 0x1b
        /*001e*/ 	.short	0x0080


	//----- nvinfo : EIATTR_MERCURY_ISA_VERSION
	.align		4
        /*0020*/ 	.byte	0x03, 0x5f
        /*0022*/ 	.short	0x0101


	//----- nvinfo : EIATTR_VRC_CTA_INIT_COUNT
	.align		4
        /*0024*/ 	.byte	0x02, 0x4a
	.zero		1
	.zero		1


	//----- nvinfo : EIATTR_EXIT_INSTR_OFFSETS
	.align		4
        /*0028*/ 	.byte	0x04, 0x1c
        /*002a*/ 	.short	(.L_676 - .L_675)


	//   ....[0]....
.L_675:
        /*002c*/ 	.word	0x00000010


	//----- nvinfo : EIATTR_MAX_THREADS
	.align		4
.L_676:
        /*0030*/ 	.byte	0x04, 0x05
        /*0032*/ 	.short	(.L_678 - .L_677)
.L_677:
        /*0034*/ 	.word	0x00000200
        /*0038*/ 	.word	0x00000001
        /*003c*/ 	.word	0x00000001


	//----- nvinfo : EIATTR_CBANK_PARAM_SIZE
	.align		4
.L_678:
        /*0040*/ 	.byte	0x03, 0x19
        /*0042*/ 	.short	0x0a00


	//----- nvinfo : EIATTR_PARAM_CBANK
	.align		4
        /*0044*/ 	.byte	0x04, 0x0a
        /*0046*/ 	.short	(.L_680 - .L_679)
	.align		4
.L_679:
        /*0048*/ 	.word	index@(.nv.constant0._ZN7cutlass13device_kernelIN5flash11enable_sm90INS1_16FlashAttnFwdSm90INS1_25CollectiveMainloopFwdSm90ILi2EN4cute5tupleIJNS5_1CILi1EEES8_S8_EEENS6_IJNS7_ILi192EEENS7_ILi128EEENS7_ILi96EEEEEELi96ENS_12float_e4m3_tEfNS_4arch4Sm90ELb0ELb1ELb0ELb1ELb0ELb0ELb0ELb1ELb1ELb0ELb0ELb0EEENS1_21CollectiveEpilogueFwdINS6_IJSA_SC_SB_EEES9_NS_10bfloat16_tESG_Li384ELb1ELb0ELb0ELb1EEENS1_36VarlenDynamicPersistentTileSchedulerILi192ELi128ELi384ELi128ELb0ELb0ELb1ELb1ELb0ELb1EEEEEEEEEvNT_6ParamsE)
        /*004c*/ 	.short	0x0380
        /*004e*/ 	.short	0x0a00


	//----- nvinfo : EIATTR_SW_WAR
	.align		4
.L_680:
        /*0050*/ 	.byte	0x04, 0x36
        /*0052*/ 	.short	(.L_682 - .L_681)
.L_681:
        /*0054*/ 	.word	0x00000008
.L_682:


//--------------------- .nv.info._ZN7cutlass13device_kernelIN5flash11enable_sm90INS1_16FlashAttnFwdSm90INS1_25CollectiveMainloopFwdSm90ILi2EN4cute5tupleIJNS5_1CILi1EEES8_S8_EEENS6_IJNS7_ILi192EEENS7_ILi128EEENS7_ILi96EEEEEELi96ENS_12float_e4m3_tEfNS_4arch4Sm90ELb0ELb1ELb0ELb1ELb0ELb1ELb0ELb1ELb1ELb0ELb0ELb0EEENS1_21CollectiveEpilogueFwdINS6_IJSA_SC_SB_EEES9_NS_10bfloat16_tESG_Li384ELb1ELb0ELb0ELb1EEENS1_36VarlenDynamicPersistentTileSchedulerILi192ELi128ELi384ELi128ELb0ELb0ELb1ELb1ELb0ELb1EEEEEEEEEvNT_6ParamsE --------------------------
	.section	.nv.info._ZN7cutlass13device_kernelIN5flash11enable_sm90INS1_16FlashAttnFwdSm90INS1_25CollectiveMainloopFwdSm90ILi2EN4cute5tupleIJNS5_1CILi1EEES8_S8_EEENS6_IJNS7_ILi192EEENS7_ILi128EEENS7_ILi96EEEEEELi96ENS_12float_e4m3_tEfNS_4arch4Sm90ELb0ELb1ELb0ELb1ELb0ELb1ELb0ELb1ELb1ELb0ELb0ELb0EEENS1_21CollectiveEpilogueFwdINS6_IJSA_SC_SB_EEES9_NS_10bfloat16_tESG_Li384ELb1ELb0ELb0ELb1EEENS1_36VarlenDynamicPersistentTileSchedulerILi192ELi128ELi384ELi128ELb0ELb0ELb1ELb1ELb0ELb1EEEEEEEEEvNT_6ParamsE,"",@"SHT_CUDA_INFO"
	.sectionflags	@""
	.align	4


	//----- nvinfo : EIATTR_CUDA_API_VERSION
	.align		4
        /*0000*/ 	.byte	0x04, 0x37
        /*0002*/ 	.short	(.L_684 - .L_683)
.L_683:
        /*0004*/ 	.word	0x00000082


	//----- nvinfo : EIATTR_KPARAM_INFO
	.align		4
.L_684:
        /*0008*/ 	.byte	0x04, 0x17
        /*000a*/ 	.short	(.L_686 - .L_685)
.L_685:
        /*000c*/ 	.word	0x00000000
        /*0010*/ 	.short	0x0000
        /*0012*/ 	.short	0x0000
        /*0014*/ 	.byte	0x00, 0xf0, 0x01, 0x28


	//----- nvinfo : EIATTR_SPARSE_MMA_MASK
	.align		4
.L_686:
        /*0018*/ 	.byte	0x03, 0x50
        /*001a*/ 	.short	0x0000


	//----- nvinfo : EIATTR_MAXREG_COUNT
	.align		4
        /*001c*/ 	.byte	0x03, 0x1b
        /*001e*/ 	.short	0x0080


	//----- nvinfo : EIATTR_MERCURY_ISA_VERSION
	.align		4
        /*0020*/ 	.byte	0x03, 0x5f
        /*0022*/ 	.short	0x0101


	//----- nvinfo : EIATTR_VRC_CTA_INIT_COUNT
	.align		4
        /*0024*/ 	.byte	0x02, 0x4a
	.zero		1
	.zero		1


	//----- nvinfo : EIATTR_EXIT_INSTR_OFFSETS
	.align		4
        /*0028*/ 	.byte	0x04, 0x1c
        /*002a*/ 	.short	(.L_688 - .L_687)


	//   ....[0]....
.L_687:
        /*002c*/ 	.word	0x00000010


	//----- nvinfo : EIATTR_MAX_THREADS
	.align		4
.L_688:
        /*0030*/ 	.byte	0x04, 0x05
        /*0032*/ 	.short	(.L_690 - .L_689)
.L_689:
        /*0034*/ 	.word	0x00000200
        /*0038*/ 	.word	0x00000001
        /*003c*/ 	.word	0x00000001


	//----- nvinfo : EIATTR_CBANK_PARAM_SIZE
	.align		4
.L_690:
        /*0040*/ 	.byte	0x03, 0x19
        /*0042*/ 	.short	0x0a00


	//----- nvinfo : EIATTR_PARAM_CBANK
	.align		4
        /*0044*/ 	.byte	0x04, 0x0a
        /*0046*/ 	.short	(.L_692 - .L_691)
	.align		4
.L_691:
        /*0048*/ 	.word	index@(.nv.constant0._ZN7cutlass13device_kernelIN5flash11enable_sm90INS1_16FlashAttnFwdSm90INS1_25CollectiveMainloopFwdSm90ILi2EN4cute5tupleIJNS5_1CILi1EEES8_S8_EEENS6_IJNS7_ILi192EEENS7_ILi128EEENS7_ILi96EEEEEELi96ENS_12float_e4m3_tEfNS_4arch4Sm90ELb0ELb1ELb0ELb1ELb0ELb1ELb0ELb1ELb1ELb0ELb0ELb0EEENS1_21CollectiveEpilogueFwdINS6_IJSA_SC_SB_EEES9_NS_10bfloat16_tESG_Li384ELb1ELb0ELb0ELb1EEENS1_36VarlenDynamicPersistentTileSchedulerILi192ELi128ELi384ELi128ELb0ELb0ELb1ELb1ELb0ELb1EEEEEEEEEvNT_6ParamsE)
        /*004c*/ 	.short	0x0380
        /*004e*/ 	.short	0x0a00


	//----- nvinfo : EIATTR_SW_WAR
	.align		4
.L_692:
        /*0050*/ 	.byte	0x04, 0x36
        /*0052*/ 	.short	(.L_694 - .L_693)
.L_693:
        /*0054*/ 	.word	0x00000008
.L_694:


//--------------------- .nv.info._ZN7cutlass13device_kernelIN5flash11enable_sm90INS1_16FlashAttnFwdSm90INS1_25CollectiveMainloopFwdSm90ILi2EN4cute5tupleIJNS5_1CILi1EEES8_S8_EEENS6_IJNS7_ILi192EEENS7_ILi128EEENS7_ILi96EEEEEELi96ENS_12float_e4m3_tEfNS_4arch4Sm90ELb1ELb0ELb0ELb0ELb0ELb0ELb0ELb1ELb1ELb0ELb0ELb0EEENS1_21CollectiveEpilogueFwdINS6_IJSA_SC_SB_EEES9_NS_10bfloat16_tESG_Li384ELb0ELb0ELb0ELb1EEENS1_30DynamicPersistentTileSchedulerILi384ELi128ELb0ELb0ELb1EEEEEEEEEvNT_6ParamsE --------------------------
	.section	.nv.info._ZN7cutlass13device_kernelIN5flash11enable_sm90INS1_16FlashAttnFwdSm90INS1_25CollectiveMainloopFwdSm90ILi2EN4cute5tupleIJNS5_1CILi1EEES8_S8_EEENS6_IJNS7_ILi192EEENS7_ILi128EEENS7_ILi96EEEEEELi96ENS_12float_e4m3_tEfNS_4arch4Sm90ELb1ELb0ELb0ELb0ELb0ELb0ELb0ELb1ELb1ELb0ELb0ELb0EEENS1_21CollectiveEpilogueFwdINS6_IJSA_SC_SB_EEES9_NS_10bfloat16_tESG_Li384ELb0ELb0ELb0ELb1EEENS1_30DynamicPersistentTileSchedulerILi384ELi128ELb0ELb0ELb1EEEEEEEEEvNT_6ParamsE,"",@"SHT_CUDA_INFO"
	.sectionflags	@""
	.align	4


	//----- nvinfo : EIATTR_CUDA_API_VERSION
	.align		4
        /*0000*/ 	.byte	0x04, 0x37
        /*0002*/ 	.short	(.L_696 - .L_695)
.L_695:
        /*0004*/ 	.word	0x00000082


	//----- nvinfo : EIATTR_KPARAM_INFO
	.align		4
.L_696:
        /*0008*/ 	.byte	0x04, 0x17
        /*000a*/ 	.short	(.L_698 - .L_697)
.L_697:
        /*000c*/ 	.word	0x00000000
        /*0010*/ 	.short	0x0000
        /*0012*/ 	.short	0x0000
        /*0014*/ 	.byte	0x00, 0xf0, 0x01, 0x2e


	//----- nvinfo : EIATTR_SPARSE_MMA_MASK
	.align		4
.L_698:
        /*0018*/ 	.byte	0x03, 0x50
        /*001a*/ 	.short	0x0000


	//----- nvinfo : EIATTR_MAXREG_COUNT
	.align		4
        /*001c*/ 	.byte	0x03, 0x1b
        /*001e*/ 	.short	0x0080


	//----- nvinfo : EIATTR_MERCURY_ISA_VERSION
	.align		4
        /*0020*/ 	.byte	0x03, 0x5f
        /*0022*/ 	.short	0x0101


	//----- nvinfo : EIATTR_VRC_CTA_INIT_COUNT
	.align		4
        /*0024*/ 	.byte	0x02, 0x4a
	.zero		1
	.zero		1


	//----- nvinfo : EIATTR_EXIT_INSTR_OFFSETS
	.align		4
        /*0028*/ 	.byte	0x04, 0x1c
        /*002a*/ 	.short	(.L_700 - .L_699)


	//   ....[0]....
.L_699:
        /*002c*/ 	.word	0x00000010


	//----- nvinfo : EIATTR_MAX_THREADS
	.align		4
.L_700:
        /*0030*/ 	.byte	0x04, 0x05
        /*0032*/ 	.short	(.L_702 - .L_701)
.L_701:
        /*0034*/ 	.word	0x00000200
        /*0038*/ 	.word	0x00000001
        /*003c*/ 	.word	0x00000001


	//----- nvinfo : EIATTR_CBANK_PARAM_SIZE
	.align		4
.L_702:
        /*0040*/ 	.byte	0x03, 0x19
        /*0042*/ 	.short	0x0b80


	//----- nvinfo : EIATTR_PARAM_CBANK
	.align		4
        /*0044*/ 	.byte	0x04, 0x0a
        /*0046*/ 	.short	(.L_704 - .L_703)
	.align		4
.L_703:
        /*0048*/ 	.word	index@(.nv.constant0._ZN7cutlass13device_kernelIN5flash11enable_sm90INS1_16FlashAttnFwdSm90INS1_25CollectiveMainloopFwdSm90ILi2EN4cute5tupleIJNS5_1CILi1EEES8_S8_EEENS6_IJNS7_ILi192EEENS7_ILi128EEENS7_ILi96EEEEEELi96ENS_12float_e4m3_tEfNS_4arch4Sm90ELb1ELb0ELb0ELb0ELb0ELb0ELb0ELb1ELb1ELb0ELb0ELb0EEENS1_21CollectiveEpilogueFwdINS6_IJSA_SC_SB_EEES9_NS_10bfloat16_tESG_Li384ELb0ELb0ELb0ELb1EEENS1_30DynamicPersistentTileSchedulerILi384ELi128ELb0ELb0ELb1EEEEEEEEEvNT_6ParamsE)
        /*004c*/ 	.short	0x0380
        /*004e*/ 	.short	0x0b80


	//----- nvinfo : EIATTR_SW_WAR
	.align		4
.L_704:
        /*0050*/ 	.byte	0x04, 0x36
        /*0052*/ 	.short	(.L_706 - .L_705)
.L_705:
        /*0054*/ 	.word	0x00000008
.L_706:


//--------------------- .nv.info._ZN7cutlass13device_kernelIN5flash11enable_sm90INS1_16FlashAttnFwdSm90INS1_25CollectiveMainloopFwdSm90ILi2EN4cute5tupleIJNS5_1CILi1EEES8_S8_EEENS6_IJNS7_ILi192EEENS7_ILi128EEENS7_ILi96EEEEEELi96ENS_12float_e4m3_tEfNS_4arch4Sm90ELb1ELb0ELb0ELb1ELb0ELb0ELb0ELb1ELb1ELb0ELb0ELb0EEENS1_21CollectiveEpilogueFwdINS6_IJSA_SC_SB_EEES9_NS_10bfloat16_tESG_Li384ELb1ELb0ELb0ELb1EEENS1_36VarlenDynamicPersistentTileSchedulerILi192ELi128ELi384ELi128ELb0ELb0ELb1ELb1ELb1ELb1EEEEEEEEEvNT_6ParamsE --------------------------
	.section	.nv.info._ZN7cutlass13device_kernelIN5flash11enable_sm90INS1_16FlashAttnFwdSm90INS1_25CollectiveMainloopFwdSm90ILi2EN4cute5tupleIJNS5_1CILi1EEES8_S8_EEENS6_IJNS7_ILi192EEENS7_ILi128EEENS7_ILi96EEEEEELi96ENS_12float_e4m3_tEfNS_4arch4Sm90ELb1ELb0ELb0ELb1ELb0ELb0ELb0ELb1ELb1ELb0ELb0ELb0EEENS1_21CollectiveEpilogueFwdINS6_IJSA_SC_SB_EEES9_NS_10bfloat16_tESG_Li384ELb1ELb0ELb0ELb1EEENS1_36VarlenDynamicPersistentTileSchedulerILi192ELi128ELi384ELi128ELb0ELb0ELb1ELb1ELb1ELb1EEEEEEEEEvNT_6ParamsE,"",@"SHT_CUDA_INFO"
	.sectionflags	@""
	.align	4


	//----- nvinfo : EIATTR_CUDA_API_VERSION
	.align		4
        /*0000*/ 	.byte	0x04, 0x37
        /*0002*/ 	.short	(.L_708 - .L_707)
.L_707:
        /*0004*/ 	.word	0x00000082


	//----- nvinfo : EIATTR_KPARAM_INFO
	.align		4
.L_708:
        /*0008*/ 	.byte	0x04, 0x17
        /*000a*/ 	.short	(.L_710 - .L_709)
.L_709:
        /*000c*/ 	.word	0x00000000
        /*0010*/ 	.short	0x0000
        /*0012*/ 	.short	0x0000
        /*0014*/ 	.byte	0x00, 0xf0, 0x01, 0x28


	//----- nvinfo : EIATTR_SPARSE_MMA_MASK
	.align		4
.L_710:
        /*0018*/ 	.byte	0x03, 0x50
        /*001a*/ 	.short	0x0000


	//----- nvinfo : EIATTR_MAXREG_COUNT
	.align		4
        /*001c*/ 	.byte	0x03, 0x1b
        /*001e*/ 	.short	0x0080


	//----- nvinfo : EIATTR_MERCURY_ISA_VERSION
	.align		4
        /*0020*/ 	.byte	0x03, 0x5f
        /*0022*/ 	.short	0x0101


	//----- nvinfo : EIATTR_VRC_CTA_INIT_COUNT
	.align		4
        /*0024*/ 	.byte	0x02, 0x4a
	.zero		1
	.zero		1


	//----- nvinfo : EIATTR_EXIT_INSTR_OFFSETS
	.align		4
        /*0028*/ 	.byte	0x04, 0x1c
        /*002a*/ 	.short	(.L_712 - .L_711)


	//   ....[0]....
.L_711:
        /*002c*/ 	.word	0x00000010


	//----- nvinfo : EIATTR_MAX_THREADS
	.align		4
.L_712:
        /*0030*/ 	.byte	0x04, 0x05
        /*0032*/ 	.short	(.L_714 - .L_713)
.L_713:
        /*0034*/ 	.word	0x00000200
        /*0038*/ 	.word	0x00000001
        /*003c*/ 	.word	0x00000001


	//----- nvinfo : EIATTR_CBANK_PARAM_SIZE
	.align		4
.L_714:
        /*0040*/ 	.byte	0x03, 0x19
        /*0042*/ 	.short	0x0a00


	//----- nvinfo : EIATTR_PARAM_CBANK
	.align		4
        /*0044*/ 	.byte	0x04, 0x0a
        /*0046*/ 	.short	(.L_716 - .L_715)
	.align		4
.L_715:
        /*0048*/ 	.word	index@(.nv.constant0._ZN7cutlass13device_kernelIN5flash11enable_sm90INS1_16FlashAttnFwdSm90INS1_25CollectiveMainloopFwdSm90ILi2EN4cute5tupleIJNS5_1CILi1EEES8_S8_EEENS6_IJNS7_ILi192EEENS7_ILi128EEENS7_ILi96EEEEEELi96ENS_12float_e4m3_tEfNS_4arch4Sm90ELb1ELb0ELb0ELb1ELb0ELb0ELb0ELb1ELb1ELb0ELb0ELb0EEENS1_21CollectiveEpilogueFwdINS6_IJSA_SC_SB_EEES9_NS_10bfloat16_tESG_Li384ELb1ELb0ELb0ELb1EEENS1_36VarlenDynamicPersistentTileSchedulerILi192ELi128ELi384ELi128ELb0ELb0ELb1ELb1ELb1ELb1EEEEEEEEEvNT_6ParamsE)
        /*004c*/ 	.short	0x0380
        /*004e*/ 	.short	0x0a00


	//----- nvinfo : EIATTR_SW_WAR
	.align		4
.L_716:
        /*0050*/ 	.byte	0x04, 0x36
        /*0052*/ 	.short	(.L_718 - .L_717)
.L_717:
        /*0054*/ 	.word	0x00000008
.L_718:


//--------------------- .nv.info._ZN7cutlass13device_kernelIN5flash11enable_sm90INS1_16FlashAttnFwdSm90INS1_25CollectiveMainloopFwdSm90ILi2EN4cute5tupleIJNS5_1CILi1EEES8_S8_EEENS6_IJNS7_ILi192EEENS7_ILi128EEENS7_ILi96EEEEEELi96ENS_12float_e4m3_tEfNS_4arch4Sm90ELb1ELb0ELb0ELb1ELb0ELb1ELb0ELb1ELb1ELb0ELb0ELb0EEENS1_21CollectiveEpilogueFwdINS6_IJSA_SC_SB_EEES9_NS_10bfloat16_tESG_Li384ELb1ELb0ELb0ELb1EEENS1_36VarlenDynamicPersistentTileSchedulerILi192ELi128ELi384ELi128ELb0ELb0ELb1ELb1ELb1ELb1EEEEEEEEEvNT_6ParamsE --------------------------
	.section	.nv.info._ZN7cutlass13device_kernelIN5flash11enable_sm90INS1_16FlashAttnFwdSm90INS1_25CollectiveMainloopFwdSm90ILi2EN4cute5tupleIJNS5_1CILi1EEES8_S8_EEENS6_IJNS7_ILi192EEENS7_ILi128EEENS7_ILi96EEEEEELi96ENS_12float_e4m3_tEfNS_4arch4Sm90ELb1ELb0ELb0ELb1ELb0ELb1ELb0ELb1ELb1ELb0ELb0ELb0EEENS1_21CollectiveEpilogueFwdINS6_IJSA_SC_SB_EEES9_NS_10bfloat16_tESG_Li384ELb1ELb0ELb0ELb1EEENS1_36VarlenDynamicPersistentTileSchedulerILi192ELi128ELi384ELi128ELb0ELb0ELb1ELb1ELb1ELb1EEEEEEEEEvNT_6ParamsE,"",@"SHT_CUDA_INFO"
	.sectionflags	@""
	.align	4


	//----- nvinfo : EIATTR_CUDA_API_VERSION
	.align		4
        /*0000*/ 	.byte	0x04, 0x37
        /*0002*/ 	.short	(.L_720 - .L_719)
.L_719:
        /*0004*/ 	.word	0x00000082


	//----- nvinfo : EIATTR_KPARAM_INFO
	.align		4
.L_720:
        /*0008*/ 	.byte	0x04, 0x17
        /*000a*/ 	.short	(.L_722 - .L_721)
.L_721:
        /*000c*/ 	.word	0x00000000
        /*0010*/ 	.short	0x0000
        /*0012*/ 	.short	0x0000
        /*0014*/ 	.byte	0x00, 0xf0, 0x01, 0x28


	//----- nvinfo : EIATTR_SPARSE_MMA_MASK
	.align		4
.L_722:
        /*0018*/ 	.byte	0x03, 0x50
        /*001a*/ 	.short	0x0000


	//----- nvinfo : EIATTR_MAXREG_COUNT
	.align		4
        /*001c*/ 	.byte	0x03, 0x1b
        /*001e*/ 	.short	0x0080


	//----- nvinfo : EIATTR_MERCURY_ISA_VERSION
	.align		4
        /*0020*/ 	.byte	0x03, 0x5f
        /*0022*/ 	.short	0x0101


	//----- nvinfo : EIATTR_VRC_CTA_INIT_COUNT
	.align		4
        /*0024*/ 	.byte	0x02, 0x4a
	.zero		1
	.zero		1


	//----- nvinfo : EIATTR_EXIT_INSTR_OFFSETS
	.align		4
        /*0028*/ 	.byte	0x04, 0x1c
        /*002a*/ 	.short	(.L_724 - .L_723)


	//   ....[0]....
.L_723:
        /*002c*/ 	.word	0x00000010


	//----- nvinfo : EIATTR_MAX_THREADS
	.align		4
.L_724:
        /*0030*/ 	.byte	0x04, 0x05
        /*0032*/ 	.short	(.L_726 - .L_725)
.L_725:
        /*0034*/ 	.word	0x00000200
        /*0038*/ 	.word	0x00000001
        /*003c*/ 	.word	0x00000001


	//----- nvinfo : EIATTR_CBANK_PARAM_SIZE
	.align		4
.L_726:
        /*0040*/ 	.byte	0x03, 0x19
        /*0042*/ 	.short	0x0a00


	//----- nvinfo : EIATTR_PARAM_CBANK
	.align		4
        /*0044*/ 	.byte	0x04, 0x0a
        /*0046*/ 	.short	(.L_728 - .L_727)
	.align		4
.L_727:
        /*0048*/ 	.word	index@(.nv.constant0._ZN7cutlass13device_kernelIN5flash11enable_sm90INS1_16FlashAttnFwdSm90INS1_25CollectiveMainloopFwdSm90ILi2EN4cute5tupleIJNS5_1CILi1EEES8_S8_EEENS6_IJNS7_ILi192EEENS7_ILi128EEENS7_ILi96EEEEEELi96ENS_12float_e4m3_tEfNS_4arch4Sm90ELb1ELb0ELb0ELb1ELb0ELb1ELb0ELb1ELb1ELb0ELb0ELb0EEENS1_21CollectiveEpilogueFwdINS6_IJSA_SC_SB_EEES9_NS_10bfloat16_tESG_Li384ELb1ELb0ELb0ELb1EEENS1_36VarlenDynamicPersistentTileSchedulerILi192ELi128ELi384ELi128ELb0ELb0ELb1ELb1ELb1ELb1EEEEEEEEEvNT_6ParamsE)
        /*004c*/ 	.short	0x0380
        /*004e*/ 	.short	0x0a00


	//----- nvinfo : EIATTR_SW_WAR
	.align		4
.L_728:
        /*0050*/ 	.byte	0x04, 0x36
        /*0052*/ 	.short	(.L_730 - .L_729)
.L_729:
        /*0054*/ 	.word	0x00000008
.L_730:


//--------------------- .nv.info._ZN7cutlass13device_kernelIN5flash11enable_sm90INS1_16FlashAttnFwdSm90INS1_25CollectiveMainloopFwdSm90ILi2EN4cute5tupleIJNS5_1CILi1EEES8_S8_EEENS6_IJNS7_ILi192EEENS7_ILi160EEENS7_ILi64EEEEEELi64ENS_12float_e4m3_tEfNS_4arch4Sm90ELb0ELb0ELb0ELb0ELb0ELb0ELb0ELb1ELb1ELb0ELb0ELb0EEENS1_21CollectiveEpilogueFwdINS6_IJSA_SC_SB_EEES9_NS_10bfloat16_tESG_Li384ELb0ELb0ELb0ELb1EEENS1_29StaticPersistentTileSchedulerILb0EEEEEEEEEvNT_6ParamsE --------------------------
	.section	.nv.info._ZN7cutlass13device_kernelIN5flash11enable_sm90INS1_16FlashAttnFwdSm90INS1_25CollectiveMainloopFwdSm90ILi2EN4cute5tupleIJNS5_1CILi1EEES8_S8_EEENS6_IJNS7_ILi192EEENS7_ILi160EEENS7_ILi64EEEEEELi64ENS_12float_e4m3_tEfNS_4arch4Sm90ELb0ELb0ELb0ELb0ELb0ELb0ELb0ELb1ELb1ELb0ELb0ELb0EEENS1_21CollectiveEpilogueFwdINS6_IJSA_SC_SB_EEES9_NS_10bfloat16_tESG_Li384ELb0ELb0ELb0ELb1EEENS1_29StaticPersistentTileSchedulerILb0EEEEEEEEEvNT_6ParamsE,"",@"SHT_CUDA_INFO"
	.sectionflags	@""
	.align	4


	//----- nvinfo : EIATTR_CUDA_API_VERSION
	.align		4
        /*0000*/ 	.byte	0x04, 0x37
        /*0002*/ 	.short	(.L_732 - .L_731)
.L_731:
        /*0004*/ 	.word	0x00000082


	//----- nvinfo : EIATTR_KPARAM_INFO
	.align		4
.L_732:
        /*0008*/ 	.byte	0x04, 0x17
        /*000a*/ 	.short	(.L_734 - .L_733)
.L_733:
        /*000c*/ 	.word	0x00000000
        /*0010*/ 	.short	0x0000
        /*0012*/ 	.short	0x0000
        /*0014*/ 	.byte	0x00, 0xf0, 0x01, 0x2e


	//----- nvinfo : EIATTR_SPARSE_MMA_MASK
	.align		4
.L_734:
        /*0018*/ 	.byte	0x03, 0x50
        /*001a*/ 	.short	0x0000


	//----- nvinfo : EIATTR_MAXREG_COUNT
	.align		4
        /*001c*/ 	.byte	0x03, 0x1b
        /*001e*/ 	.short	0x0080


	//----- nvinfo : EIATTR_MERCURY_ISA_VERSION
	.align		4
        /*0020*/ 	.byte	0x03, 0x5f
        /*0022*/ 	.short	0x0101


	//----- nvinfo : EIATTR_VRC_CTA_INIT_COUNT
	.align		4
        /*0024*/ 	.byte	0x02, 0x4a
	.zero		1
	.zero		1


	//----- nvinfo : EIATTR_EXIT_INSTR_OFFSETS
	.align		4
        /*0028*/ 	.byte	0x04, 0x1c
        /*002a*/ 	.short	(.L_736 - .L_735)


	//   ....[0]....
.L_735:
        /*002c*/ 	.word	0x00000010


	//----- nvinfo : EIATTR_MAX_THREADS
	.align		4
.L_736:
        /*0030*/ 	.byte	0x04, 0x05
        /*0032*/ 	.short	(.L_738 - .L_737)
.L_737:
        /*0034*/ 	.word	0x00000200
        /*0038*/ 	.word	0x00000001
        /*003c*/ 	.word	0x00000001


	//----- nvinfo : EIATTR_CBANK_PARAM_SIZE
	.align		4
.L_738:
        /*0040*/ 	.byte	0x03, 0x19
        /*0042*/ 	.short	0x0b80


	//----- nvinfo : EIATTR_PARAM_CBANK
	.align		4
        /*0044*/ 	.byte	0x04, 0x0a
        /*0046*/ 	.short	(.L_740 - .L_739)
	.align		4
.L_739:
        /*0048*/ 	.word	index@(.nv.constant0._ZN7cutlass13device_kernelIN5flash11enable_sm90INS1_16FlashAttnFwdSm90INS1_25CollectiveMainloopFwdSm90ILi2EN4cute5tupleIJNS5_1CILi1EEES8_S8_EEENS6_IJNS7_ILi192EEENS7_ILi160EEENS7_ILi64EEEEEELi64ENS_12float_e4m3_tEfNS_4arch4Sm90ELb0ELb0ELb0ELb0ELb0ELb0ELb0ELb1ELb1ELb0ELb0ELb0EEENS1_21CollectiveEpilogueFwdINS6_IJSA_SC_SB_EEES9_NS_10bfloat16_tESG_Li384ELb0ELb0ELb0ELb1EEENS1_29StaticPersistentTileSchedulerILb0EEEEEEEEEvNT_6ParamsE)
        /*004c*/ 	.short	0x0380
        /*004e*/ 	.short	0x0b80


	//----- nvinfo : EIATTR_SW_WAR
	.align		4
.L_740:
        /*0050*/ 	.byte	0x04, 0x36
        /*0052*/ 	.short	(.L_742 - .L_741)
.L_741:
        /*0054*/ 	.word	0x00000008
.L_742:


//--------------------- .nv.info._ZN7cutlass13device_kernelIN5flash11enable_sm90INS1_16FlashAttnFwdSm90INS1_25CollectiveMainloopFwdSm90ILi2EN4cute5tupleIJNS5_1CILi1EEES8_S8_EEENS6_IJNS7_ILi192EEENS7_ILi160EEENS7_ILi64EEEEEELi64ENS_12float_e4m3_tEfNS_4arch4Sm90ELb0ELb0ELb0ELb1ELb0ELb0ELb0ELb1ELb1ELb0ELb0ELb0EEENS1_21CollectiveEpilogueFwdINS6_IJSA_SC_SB_EEES9_NS_10bfloat16_tESG_Li384ELb1ELb0ELb0ELb1EEENS1_36VarlenDynamicPersistentTileSchedulerILi192ELi160ELi384ELi128ELb0ELb0ELb1ELb0ELb1ELb1EEEEEEEEEvNT_6ParamsE --------------------------
	.section	.nv.info._ZN7cutlass13device_kernelIN5flash11enable_sm90INS1_16FlashAttnFwdSm90INS1_25CollectiveMainloopFwdSm90ILi2EN4cute5tupleIJNS5_1CILi1EEES8_S8_EEENS6_IJNS7_ILi192EEENS7_ILi160EEENS7_ILi64EEEEEELi64ENS_12float_e4m3_tEfNS_4arch4Sm90ELb0ELb0ELb0ELb1ELb0ELb0ELb0ELb1ELb1ELb0ELb0ELb0EEENS1_21CollectiveEpilogueFwdINS6_IJSA_SC_SB_EEES9_NS_10bfloat16_tESG_Li384ELb1ELb0ELb0ELb1EEENS1_36VarlenDynamicPersistentTileSchedulerILi192ELi160ELi384ELi128ELb0ELb0ELb1ELb0ELb1ELb1EEEEEEEEEvNT_6ParamsE,"",@"SHT_CUDA_INFO"
	.sectionflags	@""
	.align	4


	//----- nvinfo : EIATTR_CUDA_API_VERSION
	.align		4
        /*0000*/ 	.byte	0x04, 0x37
        /*0002*/ 	.short	(.L_744 - .L_743)
.L_743:
        /*0004*/ 	.word	0x00000082


	//----- nvinfo : EIATTR_KPARAM_INFO
	.align		4
.L_744:
        /*0008*/ 	.byte	0x04, 0x17
        /*000a*/ 	.short	(.L_746 - .L_745)
.L_745:
        /*000c*/ 	.word	0x00000000
        /*0010*/ 	.short	0x0000
        /*0012*/ 	.short	0x0000
        /*0014*/ 	.byte	0x00, 0xf0, 0x01, 0x28


	//----- nvinfo : EIATTR_SPARSE_MMA_MASK
	.align		4
.L_746:
        /*0018*/ 	.byte	0x03, 0x50
        /*001a*/ 	.short	0x0000


	//----- nvinfo : EIATTR_MAXREG_COUNT
	.align		4
        /*001c*/ 	.byte	0x03, 0x1b
        /*001e*/ 	.short	0x0080


	//----- nvinfo : EIATTR_MERCURY_ISA_VERSION
	.align		4
        /*0020*/ 	.byte	0x03, 0x5f
        /*0022*/ 	.short	0x0101


	//----- nvinfo : EIATTR_VRC_CTA_INIT_COUNT
	.align		4
        /*0024*/ 	.byte	0x02, 0x4a
	.zero		1
	.zero		1


	//----- nvinfo : EIATTR_EXIT_INSTR_OFFSETS
	.align		4
        /*0028*/ 	.byte	0x04, 0x1c
        /*002a*/ 	.short	(.L_748 - .L_747)


	//   ....[0]....
.L_747:
        /*002c*/ 	.word	0x00000010


	//----- nvinfo : EIATTR_MAX_THREADS
	.align		4
.L_748:
        /*0030*/ 	.byte	0x04, 0x05
        /*0032*/ 	.short	(.L_750 - .L_749)
.L_749:
        /*0034*/ 	.word	0x00000200
        /*0038*/ 	.word	0x00000001
        /*003c*/ 	.word	0x00000001


	//----- nvinfo : EIATTR_CBANK_PARAM_SIZE
	.align		4
.L_750:
        /*0040*/ 	.byte	0x03, 0x19
        /*0042*/ 	.short	0x0a00


	//----- nvinfo : EIATTR_PARAM_CBANK
	.align		4
        /*0044*/ 	.byte	0x04, 0x0a
        /*0046*/ 	.short	(.L_752 - .L_751)
	.align		4
.L_751:
        /*0048*/ 	.word	index@(.nv.constant0._ZN7cutlass13device_kernelIN5flash11enable_sm90INS1_16FlashAttnFwdSm90INS1_25CollectiveMainloopFwdSm90ILi2EN4cute5tupleIJNS5_1CILi1EEES8_S8_EEENS6_IJNS7_ILi192EEENS7_ILi160EEENS7_ILi64EEEEEELi64ENS_12float_e4m3_tEfNS_4arch4Sm90ELb0ELb0ELb0ELb1ELb0ELb0ELb0ELb1ELb1ELb0ELb0ELb0EEENS1_21CollectiveEpilogueFwdINS6_IJSA_SC_SB_EEES9_NS_10bfloat16_tESG_Li384ELb1ELb0ELb0ELb1EEENS1_36VarlenDynamicPersistentTileSchedulerILi192ELi160ELi384ELi128ELb0ELb0ELb1ELb0ELb1ELb1EEEEEEEEEvNT_6ParamsE)
        /*004c*/ 	.short	0x0380
        /*004e*/ 	.short	0x0a00


	//----- nvinfo : EIATTR_SW_WAR
	.align		4
.L_752:
        /*0050*/ 	.byte	0x04, 0x36
        /*0052*/ 	.short	(.L_754 - .L_753)
.L_753:
        /*0054*/ 	.word	0x00000008
.L_754:


//--------------------- .nv.info._ZN7cutlass13device_kernelIN5flash11enable_sm90INS1_16FlashAttnFwdSm90INS1_25CollectiveMainloopFwdSm90ILi2EN4cute5tupleIJNS5_1CILi1EEES8_S8_EEENS6_IJNS7_ILi192EEENS7_ILi160EEENS7_ILi64EEEEEELi64ENS_12float_e4m3_tEfNS_4arch4Sm90ELb0ELb0ELb0ELb1ELb0ELb1ELb0ELb1ELb1ELb0ELb0ELb0EEENS1_21CollectiveEpilogueFwdINS6_IJSA_SC_SB_EEES9_NS_10bfloat16_tESG_Li384ELb1ELb0ELb0ELb1EEENS1_36VarlenDynamicPersistentTileSchedulerILi192ELi160ELi384ELi128ELb0ELb0ELb1ELb0ELb1ELb1EEEEEEEEEvNT_6ParamsE --------------------------
	.section	.nv.info._ZN7cutlass13device_kernelIN5flash11enable_sm90INS1_16FlashAttnFwdSm90INS1_25CollectiveMainloopFwdSm90ILi2EN4cute5tupleIJNS5_1CILi1EEES8_S8_EEENS6_IJNS7_ILi192EEENS7_ILi160EEENS7_ILi64EEEEEELi64ENS_12float_e4m3_tEfNS_4arch4Sm90ELb0ELb0ELb0ELb1ELb0ELb1ELb0ELb1ELb1ELb0ELb0ELb0EEENS1_21CollectiveEpilogueFwdINS6_IJSA_SC_SB_EEES9_NS_10bfloat16_tESG_Li384ELb1ELb0ELb0ELb1EEENS1_36VarlenDynamicPersistentTileSchedulerILi192ELi160ELi384ELi128ELb0ELb0ELb1ELb0ELb1ELb1EEEEEEEEEvNT_6ParamsE,"",@"SHT_CUDA_INFO"
	.sectionflags	@""
	.align	4


	//----- nvinfo : EIATTR_CUDA_API_VERSION
	.align		4
        /*0000*/ 	.byte	0x04, 0x37
        /*0002*/ 	.short	(.L_756 - .L_755)
.L_755:
        /*0004*/ 	.word	0x00000082


	//----- nvinfo : EIATTR_KPARAM_INFO
	.align		4
.L_756:
        /*0008*/ 	.byte	0x04, 0x17
        /*000a*/ 	.short	(.L_758 - .L_757)
.L_757:
        /*000c*/ 	.word	0x00000000
        /*0010*/ 	.short	0x0000
        /*0012*/ 	.short	0x0000
        /*0014*/ 	.byte	0x00, 0xf0, 0x01, 0x28


	//----- nvinfo : EIATTR_SPARSE_MMA_MASK
	.align		4
.L_758:
        /*0018*/ 	.byte	0x03, 0x50
        /*001a*/ 	.short	0x0000


	//----- nvinfo : EIATTR_MAXREG_COUNT
	.align		4
        /*001c*/ 	.byte	0x03, 0x1b
        /*001e*/ 	.short	0x0080


	//----- nvinfo : EIATTR_MERCURY_ISA_VERSION
	.align		4
        /*0020*/ 	.byte	0x03, 0x5f
        /*0022*/ 	.short	0x0101


	//----- nvinfo : EIATTR_VRC_CTA_INIT_COUNT
	.align		4
        /*0024*/ 	.byte	0x02, 0x4a
	.zero		1
	.zero		1


	//----- nvinfo : EIATTR_EXIT_INSTR_OFFSETS
	.align		4
        /*0028*/ 	.byte	0x04, 0x1c
        /*002a*/ 	.short	(.L_760 - .L_759)


	//   ....[0]....
.L_759:
        /*002c*/ 	.word	0x00000010


	//----- nvinfo : EIATTR_MAX_THREADS
	.align		4
.L_760:
        /*0030*/ 	.byte	0x04, 0x05
        /*0032*/ 	.short	(.L_762 - .L_761)
.L_761:
        /*0034*/ 	.word	0x00000200
        /*0038*/ 	.word	0x00000001
        /*003c*/ 	.word	0x00000001


	//----- nvinfo : EIATTR_CBANK_PARAM_SIZE
	.align		4
.L_762:
        /*0040*/ 	.byte	0x03, 0x19
        /*0042*/ 	.short	0x0a00


	//----- nvinfo : EIATTR_PARAM_CBANK
	.align		4
        /*0044*/ 	.byte	0x04, 0x0a
        /*0046*/ 	.short	(.L_764 - .L_763)
	.align		4
.L_763:
        /*0048*/ 	.word	index@(.nv.constant0._ZN7cutlass13device_kernelIN5flash11enable_sm90INS1_16FlashAttnFwdSm90INS1_25CollectiveMainloopFwdSm90ILi2EN4cute5tupleIJNS5_1CILi1EEES8_S8_EEENS6_IJNS7_ILi192EEENS7_ILi160EEENS7_ILi64EEEEEELi64ENS_12float_e4m3_tEfNS_4arch4Sm90ELb0ELb0ELb0ELb1ELb0ELb1ELb0ELb1ELb1ELb0ELb0ELb0EEENS1_21CollectiveEpilogueFwdINS6_IJSA_SC_SB_EEES9_NS_10bfloat16_tESG_Li384ELb1ELb0ELb0ELb1EEENS1_36VarlenDynamicPersistentTileSchedulerILi192ELi160ELi384ELi128ELb0ELb0ELb1ELb0ELb1ELb1EEEEEEEEEvNT_6ParamsE)
        /*004c*/ 	.short	0x0380
        /*004e*/ 	.short	0x0a00


	//----- nvinfo : EIATTR_SW_WAR
	.align		4
.L_764:
        /*0050*/ 	.byte	0x04, 0x36
        /*0052*/ 	.short	(.L_766 - .L_765)
.L_765:
        /*0054*/ 	.word	0x00000008
.L_766:


//--------------------- .nv.info._ZN7cutlass13device_kernelIN5flash11enable_sm90INS1_16FlashAttnFwdSm90INS1_25CollectiveMainloopFwdSm90ILi2EN4cute5tupleIJNS5_1CILi1EEES8_S8_EEENS6_IJNS7_ILi192EEENS7_ILi160EEENS7_ILi64EEEEEELi64ENS_12float_e4m3_tEfNS_4arch4Sm90ELb0ELb1ELb0ELb0ELb0ELb0ELb0ELb1ELb1ELb0ELb0ELb0EEENS1_21CollectiveEpilogueFwdINS6_IJSA_SC_SB_EEES9_NS_10bfloat16_tESG_Li384ELb0ELb0ELb0ELb1EEENS1_30DynamicPersistentTileSchedulerILi384ELi128ELb0ELb0ELb1EEEEEEEEEvNT_6ParamsE --------------------------
	.section	.nv.info._ZN7cutlass13device_kernelIN5flash11enable_sm90INS1_16FlashAttnFwdSm90INS1_25CollectiveMainloopFwdSm90ILi2EN4cute5tupleIJNS5_1CILi1EEES8_S8_EEENS6_IJNS7_ILi192EEENS7_ILi160EEENS7_ILi64EEEEEELi64ENS_12float_e4m3_tEfNS_4arch4Sm90ELb0ELb1ELb0ELb0ELb0ELb0ELb0ELb1ELb1ELb0ELb0ELb0EEENS1_21CollectiveEpilogueFwdINS6_IJSA_SC_SB_EEES9_NS_10bfloat16_tESG_Li384ELb0ELb0ELb0ELb1EEENS1_30DynamicPersistentTileSchedulerILi384ELi128ELb0ELb0ELb1EEEEEEEEEvNT_6ParamsE,"",@"SHT_CUDA_INFO"
	.sectionflags	@""
	.align	4


	//----- nvinfo : EIATTR_CUDA_API_VERSION
	.align		4
        /*0000*/ 	.byte	0x04, 0x37
        /*0002*/ 	.short	(.L_768 - .L_767)
.L_767:
        /*0004*/ 	.word	0x00000082


	//----- nvinfo : EIATTR_KPARAM_INFO
	.align		4
.L_768:
        /*0008*/ 	.byte	0x04, 0x17
        /*000a*/ 	.short	(.L_770 - .L_769)
.L_769:
        /*000c*/ 	.word	0x00000000
        /*0010*/ 	.short	0x0000
        /*0012*/ 	.short	0x0000
        /*0014*/ 	.byte	0x00, 0xf0, 0x01, 0x2e


	//----- nvinfo : EIATTR_SPARSE_MMA_MASK
	.align		4
.L_770:
        /*0018*/ 	.byte	0x03, 0x50
        /*001a*/ 	.short	0x0000


	//----- nvinfo : EIATTR_MAXREG_COUNT
	.align		4
        /*001c*/ 	.byte	0x03, 0x1b
        /*001e*/ 	.short	0x0080


	//----- nvinfo : EIATTR_MERCURY_ISA_VERSION
	.align		4
        /*0020*/ 	.byte	0x03, 0x5f
        /*0022*/ 	.short	0x0101


	//----- nvinfo : EIATTR_VRC_CTA_INIT_COUNT
	.align		4
        /*0024*/ 	.byte	0x02, 0x4a
	.zero		1
	.zero		1


	//----- nvinfo : EIATTR_EXIT_INSTR_OFFSETS
	.align		4
        /*0028*/ 	.byte	0x04, 0x1c
        /*002a*/ 	.short	(.L_772 - .L_771)


	//   ....[0]....
.L_771:
        /*002c*/ 	.word	0x00000010


	//----- nvinfo : EIATTR_MAX_THREADS
	.align		4
.L_772:
        /*0030*/ 	.byte	0x04, 0x05
        /*0032*/ 	.short	(.L_774 - .L_773)
.L_773:
        /*0034*/ 	.word	0x00000200
        /*0038*/ 	.word	0x00000001
        /*003c*/ 	.word	0x00000001


	//----- nvinfo : EIATTR_CBANK_PARAM_SIZE
	.align		4
.L_774:
        /*0040*/ 	.byte	0x03, 0x19
        /*0042*/ 	.short	0x0b80


	//----- nvinfo : EIATTR_PARAM_CBANK
	.align		4
        /*0044*/ 	.byte	0x04, 0x0a
        /*0046*/ 	.short	(.L_776 - .L_775)
	.align		4
.L_775:
        /*0048*/ 	.word	index@(.nv.constant0._ZN7cutlass13device_kernelIN5flash11enable_sm90INS1_16FlashAttnFwdSm90INS1_25CollectiveMainloopFwdSm90ILi2EN4cute5tupleIJNS5_1CILi1EEES8_S8_EEENS6_IJNS7_ILi192EEENS7_ILi160EEENS7_ILi64EEEEEELi64ENS_12float_e4m3_tEfNS_4arch4Sm90ELb0ELb1ELb0ELb0ELb0ELb0ELb0ELb1ELb1ELb0ELb0ELb0EEENS1_21CollectiveEpilogueFwdINS6_IJSA_SC_SB_EEES9_NS_10bfloat16_tESG_Li384ELb0ELb0ELb0ELb1EEENS1_30DynamicPersistentTileSchedulerILi384ELi128ELb0ELb0ELb1EEEEEEEEEvNT_6ParamsE)
        /*004c*/ 	.short	0x0380
        /*004e*/ 	.short	0x0b80


	//----- nvinfo : EIATTR_SW_WAR
	.align		4
.L_776:
        /*0050*/ 	.byte	0x04, 0x36
        /*0052*/ 	.short	(.L_778 - .L_777)
.L_777:
        /*0054*/ 	.word	0x00000008
.L_778:


//--------------------- .nv.info._ZN7cutlass13device_kernelIN5flash11enable_sm90INS1_16FlashAttnFwdSm90INS1_25CollectiveMainloopFwdSm90ILi2EN4cute5tupleIJNS5_1CILi1EEES8_S8_EEENS6_IJNS7_ILi192EEENS7_ILi160EEENS7_ILi64EEEEEELi64ENS_12float_e4m3_tEfNS_4arch4Sm90ELb0ELb1ELb0ELb1ELb0ELb0ELb0ELb1ELb1ELb0ELb0ELb0EEENS1_21CollectiveEpilogueFwdINS6_IJSA_SC_SB_EEES9_NS_10bfloat16_tESG_Li384ELb1ELb0ELb0ELb1EEENS1_36VarlenDynamicPersistentTileSchedulerILi192ELi160ELi384ELi128ELb0ELb0ELb1ELb1ELb0ELb1EEEEEEEEEvNT_6ParamsE --------------------------
	.section	.nv.info._ZN7cutlass13device_kernelIN5flash11enable_sm90INS1_16FlashAttnFwdSm90INS1_25CollectiveMainloopFwdSm90ILi2EN4cute5tupleIJNS5_1CILi1EEES8_S8_EEENS6_IJNS7_ILi192EEENS7_ILi160EEENS7_ILi64EEEEEELi64ENS_12float_e4m3_tEfNS_4arch4Sm90ELb0ELb1ELb0ELb1ELb0ELb0ELb0ELb1ELb1ELb0ELb0ELb0EEENS1_21CollectiveEpilogueFwdINS6_IJSA_SC_SB_EEES9_NS_10bfloat16_tESG_Li384ELb1ELb0ELb0ELb1EEENS1_36VarlenDynamicPersistentTileSchedulerILi192ELi160ELi384ELi128ELb0ELb0ELb1ELb1ELb0ELb1EEEEEEEEEvNT_6ParamsE,"",@"SHT_CUDA_INFO"
	.sectionflags	@""
	.align	4


	//----- nvinfo : EIATTR_CUDA_API_VERSION
	.align		4
        /*0000*/ 	.byte	0x04, 0x37
        /*0002*/ 	.short	(.L_780 - .L_779)
.L_779:
        /*0004*/ 	.word	0x00000082


	//----- nvinfo : EIATTR_KPARAM_INFO
	.align		4
.L_780:
        /*0008*/ 	.byte	0x04, 0x17
        /*000a*/ 	.short	(.L_782 - .L_781)
.L_781:
        /*000c*/ 	.word	0x00000000
        /*0010*/ 	.short	0x0000
        /*0012*/ 	.short	0x0000
        /*0014*/ 	.byte	0x00, 0xf0, 0x01, 0x28


	//----- nvinfo : EIATTR_SPARSE_MMA_MASK
	.align		4
.L_782:
        /*0018*/ 	.byte	0x03, 0x50
        /*001a*/ 	.short	0x0000


	//----- nvinfo : EIATTR_MAXREG_COUNT
	.align		4
        /*001c*/ 	.byte	0x03, 0x1b
        /*001e*/ 	.short	0x0080


	//----- nvinfo : EIATTR_MERCURY_ISA_VERSION
	.align		4
        /*0020*/ 	.byte	0x03, 0x5f
        /*0022*/ 	.short	0x0101


	//----- nvinfo : EIATTR_VRC_CTA_INIT_COUNT
	.align		4
        /*0024*/ 	.byte	0x02, 0x4a
	.zero		1
	.zero		1


	//----- nvinfo : EIATTR_EXIT_INSTR_OFFSETS
	.align		4
        /*0028*/ 	.byte	0x04, 0x1c
        /*002a*/ 	.short	(.L_784 - .L_783)


	//   ....[0]....
.L_783:
        /*002c*/ 	.word	0x00000010


	//----- nvinfo : EIATTR_MAX_THREADS
	.align		4
.L_784:
        /*0030*/ 	.byte	0x04, 0x05
        /*0032*/ 	.short	(.L_786 - .L_785)
.L_785:
        /*0034*/ 	.word	0x00000200
        /*0038*/ 	.word	0x00000001
        /*003c*/ 	.word	0x00000001


	//----- nvinfo : EIATTR_CBANK_PARAM_SIZE
	.align		4
.L_786:
        /*0040*/ 	.byte	0x03, 0x19
        /*0042*/ 	.short	0x0a00


	//----- nvinfo : EIATTR_PARAM_CBANK
	.align		4
        /*0044*/ 	.byte	0x04, 0x0a
        /*0046*/ 	.short	(.L_788 - .L_787)
	.align		4
.L_787:
        /*0048*/ 	.word	index@(.nv.constant0._ZN7cutlass13device_kernelIN5flash11enable_sm90INS1_16FlashAttnFwdSm90INS1_25CollectiveMainloopFwdSm90ILi2EN4cute5tupleIJNS5_1CILi1EEES8_S8_EEENS6_IJNS7_ILi192EEENS7_ILi160EEENS7_ILi64EEEEEELi64ENS_12float_e4m3_tEfNS_4arch4Sm90ELb0ELb1ELb0ELb1ELb0ELb0ELb0ELb1ELb1ELb0ELb0ELb0EEENS1_21CollectiveEpilogueFwdINS6_IJSA_SC_SB_EEES9_NS_10bfloat16_tESG_Li384ELb1ELb0ELb0ELb1EEENS1_36VarlenDynamicPersistentTileSchedulerILi192ELi160ELi384ELi128ELb0ELb0ELb1ELb1ELb0ELb1EEEEEEEEEvNT_6ParamsE)
        /*004c*/ 	.short	0x0380
        /*004e*/ 	.short	0x0a00


	//----- nvinfo : EIATTR_SW_WAR
	.align		4
.L_788:
        /*0050*/ 	.byte	0x04, 0x36
        /*0052*/ 	.short	(.L_790 - .L_789)
.L_789:
        /*0054*/ 	.word	0x00000008
.L_790:


//--------------------- .nv.info._ZN7cutlass13device_kernelIN5flash11enable_sm90INS1_16FlashAttnFwdSm90INS1_25CollectiveMainloopFwdSm90ILi2EN4cute5tupleIJNS5_1CILi1EEES8_S8_EEENS6_IJNS7_ILi192EEENS7_ILi160EEENS7_ILi64EEEEEELi64ENS_12float_e4m3_tEfNS_4arch4Sm90ELb0ELb1ELb0ELb1ELb0ELb1ELb0ELb1ELb1ELb0ELb0ELb0EEENS1_21CollectiveEpilogueFwdINS6_IJSA_SC_SB_EEES9_NS_10bfloat16_tESG_Li384ELb1ELb0ELb0ELb1EEENS1_36VarlenDynamicPersistentTileSchedulerILi192ELi160ELi384ELi128ELb0ELb0ELb1ELb1ELb0ELb1EEEEEEEEEvNT_6ParamsE --------------------------
	.section	.nv.info._ZN7cutlass13device_kernelIN5flash11enable_sm90INS1_16FlashAttnFwdSm90INS1_25CollectiveMainloopFwdSm90ILi2EN4cute5tupleIJNS5_1CILi1EEES8_S8_EEENS6_IJNS7_ILi192EEENS7_ILi160EEENS7_ILi64EEEEEELi64ENS_12float_e4m3_tEfNS_4arch4Sm90ELb0ELb1ELb0ELb1ELb0ELb1ELb0ELb1ELb1ELb0ELb0ELb0EEENS1_21CollectiveEpilogueFwdINS6_IJSA_SC_SB_EEES9_NS_10bfloat16_tESG_Li384ELb1ELb0ELb0ELb1EEENS1_36VarlenDynamicPersistentTileSchedulerILi192ELi160ELi384ELi128ELb0ELb0ELb1ELb1ELb0ELb1EEEEEEEEEvNT_6ParamsE,"",@"SHT_CUDA_INFO"
	.sectionflags	@""
	.align	4


	//----- nvinfo : EIATTR_CUDA_API_VERSION
	.align		4
        /*0000*/ 	.byte	0x04, 0x37
        /*0002*/ 	.short	(.L_792 - .L_791)
.L_791:
        /*0004*/ 	.word	0x00000082


	//----- nvinfo : EIATTR_KPARAM_INFO
	.align		4
.L_792:
        /*0008*/ 	.byte	0x04, 0x17
        /*000a*/ 	.short	(.L_794 - .L_793)
.L_793:
        /*000c*/ 	.word	0x00000000
        /*0010*/ 	.short	0x0000
        /*0012*/ 	.short	0x0000
        /*0014*/ 	.byte	0x00, 0xf0, 0x01, 0x28


	//----- nvinfo : EIATTR_SPARSE_MMA_MASK
	.align		4
.L_794:
        /*0018*/ 	.byte	0x03, 0x50
        /*001a*/ 	.short	0x0000


	//----- nvinfo : EIATTR_MAXREG_COUNT
	.align		4
        /*001c*/ 	.byte	0x03, 0x1b
        /*001e*/ 	.short	0x0080


	//----- nvinfo : EIATTR_MERCURY_ISA_VERSION
	.align		4
        /*0020*/ 	.byte	0x03, 0x5f
        /*0022*/ 	.short	0x0101


	//----- nvinfo : EIATTR_VRC_CTA_INIT_COUNT
	.align		4
        /*0024*/ 	.byte	0x02, 0x4a
	.zero		1
	.zero		1


	//----- nvinfo : EIATTR_EXIT_INSTR_OFFSETS
	.align		4
        /*0028*/ 	.byte	0x04, 0x1c
        /*002a*/ 	.short	(.L_796 - .L_795)


	//   ....[0]....
.L_795:
        /*002c*/ 	.word	0x00000010


	//----- nvinfo : EIATTR_MAX_THREADS
	.align		4
.L_796:
        /*0030*/ 	.byte	0x04, 0x05
        /*0032*/ 	.short	(.L_798 - .L_797)
.L_797:
        /*0034*/ 	.word	0x00000200
        /*0038*/ 	.word	0x00000001
        /*003c*/ 	.word	0x00000001


	//----- nvinfo : EIATTR_CBANK_PARAM_SIZE
	.align		4
.L_798:
        /*0040*/ 	.byte	0x03, 0x19
        /*0042*/ 	.short	0x0a00


	//----- nvinfo : EIATTR_PARAM_CBANK
	.align		4
        /*0044*/ 	.byte	0x04, 0x0a
        /*0046*/ 	.short	(.L_800 - .L_799)
	.align		4
.L_799:
        /*0048*/ 	.word	index@(.nv.constant0._ZN7cutlass13device_kernelIN5flash11enable_sm90INS1_16FlashAttnFwdSm90INS1_25CollectiveMainloopFwdSm90ILi2EN4cute5tupleIJNS5_1CILi1EEES8_S8_EEENS6_IJNS7_ILi192EEENS7_ILi160EEENS7_ILi64EEEEEELi64ENS_12float_e4m3_tEfNS_4arch4Sm90ELb0ELb1ELb0ELb1ELb0ELb1ELb0ELb1ELb1ELb0ELb0ELb0EEENS1_21CollectiveEpilogueFwdINS6_IJSA_SC_SB_EEES9_NS_10bfloat16_tESG_Li384ELb1ELb0ELb0ELb1EEENS1_36VarlenDynamicPersistentTileSchedulerILi192ELi160ELi384ELi128ELb0ELb0ELb1ELb1ELb0ELb1EEEEEEEEEvNT_6ParamsE)
        /*004c*/ 	.short	0x0380
        /*004e*/ 	.short	0x0a00


	//----- nvinfo : EIATTR_SW_WAR
	.align		4
.L_800:
        /*0050*/ 	.byte	0x04, 0x36
        /*0052*/ 	.short	(.L_802 - .L_801)
.L_801:
        /*0054*/ 	.word	0x00000008
.L_802:


//--------------------- .nv.info._ZN7cutlass13device_kernelIN5flash11enable_sm90INS1_16FlashAttnFwdSm90INS1_25CollectiveMainloopFwdSm90ILi2EN4cute5tupleIJNS5_1CILi1EEES8_S8_EEENS6_IJNS7_ILi192EEENS7_ILi160EEENS7_ILi64EEEEEELi64ENS_12float_e4m3_tEfNS_4arch4Sm90ELb1ELb0ELb0ELb0ELb0ELb0ELb0ELb1ELb1ELb0ELb0ELb0EEENS1_21CollectiveEpilogueFwdINS6_IJSA_SC_SB_EEES9_NS_10bfloat16_tESG_Li384ELb0ELb0ELb0ELb1EEENS1_30DynamicPersistentTileSchedulerILi384ELi128ELb0ELb0ELb1EEEEEEEEEvNT_6ParamsE --------------------------
	.section	.nv.info._ZN7cutlass13device_kernelIN5flash11enable_sm90INS1_16FlashAttnFwdSm90INS1_25CollectiveMainloopFwdSm90ILi2EN4cute5tupleIJNS5_1CILi1EEES8_S8_EEENS6_IJNS7_ILi192EEENS7_ILi160EEENS7_ILi64EEEEEELi64ENS_12float_e4m3_tEfNS_4arch4Sm90ELb1ELb0ELb0ELb0ELb0ELb0ELb0ELb1ELb1ELb0ELb0ELb0EEENS1_21CollectiveEpilogueFwdINS6_IJSA_SC_SB_EEES9_NS_10bfloat16_tESG_Li384ELb0ELb0ELb0ELb1EEENS1_30DynamicPersistentTileSchedulerILi384ELi128ELb0ELb0ELb1EEEEEEEEEvNT_6ParamsE,"",@"SHT_CUDA_INFO"
	.sectionflags	@""
	.align	4


	//----- nvinfo : EIATTR_CUDA_API_VERSION
	.align		4
        /*0000*/ 	.byte	0x04, 0x37
        /*0002*/ 	.short	(.L_804 - .L_803)
.L_803:
        /*0004*/ 	.word	0x00000082


	//----- nvinfo : EIATTR_KPARAM_INFO
	.align		4
.L_804:
        /*0008*/ 	.byte	0x04, 0x17
        /*000a*/ 	.short	(.L_806 - .L_805)
.L_805:
        /*000c*/ 	.word	0x00000000
        /*0010*/ 	.short	0x0000
        /*0012*/ 	.short	0x0000
        /*0014*/ 	.byte	0x00, 0xf0, 0x01, 0x2e


	//----- nvinfo : EIATTR_SPARSE_MMA_MASK
	.align		4
.L_806:
        /*0018*/ 	.byte	0x03, 0x50
        /*001a*/ 	.short	0x0000


	//----- nvinfo : EIATTR_MAXREG_COUNT
	.align		4
        /*001c*/ 	.byte	0x03, 0x1b
        /*001e*/ 	.short	0x0080


	//----- nvinfo : EIATTR_MERCURY_ISA_VERSION
	.align		4
        /*0020*/ 	.byte	0x03, 0x5f
        /*0022*/ 	.short	0x0101


	//----- nvinfo : EIATTR_VRC_CTA_INIT_COUNT
	.align		4
        /*0024*/ 	.byte	0x02, 0x4a
	.zero		1
	.zero		1


	//----- nvinfo : EIATTR_EXIT_INSTR_OFFSETS
	.align		4
        /*0028*/ 	.byte	0x04, 0x1c
        /*002a*/ 	.short	(.L_808 - .L_807)


	//   ....[0]....
.L_807:
        /*002c*/ 	.word	0x00000010


	//----- nvinfo : EIATTR_MAX_THREADS
	.align		4
.L_808:
        /*0030*/ 	.byte	0x04, 0x05
        /*0032*/ 	.short	(.L_810 - .L_809)
.L_809:
        /*0034*/ 	.word	0x00000200
        /*0038*/ 	.word	0x00000001
        /*003c*/ 	.word	0x00000001


	//----- nvinfo : EIATTR_CBANK_PARAM_SIZE
	.align		4
.L_810:
        /*0040*/ 	.byte	0x03, 0x19
        /*0042*/ 	.short	0x0b80


	//----- nvinfo : EIATTR_PARAM_CBANK
	.align		4
        /*0044*/ 	.byte	0x04, 0x0a
        /*0046*/ 	.short	(.L_812 - .L_811)
	.align		4
.L_811:
        /*0048*/ 	.word	index@(.nv.constant0._ZN7cutlass13device_kernelIN5flash11enable_sm90INS1_16FlashAttnFwdSm90INS1_25CollectiveMainloopFwdSm90ILi2EN4cute5tupleIJNS5_1CILi1EEES8_S8_EEENS6_IJNS7_ILi192EEENS7_ILi160EEENS7_ILi64EEEEEELi64ENS_12float_e4m3_tEfNS_4arch4Sm90ELb1ELb0ELb0ELb0ELb0ELb0ELb0ELb1ELb1ELb0ELb0ELb0EEENS1_21CollectiveEpilogueFwdINS6_IJSA_SC_SB_EEES9_NS_10bfloat16_tESG_Li384ELb0ELb0ELb0ELb1EEENS1_30DynamicPersistentTileSchedulerILi384ELi128ELb0ELb0ELb1EEEEEEEEEvNT_6ParamsE)
        /*004c*/ 	.short	0x0380
        /*004e*/ 	.short	0x0b80


	//----- nvinfo : EIATTR_SW_WAR
	.align		4
.L_812:
        /*0050*/ 	.byte	0x04, 0x36
        /*0052*/ 	.short	(.L_814 - .L_813)
.L_813:
        /*0054*/ 	.word	0x00000008
.L_814:


//--------------------- .nv.info._ZN7cutlass13device_kernelIN5flash11enable_sm90INS1_16FlashAttnFwdSm90INS1_25CollectiveMainloopFwdSm90ILi2EN4cute5tupleIJNS5_1CILi1EEES8_S8_EEENS6_IJNS7_ILi192EEENS7_ILi160EEENS7_ILi64EEEEEELi64ENS_12float_e4m3_tEfNS_4arch4Sm90ELb1ELb0ELb0ELb1ELb0ELb0ELb0ELb1ELb1ELb0ELb0ELb0EEENS1_21CollectiveEpilogueFwdINS6_IJSA_SC_SB_EEES9_NS_10bfloat16_tESG_Li384ELb1ELb0ELb0ELb1EEENS1_36VarlenDynamicPersistentTileSchedulerILi192ELi160ELi384ELi128ELb0ELb0ELb1ELb1ELb1ELb1EEEEEEEEEvNT_6ParamsE --------------------------
	.section	.nv.info._ZN7cutlass13device_kernelIN5flash11enable_sm90INS1_16FlashAttnFwdSm90INS1_25CollectiveMainloopFwdSm90ILi2EN4cute5tupleIJNS5_1CILi1EEES8_S8_EEENS6_IJNS7_ILi192EEENS7_ILi160EEENS7_ILi64EEEEEELi64ENS_12float_e4m3_tEfNS_4arch4Sm90ELb1ELb0ELb0ELb1ELb0ELb0ELb0ELb1ELb1ELb0ELb0ELb0EEENS1_21CollectiveEpilogueFwdINS6_IJSA_SC_SB_EEES9_NS_10bfloat16_tESG_Li384ELb1ELb0ELb0ELb1EEENS1_36VarlenDynamicPersistentTileSchedulerILi192ELi160ELi384ELi128ELb0ELb0ELb1ELb1ELb1ELb1EEEEEEEEEvNT_6ParamsE,"",@"SHT_CUDA_INFO"
	.sectionflags	@""
	.align	4


	//----- nvinfo : EIATTR_CUDA_API_VERSION
	.align		4
        /*0000*/ 	.byte	0x04, 0x37
        /*0002*/ 	.short	(.L_816 - .L_815)
.L_815:
        /*0004*/ 	.word	0x00000082


	//----- nvinfo : EIATTR_KPARAM_INFO
	.align		4
.L_816:
        /*0008*/ 	.byte	0x04, 0x17
        /*000a*/ 	.short	(.L_818 - .L_817)
.L_817:
        /*000c*/ 	.word	0x00000000
        /*0010*/ 	.short	0x0000
        /*0012*/ 	.short	0x0000
        /*0014*/ 	.byte	0x00, 0xf0, 0x01, 0x28


	//----- nvinfo : EIATTR_SPARSE_MMA_MASK
	.align		4
.L_818:
        /*0018*/ 	.byte	0x03, 0x50
        /*001a*/ 	.short	0x0000


	//----- nvinfo : EIATTR_MAXREG_COUNT
	.align		4
        /*001c*/ 	.byte	0x03, 0x1b
        /*001e*/ 	.short	0x0080


	//----- nvinfo : EIATTR_MERCURY_ISA_VERSION
	.align		4
        /*0020*/ 	.byte	0x03, 0x5f
        /*0022*/ 	.short	0x0101


	//----- nvinfo : EIATTR_VRC_CTA_INIT_COUNT
	.align		4
        /*0024*/ 	.byte	0x02, 0x4a
	.zero		1
	.zero		1


	//----- nvinfo : EIATTR_EXIT_INSTR_OFFSETS
	.align		4
        /*0028*/ 	.byte	0x04, 0x1c
        /*002a*/ 	.short	(.L_820 - .L_819)


	//   ....[0]....
.L_819:
        /*002c*/ 	.word	0x00000010


	//----- nvinfo : EIATTR_MAX_THREADS
	.align		4
.L_820:
        /*0030*/ 	.byte	0x04, 0x05
        /*0032*/ 	.short	(.L_822 - .L_821)
.L_821:
        /*0034*/ 	.word	0x00000200
        /*0038*/ 	.word	0x00000001
        /*003c*/ 	.word	0x00000001


	//----- nvinfo : EIATTR_CBANK_PARAM_SIZE
	.align		4
.L_822:
        /*0040*/ 	.byte	0x03, 0x19
        /*0042*/ 	.short	0x0a00


	//----- nvinfo : EIATTR_PARAM_CBANK
	.align		4
        /*0044*/ 	.byte	0x04, 0x0a
        /*0046*/ 	.short	(.L_824 - .L_823)
	.align		4
.L_823:
        /*0048*/ 	.word	index@(.nv.constant0._ZN7cutlass13device_kernelIN5flash11enable_sm90INS1_16FlashAttnFwdSm90INS1_25CollectiveMainloopFwdSm90ILi2EN4cute5tupleIJNS5_1CILi1EEES8_S8_EEENS6_IJNS7_ILi192EEENS7_ILi160EEENS7_ILi64EEEEEELi64ENS_12float_e4m3_tEfNS_4arch4Sm90ELb1ELb0ELb0ELb1ELb0ELb0ELb0ELb1ELb1ELb0ELb0ELb0EEENS1_21CollectiveEpilogueFwdINS6_IJSA_SC_SB_EEES9_NS_10bfloat16_tESG_Li384ELb1ELb0ELb0ELb1EEENS1_36VarlenDynamicPersistentTileSchedulerILi192ELi160ELi384ELi128ELb0ELb0ELb1ELb1ELb1ELb1EEEEEEEEEvNT_6ParamsE)
        /*004c*/ 	.short	0x0380
        /*004e*/ 	.short	0x0a00


	//----- nvinfo : EIATTR_SW_WAR
	.align		4
.L_824:
        /*0050*/ 	.byte	0x04, 0x36
        /*0052*/ 	.short	(.L_826 - .L_825)
.L_825:
        /*0054*/ 	.word	0x00000008
.L_826:


//--------------------- .nv.info._ZN7cutlass13device_kernelIN5flash11enable_sm90INS1_16FlashAttnFwdSm90INS1_25CollectiveMainloopFwdSm90ILi2EN4cute5tupleIJNS5_1CILi1EEES8_S8_EEENS6_IJNS7_ILi192EEENS7_ILi160EEENS7_ILi64EEEEEELi64ENS_12float_e4m3_tEfNS_4arch4Sm90ELb1ELb0ELb0ELb1ELb0ELb1ELb0ELb1ELb1ELb0ELb0ELb0EEENS1_21CollectiveEpilogueFwdINS6_IJSA_SC_SB_EEES9_NS_10bfloat16_tESG_Li384ELb1ELb0ELb0ELb1EEENS1_36VarlenDynamicPersistentTileSchedulerILi192ELi160ELi384ELi128ELb0ELb0ELb1ELb1ELb1ELb1EEEEEEEEEvNT_6ParamsE --------------------------
	.section	.nv.info._ZN7cutlass13device_kernelIN5flash11enable_sm90INS1_16FlashAttnFwdSm90INS1_25CollectiveMainloopFwdSm90ILi2EN4cute5tupleIJNS5_1CILi1EEES8_S8_EEENS6_IJNS7_ILi192EEENS7_ILi160EEENS7_ILi64EEEEEELi64ENS_12float_e4m3_tEfNS_4arch4Sm90ELb1ELb0ELb0ELb1ELb0ELb1ELb0ELb1ELb1ELb0ELb0ELb0EEENS1_21CollectiveEpilogueFwdINS6_IJSA_SC_SB_EEES9_NS_10bfloat16_tESG_Li384ELb1ELb0ELb0ELb1EEENS1_36VarlenDynamicPersistentTileSchedulerILi192ELi160ELi384ELi128ELb0ELb0ELb1ELb1ELb1ELb1EEEEEEEEEvNT_6ParamsE,"",@"SHT_CUDA_INFO"
	.sectionflags	@""
	.align	4


	//----- nvinfo : EIATTR_CUDA_API_VERSION
	.align		4
        /*0000*/ 	.byte	0x04, 0x37
        /*0002*/ 	.short	(.L_828 - .L_827)
.L_827:
        /*0004*/ 	.word	0x00000082


	//----- nvinfo : EIATTR_KPARAM_INFO
	.align		4
.L_828:
        /*0008*/ 	.byte	0x04, 0x17
        /*000a*/ 	.short	(.L_830 - .L_829)
.L_829:
        /*000c*/ 	.word	0x00000000
        /*0010*/ 	.short	0x0000
        /*0012*/ 	.short	0x0000
        /*0014*/ 	.byte	0x00, 0xf0, 0x01, 0x28


	//----- nvinfo : EIATTR_SPARSE_MMA_MASK
	.align		4
.L_830:
        /*0018*/ 	.byte	0x03, 0x50
        /*001a*/ 	.short	0x0000


	//----- nvinfo : EIATTR_MAXREG_COUNT
	.align		4
        /*001c*/ 	.byte	0x03, 0x1b
        /*001e*/ 	.short	0x0080


	//----- nvinfo : EIATTR_MERCURY_ISA_VERSION
	.align		4
        /*0020*/ 	.byte	0x03, 0x5f
        /*0022*/ 	.short	0x0101


	//----- nvinfo : EIATTR_VRC_CTA_INIT_COUNT
	.align		4
        /*0024*/ 	.byte	0x02, 0x4a
	.zero		1
	.zero		1


	//----- nvinfo : EIATTR_EXIT_INSTR_OFFSETS
	.align		4
        /*0028*/ 	.byte	0x04, 0x1c
        /*002a*/ 	.short	(.L_832 - .L_831)


	//   ....[0]....
.L_831:
        /*002c*/ 	.word	0x00000010


	//----- nvinfo : EIATTR_MAX_THREADS
	.align		4
.L_832:
        /*0030*/ 	.byte	0x04, 0x05
        /*0032*/ 	.short	(.L_834 - .L_833)
.L_833:
        /*0034*/ 	.word	0x00000200
        /*0038*/ 	.word	0x00000001
        /*003c*/ 	.word	0x00000001


	//----- nvinfo : EIATTR_CBANK_PARAM_SIZE
	.align		4
.L_834:
        /*0040*/ 	.byte	0x03, 0x19
        /*0042*/ 	.short	0x0a00


	//----- nvinfo : EIATTR_PARAM_CBANK
	.align		4
        /*0044*/ 	.byte	0x04, 0x0a
        /*0046*/ 	.short	(.L_836 - .L_835)
	.align		4
.L_835:
        /*0048*/ 	.word	index@(.nv.constant0._ZN7cutlass13device_kernelIN5flash11enable_sm90INS1_16FlashAttnFwdSm90INS1_25CollectiveMainloopFwdSm90ILi2EN4cute5tupleIJNS5_1CILi1EEES8_S8_EEENS6_IJNS7_ILi192EEENS7_ILi160EEENS7_ILi64EEEEEELi64ENS_12float_e4m3_tEfNS_4arch4Sm90ELb1ELb0ELb0ELb1ELb0ELb1ELb0ELb1ELb1ELb0ELb0ELb0EEENS1_21CollectiveEpilogueFwdINS6_IJSA_SC_SB_EEES9_NS_10bfloat16_tESG_Li384ELb1ELb0ELb0ELb1EEENS1_36VarlenDynamicPersistentTileSchedulerILi192ELi160ELi384ELi128ELb0ELb0ELb1ELb1ELb1ELb1EEEEEEEEEvNT_6ParamsE)
        /*004c*/ 	.short	0x0380
        /*004e*/ 	.short	0x0a00


	//----- nvinfo : EIATTR_SW_WAR
	.align		4
.L_836:
        /*0050*/ 	.byte	0x04, 0x36
        /*0052*/ 	.short	(.L_838 - .L_837)
.L_837:
        /*0054*/ 	.word	0x00000008
.L_838:


//--------------------- .nv.callgraph             --------------------------
	.section	.nv.callgraph,"",@"SHT_CUDA_CALLGRAPH"
	.align	4
	.sectionentsize	8
	.align		4
        /*0000*/ 	.word	0x00000000
	.align		4
        /*0004*/ 	.word	0xffffffff
	.align		4
        /*0008*/ 	.word	0x00000000
	.align		4
        /*000c*/ 	.word	0xfffffffe
	.align		4
        /*0010*/ 	.word	0x00000000
	.align		4
        /*0014*/ 	.word	0xfffffffd
	.align		4
        /*0018*/ 	.word	0x00000000
	.align		4
        /*001c*/ 	.word	0xfffffffc


//--------------------- .nv.constant4             --------------------------
	.section	.nv.constant4,"a",@progbits
	.align	8
	.align		8
.nv.constant4:
        /*0000*/ 	.dword	_ZN66_INTERNAL_5675badc_30_flash_fwd_hdimall_e4m3_sm90_cu_f3e6f9ee_38114cuda3std3__45__cpo5beginE
	.align		8
        /*0008*/ 	.dword	_ZN66_INTERNAL_5675badc_30_flash_fwd_hdimall_e4m3_sm90_cu_f3e6f9ee_38114cuda3std3__45__cpo3endE
	.align		8
        /*0010*/ 	.dword	_ZN66_INTERNAL_5675badc_30_flash_fwd_hdimall_e4m3_sm90_cu_f3e6f9ee_38114cuda3std3__45__cpo6cbeginE
	.align		8
        /*0018*/ 	.dword	_ZN66_INTERNAL_5675badc_30_flash_fwd_hdimall_e4m3_sm90_cu_f3e6f9ee_38114cuda3std3__45__cpo4cendE
	.align		8
        /*0020*/ 	.dword	_ZN66_INTERNAL_5675badc_30_flash_fwd_hdimall_e4m3_sm90_cu_f3e6f9ee_38114cuda3std3__468_GLOBAL__N__5675badc_30_flash_fwd_hdimall_e4m3_sm90_cu_f3e6f9ee_38116ignoreE
	.align		8
        /*0028*/ 	.dword	_ZN66_INTERNAL_5675badc_30_flash_fwd_hdimall_e4m3_sm90_cu_f3e6f9ee_38114cuda3std3__419piecewise_constructE
	.align		8
        /*0030*/ 	.dword	_ZN66_INTERNAL_5675badc_30_flash_fwd_hdimall_e4m3_sm90_cu_f3e6f9ee_38114cuda3std3__48in_placeE
	.align		8
        /*0038*/ 	.dword	_ZN66_INTERNAL_5675badc_30_flash_fwd_hdimall_e4m3_sm90_cu_f3e6f9ee_38114cuda3std6ranges3__45__cpo4swapE
	.align		8
        /*0040*/ 	.dword	_ZN66_INTERNAL_5675badc_30_flash_fwd_hdimall_e4m3_sm90_cu_f3e6f9ee_38114cuda3std6ranges3__45__cpo9iter_moveE
	.align		8
        /*0048*/ 	.dword	_ZN66_INTERNAL_5675badc_30_flash_fwd_hdimall_e4m3_sm90_cu_f3e6f9ee_38114cute7productE
	.align		8
        /*0050*/ 	.dword	_ZN66_INTERNAL_5675badc_30_flash_fwd_hdimall_e4m3_sm90_cu_f3e6f9ee_38114cute1_E


//--------------------- .text._ZN7cutlass13device_kernelIN5flash11enable_sm90INS1_16FlashAttnFwdSm90INS1_25CollectiveMainloopFwdSm90ILi2EN4cute5tupleIJNS5_1CILi1EEES8_S8_EEENS6_IJNS7_ILi128EEESA_NS7_ILi256EEEEEELi256ENS_12float_e4m3_tEfNS_4arch4Sm90ELb0ELb0ELb0ELb0ELb0ELb0ELb0ELb1ELb1ELb0ELb0ELb0EEENS1_21CollectiveEpilogueFwdINS6_IJSA_SB_SA_EEES9_NS_10bfloat16_tESF_Li256ELb0ELb0ELb0ELb1EEENS1_29StaticPersistentTileSchedulerILb0EEEEEEEEEvNT_6ParamsE --------------------------
	.section	.text._ZN7cutlass13device_kernelIN5flash11enable_sm90INS1_16FlashAttnFwdSm90INS1_25CollectiveMainloopFwdSm90ILi2EN4cute5tupleIJNS5_1CILi1EEES8_S8_EEENS6_IJNS7_ILi128EEESA_NS7_ILi256EEEEEELi256ENS_12float_e4m3_tEfNS_4arch4Sm90ELb0ELb0ELb0ELb0ELb0ELb0ELb0ELb1ELb1ELb0ELb0ELb0EEENS1_21CollectiveEpilogueFwdINS6_IJSA_SB_SA_EEES9_NS_10bfloat16_tESF_Li256ELb0ELb0ELb0ELb1EEENS1_29StaticPersistentTileSchedulerILb0EEEEEEEEEvNT_6ParamsE,"ax",@progbits
	.align	128
.text._ZN7cutlass13device_kernelIN5flash11enable_sm90INS1_16FlashAttnFwdSm90INS1_25CollectiveMainloopFwdSm90ILi2EN4cute5tupleIJNS5_1CILi1EEES8_S8_EEENS6_IJNS7_ILi128EEESA_NS7_ILi256EEEEEELi256ENS_12float_e4m3_tEfNS_4arch4Sm90ELb0ELb0ELb0ELb0ELb0ELb0ELb0ELb1ELb1ELb0ELb0ELb0EEENS1_21CollectiveEpilogueFwdINS6_IJSA_SB_SA_EEES9_NS_10bfloat16_tESF_Li256ELb0ELb0ELb0ELb1EEENS1_29StaticPersistentTileSchedulerILb0EEEEEEEEEvNT_6ParamsE:
        .type           _ZN7cutlass13device_kernelIN5flash11enable_sm90INS1_16FlashAttnFwdSm90INS1_25CollectiveMainloopFwdSm90ILi2EN4cute5tupleIJNS5_1CILi1EEES8_S8_EEENS6_IJNS7_ILi128EEESA_NS7_ILi256EEEEEELi256ENS_12float_e4m3_tEfNS_4arch4Sm90ELb0ELb0ELb0ELb0ELb0ELb0ELb0ELb1ELb1ELb0ELb0ELb0EEENS1_21CollectiveEpilogueFwdINS6_IJSA_SB_SA_EEES9_NS_10bfloat16_tESF_Li256ELb0ELb0ELb0ELb1EEENS1_29StaticPersistentTileSchedulerILb0EEEEEEEEEvNT_6ParamsE,@function
        .size           _ZN7cutlass13device_kernelIN5flash11enable_sm90INS1_16FlashAttnFwdSm90INS1_25CollectiveMainloopFwdSm90ILi2EN4cute5tupleIJNS5_1CILi1EEES8_S8_EEENS6_IJNS7_ILi128EEESA_NS7_ILi256EEEEEELi256ENS_12float_e4m3_tEfNS_4arch4Sm90ELb0ELb0ELb0ELb0ELb0ELb0ELb0ELb1ELb1ELb0ELb0ELb0EEENS1_21CollectiveEpilogueFwdINS6_IJSA_SB_SA_EEES9_NS_10bfloat16_tESF_Li256ELb0ELb0ELb0ELb1EEENS1_29StaticPersistentTileSchedulerILb0EEEEEEEEEvNT_6ParamsE,(.L_x_46 - _ZN7cutlass13device_kernelIN5flash11enable_sm90INS1_16FlashAttnFwdSm90INS1_25CollectiveMainloopFwdSm90ILi2EN4cute5tupleIJNS5_1CILi1EEES8_S8_EEENS6_IJNS7_ILi128EEESA_NS7_ILi256EEEEEELi256ENS_12float_e4m3_tEfNS_4arch4Sm90ELb0ELb0ELb0ELb0ELb0ELb0ELb0ELb1ELb1ELb0ELb0ELb0EEENS1_21CollectiveEpilogueFwdINS6_IJSA_SB_SA_EEES9_NS_10bfloat16_tESF_Li256ELb0ELb0ELb0ELb1EEENS1_29StaticPersistentTileSchedulerILb0EEEEEEEEEvNT_6ParamsE)
        .other          _ZN7cutlass13device_kernelIN5flash11enable_sm90INS1_16FlashAttnFwdSm90INS1_25CollectiveMainloopFwdSm90ILi2EN4cute5tupleIJNS5_1CILi1EEES8_S8_EEENS6_IJNS7_ILi128EEESA_NS7_ILi256EEEEEELi256ENS_12float_e4m3_tEfNS_4arch4Sm90ELb0ELb0ELb0ELb0ELb0ELb0ELb0ELb1ELb1ELb0ELb0ELb0EEENS1_21CollectiveEpilogueFwdINS6_IJSA_SB_SA_EEES9_NS_10bfloat16_tESF_Li256ELb0ELb0ELb0ELb1EEENS1_29StaticPersistentTileSchedulerILb0EEEEEEEEEvNT_6ParamsE,@"STO_CUDA_ENTRY STV_DEFAULT"
_ZN7cutlass13device_kernelIN5flash11enable_sm90INS1_16FlashAttnFwdSm90INS1_25CollectiveMainloopFwdSm90ILi2EN4cute5tupleIJNS5_1CILi1EEES8_S8_EEENS6_IJNS7_ILi128EEESA_NS7_ILi256EEEEEELi256ENS_12float_e4m3_tEfNS_4arch4Sm90ELb0ELb0ELb0ELb0ELb0ELb0ELb0ELb1ELb1ELb0ELb0ELb0EEENS1_21CollectiveEpilogueFwdINS6_IJSA_SB_SA_EEES9_NS_10bfloat16_tESF_Li256ELb0ELb0ELb0ELb1EEENS1_29StaticPersistentTileSchedulerILb0EEEEEEEEEvNT_6ParamsE:
[----:B------:R-:W-:Y:S01]  /*0000*/  LDC R1, c[0x0][0x37c] ;  /* 0x0000df00ff017b82 */ /* 0x000fe20000000800 */
[----:B------:R-:W-:Y:S05]  /*0010*/  EXIT ;  /* 0x000000000000794d */ /* 0x000fea0003800000 */
.L_x_0:
[----:B------:R-:W-:-:S00]  /*0020*/  BRA `(.L_x_0) ;  /* 0xfffffffc00fc7947 */ /* 0x000fc0000383ffff */
[----:B------:R-:W-:-:S00]  /*0030*/  NOP ;  /* 0x0000000000007918 */ /* 0x000fc00000000000 */
        /* <DEDUP_REMOVED lines=12> */
.L_x_46:


//--------------------- .text._ZN7cutlass13device_kernelIN5flash11enable_sm90INS1_16FlashAttnFwdSm90INS1_25CollectiveMainloopFwdSm90ILi2EN4cute5tupleIJNS5_1CILi1EEES8_S8_EEENS6_IJNS7_ILi128EEESA_NS7_ILi256EEEEEELi256ENS_12float_e4m3_tEfNS_4arch4Sm90ELb0ELb0ELb0ELb1ELb0ELb0ELb0ELb1ELb1ELb0ELb0ELb0EEENS1_21CollectiveEpilogueFwdINS6_IJSA_SB_SA_EEES9_NS_10bfloat16_tESF_Li256ELb1ELb0ELb0ELb1EEENS1_36VarlenDynamicPersistentTileSchedulerILi128ELi128ELi256ELi128ELb0ELb0ELb1ELb0ELb1ELb1EEEEEEEEEvNT_6ParamsE --------------------------
	.section	.text._ZN7cutlass13device_kernelIN5flash11enable_sm90INS1_16FlashAttnFwdSm90INS1_25CollectiveMainloopFwdSm90ILi2EN4cute5tupleIJNS5_1CILi1EEES8_S8_EEENS6_IJNS7_ILi128EEESA_NS7_ILi256EEEEEELi256ENS_12float_e4m3_tEfNS_4arch4Sm90ELb0ELb0ELb0ELb1ELb0ELb0ELb0ELb1ELb1ELb0ELb0ELb0EEENS1_21CollectiveEpilogueFwdINS6_IJSA_SB_SA_EEES9_NS_10bfloat16_tESF_Li256ELb1ELb0ELb0ELb1EEENS1_36VarlenDynamicPersistentTileSchedulerILi128ELi128ELi256ELi128ELb0ELb0ELb1ELb0ELb1ELb1EEEEEEEEEvNT_6ParamsE,"ax",@progbits
	.align	128
.text._ZN7cutlass13device_kernelIN5flash11enable_sm90INS1_16FlashAttnFwdSm90INS1_25CollectiveMainloopFwdSm90ILi2EN4cute5tupleIJNS5_1CILi1EEES8_S8_EEENS6_IJNS7_ILi128EEESA_NS7_ILi256EEEEEELi256ENS_12float_e4m3_tEfNS_4arch4Sm90ELb0ELb0ELb0ELb1ELb0ELb0ELb0ELb1ELb1ELb0ELb0ELb0EEENS1_21CollectiveEpilogueFwdINS6_IJSA_SB_SA_EEES9_NS_10bfloat16_tESF_Li256ELb1ELb0ELb0ELb1EEENS1_36VarlenDynamicPersistentTileSchedulerILi128ELi128ELi256ELi128ELb0ELb0ELb1ELb0ELb1ELb1EEEEEEEEEvNT_6ParamsE:
        .type           _ZN7cutlass13device_kernelIN5flash11enable_sm90INS1_16FlashAttnFwdSm90INS1_25CollectiveMainloopFwdSm90ILi2EN4cute5tupleIJNS5_1CILi1EEES8_S8_EEENS6_IJNS7_ILi128EEESA_NS7_ILi256EEEEEELi256ENS_12float_e4m3_tEfNS_4arch4Sm90ELb0ELb0ELb0ELb1ELb0ELb0ELb0ELb1ELb1ELb0ELb0ELb0EEENS1_21CollectiveEpilogueFwdINS6_IJSA_SB_SA_EEES9_NS_10bfloat16_tESF_Li256ELb1ELb0ELb0ELb1EEENS1_36VarlenDynamicPersistentTileSchedulerILi128ELi128ELi256ELi128ELb0ELb0ELb1ELb0ELb1ELb1EEEEEEEEEvNT_6ParamsE,@function
        .size           _ZN7cutlass13device_kernelIN5flash11enable_sm90INS1_16FlashAttnFwdSm90INS1_25CollectiveMainloopFwdSm90ILi2EN4cute5tupleIJNS5_1CILi1EEES8_S8_EEENS6_IJNS7_ILi128EEESA_NS7_ILi256EEEEEELi256ENS_12float_e4m3_tEfNS_4arch4Sm90ELb0ELb0ELb0ELb1ELb0ELb0ELb0ELb1ELb1ELb0ELb0ELb0EEENS1_21CollectiveEpilogueFwdINS6_IJSA_SB_SA_EEES9_NS_10bfloat16_tESF_Li256ELb1ELb0ELb0ELb1EEENS1_36VarlenDynamicPersistentTileSchedulerILi128ELi128ELi256ELi128ELb0ELb0ELb1ELb0ELb1ELb1EEEEEEEEEvNT_6ParamsE,(.L_x_47 - _ZN7cutlass13device_kernelIN5flash11enable_sm90INS1_16FlashAttnFwdSm90INS1_25CollectiveMainloopFwdSm90ILi2EN4cute5tupleIJNS5_1CILi1EEES8_S8_EEENS6_IJNS7_ILi128EEESA_NS7_ILi256EEEEEELi256ENS_12float_e4m3_tEfNS_4arch4Sm90ELb0ELb0ELb0ELb1ELb0ELb0ELb0ELb1ELb1ELb0ELb0ELb0EEENS1_21CollectiveEpilogueFwdINS6_IJSA_SB_SA_EEES9_NS_10bfloat16_tESF_Li256ELb1ELb0ELb0ELb1EEENS1_36VarlenDynamicPersistentTileSchedulerILi128ELi128ELi256ELi128ELb0ELb0ELb1ELb0ELb1ELb1EEEEEEEEEvNT_6ParamsE)
        .other          _ZN7cutlass13device_kernelIN5flash11enable_sm90INS1_16FlashAttnFwdSm90INS1_25CollectiveMainloopFwdSm90ILi2EN4cute5tupleIJNS5_1CILi1EEES8_S8_EEENS6_IJNS7_ILi128EEESA_NS7_ILi256EEEEEELi256ENS_12float_e4m3_tEfNS_4arch4Sm90ELb0ELb0ELb0ELb1ELb0ELb0ELb0ELb1ELb1ELb0ELb0ELb0EEENS1_21CollectiveEpilogueFwdINS6_IJSA_SB_SA_EEES9_NS_10bfloat16_tESF_Li256ELb1ELb0ELb0ELb1EEENS1_36VarlenDynamicPersistentTileSchedulerILi128ELi128ELi256ELi128ELb0ELb0ELb1ELb0ELb1ELb1EEEEEEEEEvNT_6ParamsE,@"STO_CUDA_ENTRY STV_DEFAULT"
_ZN7cutlass13device_kernelIN5flash11enable_sm90INS1_16FlashAttnFwdSm90INS1_25CollectiveMainloopFwdSm90ILi2EN4cute5tupleIJNS5_1CILi1EEES8_S8_EEENS6_IJNS7_ILi128EEESA_NS7_ILi256EEEEEELi256ENS_12float_e4m3_tEfNS_4arch4Sm90ELb0ELb0ELb0ELb1ELb0ELb0ELb0ELb1ELb1ELb0ELb0ELb0EEENS1_21CollectiveEpilogueFwdINS6_IJSA_SB_SA_EEES9_NS_10bfloat16_tESF_Li256ELb1ELb0ELb0ELb1EEENS1_36VarlenDynamicPersistentTileSchedulerILi128ELi128ELi256ELi128ELb0ELb0ELb1ELb0ELb1ELb1EEEEEEEEEvNT_6ParamsE:
[----:B------:R-:W-:Y:S01]  /*0000*/  LDC R1, c[0x0][0x37c] ;  /* 0x0000df00ff017b82 */ /* 0x000fe20000000800 */
[----:B------:R-:W-:Y:S05]  /*0010*/  EXIT ;  /* 0x000000000000794d */ /* 0x000fea0003800000 */
.L_x_1:
        /* <DEDUP_REMOVED lines=14> */
.L_x_47:


//--------------------- .text._ZN7cutlass13device_kernelIN5flash11enable_sm90INS1_16FlashAttnFwdSm90INS1_25CollectiveMainloopFwdSm90ILi2EN4cute5tupleIJNS5_1CILi1EEES8_S8_EEENS6_IJNS7_ILi128EEESA_NS7_ILi256EEEEEELi256ENS_12float_e4m3_tEfNS_4arch4Sm90ELb0ELb0ELb0ELb1ELb0ELb1ELb0ELb1ELb1ELb0ELb0ELb0EEENS1_21CollectiveEpilogueFwdINS6_IJSA_SB_SA_EEES9_NS_10bfloat16_tESF_Li256ELb1ELb0ELb0ELb1EEENS1_36VarlenDynamicPersistentTileSchedulerILi128ELi128ELi256ELi128ELb0ELb0ELb1ELb0ELb1ELb1EEEEEEEEEvNT_6ParamsE --------------------------
	.section	.text._ZN7cutlass13device_kernelIN5flash11enable_sm90INS1_16FlashAttnFwdSm90INS1_25CollectiveMainloopFwdSm90ILi2EN4cute5tupleIJNS5_1CILi1EEES8_S8_EEENS6_IJNS7_ILi128EEESA_NS7_ILi256EEEEEELi256ENS_12float_e4m3_tEfNS_4arch4Sm90ELb0ELb0ELb0ELb1ELb0ELb1ELb0ELb1ELb1ELb0ELb0ELb0EEENS1_21CollectiveEpilogueFwdINS6_IJSA_SB_SA_EEES9_NS_10bfloat16_tESF_Li256ELb1ELb0ELb0ELb1EEENS1_36VarlenDynamicPersistentTileSchedulerILi128ELi128ELi256ELi128ELb0ELb0ELb1ELb0ELb1ELb1EEEEEEEEEvNT_6ParamsE,"ax",@progbits
	.align	128
.text._ZN7cutlass13device_kernelIN5flash11enable_sm90INS1_16FlashAttnFwdSm90INS1_25CollectiveMainloopFwdSm90ILi2EN4cute5tupleIJNS5_1CILi1EEES8_S8_EEENS6_IJNS7_ILi128EEESA_NS7_ILi256EEEEEELi256ENS_12float_e4m3_tEfNS_4arch4Sm90ELb0ELb0ELb0ELb1ELb0ELb1ELb0ELb1ELb1ELb0ELb0ELb0EEENS1_21CollectiveEpilogueFwdINS6_IJSA_SB_SA_EEES9_NS_10bfloat16_tESF_Li256ELb1ELb0ELb0ELb1EEENS1_36VarlenDynamicPersistentTileSchedulerILi128ELi128ELi256ELi128ELb0ELb0ELb1ELb0ELb1ELb1EEEEEEEEEvNT_6ParamsE:
        .type           _ZN7cutlass13device_kernelIN5flash11enable_sm90INS1_16FlashAttnFwdSm90INS1_25CollectiveMainloopFwdSm90ILi2EN4cute5tupleIJNS5_1CILi1EEES8_S8_EEENS6_IJNS7_ILi128EEESA_NS7_ILi256EEEEEELi256ENS_12float_e4m3_tEfNS_4arch4Sm90ELb0ELb0ELb0ELb1ELb0ELb1ELb0ELb1ELb1ELb0ELb0ELb0EEENS1_21CollectiveEpilogueFwdINS6_IJSA_SB_SA_EEES9_NS_10bfloat16_tESF_Li256ELb1ELb0ELb0ELb1EEENS1_36VarlenDynamicPersistentTileSchedulerILi128ELi128ELi256ELi128ELb0ELb0ELb1ELb0ELb1ELb1EEEEEEEEEvNT_6ParamsE,@function
        .size           _ZN7cutlass13device_kernelIN5flash11enable_sm90INS1_16FlashAttnFwdSm90INS1_25CollectiveMainloopFwdSm90ILi2EN4cute5tupleIJNS5_1CILi1EEES8_S8_EEENS6_IJNS7_ILi128EEESA_NS7_ILi256EEEEEELi256ENS_12float_e4m3_tEfNS_4arch4Sm90ELb0ELb0ELb0ELb1ELb0ELb1ELb0ELb1ELb1ELb0ELb0ELb0EEENS1_21CollectiveEpilogueFwdINS6_IJSA_SB_SA_EEES9_NS_10bfloat16_tESF_Li256ELb1ELb0ELb0ELb1EEENS1_36VarlenDynamicPersistentTileSchedulerILi128ELi128ELi256ELi128ELb0ELb0ELb1ELb0ELb1ELb1EEEEEEEEEvNT_6ParamsE,(.L_x_48 - _ZN7cutlass13device_kernelIN5flash11enable_sm90INS1_16FlashAttnFwdSm90INS1_25CollectiveMainloopFwdSm90ILi2EN4cute5tupleIJNS5_1CILi1EEES8_S8_EEENS6_IJNS7_ILi128EEESA_NS7_ILi256EEEEEELi256ENS_12float_e4m3_tEfNS_4arch4Sm90ELb0ELb0ELb0ELb1ELb0ELb1ELb0ELb1ELb1ELb0ELb0ELb0EEENS1_21CollectiveEpilogueFwdINS6_IJSA_SB_SA_EEES9_NS_10bfloat16_tESF_Li256ELb1ELb0ELb0ELb1EEENS1_36VarlenDynamicPersistentTileSchedulerILi128ELi128ELi256ELi128ELb0ELb0ELb1ELb0ELb1ELb1EEEEEEEEEvNT_6ParamsE)
        .other          _ZN7cutlass13device_kernelIN5flash11enable_sm90INS1_16FlashAttnFwdSm90INS1_25CollectiveMainloopFwdSm90ILi2EN4cute5tupleIJNS5_1CILi1EEES8_S8_EEENS6_IJNS7_ILi128EEESA_NS7_ILi256EEEEEELi256ENS_12float_e4m3_tEfNS_4arch4Sm90ELb0ELb0ELb0ELb1ELb0ELb1ELb0ELb1ELb1ELb0ELb0ELb0EEENS1_21CollectiveEpilogueFwdINS6_IJSA_SB_SA_EEES9_NS_10bfloat16_tESF_Li256ELb1ELb0ELb0ELb1EEENS1_36VarlenDynamicPersistentTileSchedulerILi128ELi128ELi256ELi128ELb0ELb0ELb1ELb0ELb1ELb1EEEEEEEEEvNT_6ParamsE,@"STO_CUDA_ENTRY STV_DEFAULT"
_ZN7cutlass13device_kernelIN5flash11enable_sm90INS1_16FlashAttnFwdSm90INS1_25CollectiveMainloopFwdSm90ILi2EN4cute5tupleIJNS5_1CILi1EEES8_S8_EEENS6_IJNS7_ILi128EEESA_NS7_ILi256EEEEEELi256ENS_12float_e4m3_tEfNS_4arch4Sm90ELb0ELb0ELb0ELb1ELb0ELb1ELb0ELb1ELb1ELb0ELb0ELb0EEENS1_21CollectiveEpilogueFwdINS6_IJSA_SB_SA_EEES9_NS_10bfloat16_tESF_Li256ELb1ELb0ELb0ELb1EEENS1_36VarlenDynamicPersistentTileSchedulerILi128ELi128ELi256ELi128ELb0ELb0ELb1ELb0ELb1ELb1EEEEEEEEEvNT_6ParamsE:
[----:B------:R-:W-:Y:S01]  /*0000*/  LDC R1, c[0x0][0x37c] ;  /* 0x0000df00ff017b82 */ /* 0x000fe20000000800 */
[----:B------:R-:W-:Y:S05]  /*0010*/  EXIT ;  /* 0x000000000000794d */ /* 0x000fea0003800000 */
.L_x_2:
        /* <DEDUP_REMOVED lines=14> */
.L_x_48:


//--------------------- .text._ZN7cutlass13device_kernelIN5flash11enable_sm90INS1_16FlashAttnFwdSm90INS1_25CollectiveMainloopFwdSm90ILi2EN4cute5tupleIJNS5_1CILi1EEES8_S8_EEENS6_IJNS7_ILi128EEENS7_ILi64EEENS7_ILi256EEEEEELi256ENS_12float_e4m3_tEfNS_4arch4Sm90ELb0ELb1ELb0ELb0ELb0ELb0ELb0ELb1ELb1ELb0ELb0ELb0EEENS1_21CollectiveEpilogueFwdINS6_IJSA_SC_SB_EEES9_NS_10bfloat16_tESG_Li256ELb0ELb0ELb0ELb1EEENS1_30DynamicPersistentTileSchedulerILi256ELi128ELb0ELb0ELb1EEEEEEEEEvNT_6ParamsE --------------------------
	.section	.text._ZN7cutlass13device_kernelIN5flash11enable_sm90INS1_16FlashAttnFwdSm90INS1_25CollectiveMainloopFwdSm90ILi2EN4cute5tupleIJNS5_1CILi1EEES8_S8_EEENS6_IJNS7_ILi128EEENS7_ILi64EEENS7_ILi256EEEEEELi256ENS_12float_e4m3_tEfNS_4arch4Sm90ELb0ELb1ELb0ELb0ELb0ELb0ELb0ELb1ELb1ELb0ELb0ELb0EEENS1_21CollectiveEpilogueFwdINS6_IJSA_SC_SB_EEES9_NS_10bfloat16_tESG_Li256ELb0ELb0ELb0ELb1EEENS1_30DynamicPersistentTileSchedulerILi256ELi128ELb0ELb0ELb1EEEEEEEEEvNT_6ParamsE,"ax",@progbits
	.align	128
.text._ZN7cutlass13device_kernelIN5flash11enable_sm90INS1_16FlashAttnFwdSm90INS1_25CollectiveMainloopFwdSm90ILi2EN4cute5tupleIJNS5_1CILi1EEES8_S8_EEENS6_IJNS7_ILi128EEENS7_ILi64EEENS7_ILi256EEEEEELi256ENS_12float_e4m3_tEfNS_4arch4Sm90ELb0ELb1ELb0ELb0ELb0ELb0ELb0ELb1ELb1ELb0ELb0ELb0EEENS1_21CollectiveEpilogueFwdINS6_IJSA_SC_SB_EEES9_NS_10bfloat16_tESG_Li256ELb0ELb0ELb0ELb1EEENS1_30DynamicPersistentTileSchedulerILi256ELi128ELb0ELb0ELb1EEEEEEEEEvNT_6ParamsE:
        .type           _ZN7cutlass13device_kernelIN5flash11enable_sm90INS1_16FlashAttnFwdSm90INS1_25CollectiveMainloopFwdSm90ILi2EN4cute5tupleIJNS5_1CILi1EEES8_S8_EEENS6_IJNS7_ILi128EEENS7_ILi64EEENS7_ILi256EEEEEELi256ENS_12float_e4m3_tEfNS_4arch4Sm90ELb0ELb1ELb0ELb0ELb0ELb0ELb0ELb1ELb1ELb0ELb0ELb0EEENS1_21CollectiveEpilogueFwdINS6_IJSA_SC_SB_EEES9_NS_10bfloat16_tESG_Li256ELb0ELb0ELb0ELb1EEENS1_30DynamicPersistentTileSchedulerILi256ELi128ELb0ELb0ELb1EEEEEEEEEvNT_6ParamsE,@function
        .size           _ZN7cutlass13device_kernelIN5flash11enable_sm90INS1_16FlashAttnFwdSm90INS1_25CollectiveMainloopFwdSm90ILi2EN4cute5tupleIJNS5_1CILi1EEES8_S8_EEENS6_IJNS7_ILi128EEENS7_ILi64EEENS7_ILi256EEEEEELi256ENS_12float_e4m3_tEfNS_4arch4Sm90ELb0ELb1ELb0ELb0ELb0ELb0ELb0ELb1ELb1ELb0ELb0ELb0EEENS1_21CollectiveEpilogueFwdINS6_IJSA_SC_SB_EEES9_NS_10bfloat16_tESG_Li256ELb0ELb0ELb0ELb1EEENS1_30DynamicPersistentTileSchedulerILi256ELi128ELb0ELb0ELb1EEEEEEEEEvNT_6ParamsE,(.L_x_49 - _ZN7cutlass13device_kernelIN5flash11enable_sm90INS1_16FlashAttnFwdSm90INS1_25CollectiveMainloopFwdSm90ILi2EN4cute5tupleIJNS5_1CILi1EEES8_S8_EEENS6_IJNS7_ILi128EEENS7_ILi64EEENS7_ILi256EEEEEELi256ENS_12float_e4m3_tEfNS_4arch4Sm90ELb0ELb1ELb0ELb0ELb0ELb0ELb0ELb1ELb1ELb0ELb0ELb0EEENS1_21CollectiveEpilogueFwdINS6_IJSA_SC_SB_EEES9_NS_10bfloat16_tESG_Li256ELb0ELb0ELb0ELb1EEENS1_30DynamicPersistentTileSchedulerILi256ELi128ELb0ELb0ELb1EEEEEEEEEvNT_6ParamsE)
        .other          _ZN7cutlass13device_kernelIN5flash11enable_sm90INS1_16FlashAttnFwdSm90INS1_25CollectiveMainloopFwdSm90ILi2EN4cute5tupleIJNS5_1CILi1EEES8_S8_EEENS6_IJNS7_ILi128EEENS7_ILi64EEENS7_ILi256EEEEEELi256ENS_12float_e4m3_tEfNS_4arch4Sm90ELb0ELb1ELb0ELb0ELb0ELb0ELb0ELb1ELb1ELb0ELb0ELb0EEENS1_21CollectiveEpilogueFwdINS6_IJSA_SC_SB_EEES9_NS_10bfloat16_tESG_Li256ELb0ELb0ELb0ELb1EEENS1_30DynamicPersistentTileSchedulerILi256ELi128ELb0ELb0ELb1EEEEEEEEEvNT_6ParamsE,@"STO_CUDA_ENTRY STV_DEFAULT"
_ZN7cutlass13device_kernelIN5flash11enable_sm90INS1_16FlashAttnFwdSm90INS1_25CollectiveMainloopFwdSm90ILi2EN4cute5tupleIJNS5_1CILi1EEES8_S8_EEENS6_IJNS7_ILi128EEENS7_ILi64EEENS7_ILi256EEEEEELi256ENS_12float_e4m3_tEfNS_4arch4Sm90ELb0ELb1ELb0ELb0ELb0ELb0ELb0ELb1ELb1ELb0ELb0ELb0EEENS1_21CollectiveEpilogueFwdINS6_IJSA_SC_SB_EEES9_NS_10bfloat16_tESG_Li256ELb0ELb0ELb0ELb1EEENS1_30DynamicPersistentTileSchedulerILi256ELi128ELb0ELb0ELb1EEEEEEEEEvNT_6ParamsE:
[----:B------:R-:W-:Y:S01]  /*0000*/  LDC R1, c[0x0][0x37c] ;  /* 0x0000df00ff017b82 */ /* 0x000fe20000000800 */
[----:B------:R-:W-:Y:S05]  /*0010*/  EXIT ;  /* 0x000000000000794d */ /* 0x000fea0003800000 */
.L_x_3:
        /* <DEDUP_REMOVED lines=14> */
.L_x_49:


//--------------------- .text._ZN7cutlass13device_kernelIN5flash11enable_sm90INS1_16FlashAttnFwdSm90INS1_25CollectiveMainloopFwdSm90ILi2EN4cute5tupleIJNS5_1CILi1EEES8_S8_EEENS6_IJNS7_ILi128EEENS7_ILi64EEENS7_ILi256EEEEEELi256ENS_12float_e4m3_tEfNS_4arch4Sm90ELb0ELb1ELb0ELb1ELb0ELb0ELb0ELb1ELb1ELb0ELb0ELb0EEENS1_21CollectiveEpilogueFwdINS6_IJSA_SC_SB_EEES9_NS_10bfloat16_tESG_Li256ELb1ELb0ELb0ELb1EEENS1_36VarlenDynamicPersistentTileSchedulerILi128ELi64ELi256ELi128ELb0ELb0ELb1ELb1ELb0ELb1EEEEEEEEEvNT_6ParamsE --------------------------
	.section	.text._ZN7cutlass13device_kernelIN5flash11enable_sm90INS1_16FlashAttnFwdSm90INS1_25CollectiveMainloopFwdSm90ILi2EN4cute5tupleIJNS5_1CILi1EEES8_S8_EEENS6_IJNS7_ILi128EEENS7_ILi64EEENS7_ILi256EEEEEELi256ENS_12float_e4m3_tEfNS_4arch4Sm90ELb0ELb1ELb0ELb1ELb0ELb0ELb0ELb1ELb1ELb0ELb0ELb0EEENS1_21CollectiveEpilogueFwdINS6_IJSA_SC_SB_EEES9_NS_10bfloat16_tESG_Li256ELb1ELb0ELb0ELb1EEENS1_36VarlenDynamicPersistentTileSchedulerILi128ELi64ELi256ELi128ELb0ELb0ELb1ELb1ELb0ELb1EEEEEEEEEvNT_6ParamsE,"ax",@progbits
	.align	128
.text._ZN7cutlass13device_kernelIN5flash11enable_sm90INS1_16FlashAttnFwdSm90INS1_25CollectiveMainloopFwdSm90ILi2EN4cute5tupleIJNS5_1CILi1EEES8_S8_EEENS6_IJNS7_ILi128EEENS7_ILi64EEENS7_ILi256EEEEEELi256ENS_12float_e4m3_tEfNS_4arch4Sm90ELb0ELb1ELb0ELb1ELb0ELb0ELb0ELb1ELb1ELb0ELb0ELb0EEENS1_21CollectiveEpilogueFwdINS6_IJSA_SC_SB_EEES9_NS_10bfloat16_tESG_Li256ELb1ELb0ELb0ELb1EEENS1_36VarlenDynamicPersistentTileSchedulerILi128ELi64ELi256ELi128ELb0ELb0ELb1ELb1ELb0ELb1EEEEEEEEEvNT_6ParamsE:
        .type           _ZN7cutlass13device_kernelIN5flash11enable_sm90INS1_16FlashAttnFwdSm90INS1_25CollectiveMainloopFwdSm90ILi2EN4cute5tupleIJNS5_1CILi1EEES8_S8_EEENS6_IJNS7_ILi128EEENS7_ILi64EEENS7_ILi256EEEEEELi256ENS_12float_e4m3_tEfNS_4arch4Sm90ELb0ELb1ELb0ELb1ELb0ELb0ELb0ELb1ELb1ELb0ELb0ELb0EEENS1_21CollectiveEpilogueFwdINS6_IJSA_SC_SB_EEES9_NS_10bfloat16_tESG_Li256ELb1ELb0ELb0ELb1EEENS1_36VarlenDynamicPersistentTileSchedulerILi128ELi64ELi256ELi128ELb0ELb0ELb1ELb1ELb0ELb1EEEEEEEEEvNT_6ParamsE,@function
        .size           _ZN7cutlass13device_kernelIN5flash11enable_sm90INS1_16FlashAttnFwdSm90INS1_25CollectiveMainloopFwdSm90ILi2EN4cute5tupleIJNS5_1CILi1EEES8_S8_EEENS6_IJNS7_ILi128EEENS7_ILi64EEENS7_ILi256EEEEEELi256ENS_12float_e4m3_tEfNS_4arch4Sm90ELb0ELb1ELb0ELb1ELb0ELb0ELb0ELb1ELb1ELb0ELb0ELb0EEENS1_21CollectiveEpilogueFwdINS6_IJSA_SC_SB_EEES9_NS_10bfloat16_tESG_Li256ELb1ELb0ELb0ELb1EEENS1_36VarlenDynamicPersistentTileSchedulerILi128ELi64ELi256ELi128ELb0ELb0ELb1ELb1ELb0ELb1EEEEEEEEEvNT_6ParamsE,(.L_x_50 - _ZN7cutlass13device_kernelIN5flash11enable_sm90INS1_16FlashAttnFwdSm90INS1_25CollectiveMainloopFwdSm90ILi2EN4cute5tupleIJNS5_1CILi1EEES8_S8_EEENS6_IJNS7_ILi128EEENS7_ILi64EEENS7_ILi256EEEEEELi256ENS_12float_e4m3_tEfNS_4arch4Sm90ELb0ELb1ELb0ELb1ELb0ELb0ELb0ELb1ELb1ELb0ELb0ELb0EEENS1_21CollectiveEpilogueFwdINS6_IJSA_SC_SB_EEES9_NS_10bfloat16_tESG_Li256ELb1ELb0ELb0ELb1EEENS1_36VarlenDynamicPersistentTileSchedulerILi128ELi64ELi256ELi128ELb0ELb0ELb1ELb1ELb0ELb1EEEEEEEEEvNT_6ParamsE)
        .other          _ZN7cutlass13device_kernelIN5flash11enable_sm90INS1_16FlashAttnFwdSm90INS1_25CollectiveMainloopFwdSm90ILi2EN4cute5tupleIJNS5_1CILi1EEES8_S8_EEENS6_IJNS7_ILi128EEENS7_ILi64EEENS7_ILi256EEEEEELi256ENS_12float_e4m3_tEfNS_4arch4Sm90ELb0ELb1ELb0ELb1ELb0ELb0ELb0ELb1ELb1ELb0ELb0ELb0EEENS1_21CollectiveEpilogueFwdINS6_IJSA_SC_SB_EEES9_NS_10bfloat16_tESG_Li256ELb1ELb0ELb0ELb1EEENS1_36VarlenDynamicPersistentTileSchedulerILi128ELi64ELi256ELi128ELb0ELb0ELb1ELb1ELb0ELb1EEEEEEEEEvNT_6ParamsE,@"STO_CUDA_ENTRY STV_DEFAULT"
_ZN7cutlass13device_kernelIN5flash11enable_sm90INS1_16FlashAttnFwdSm90INS1_25CollectiveMainloopFwdSm90ILi2EN4cute5tupleIJNS5_1CILi1EEES8_S8_EEENS6_IJNS7_ILi128EEENS7_ILi64EEENS7_ILi256EEEEEELi256ENS_12float_e4m3_tEfNS_4arch4Sm90ELb0ELb1ELb0ELb1ELb0ELb0ELb0ELb1ELb1ELb0ELb0ELb0EEENS1_21CollectiveEpilogueFwdINS6_IJSA_SC_SB_EEES9_NS_10bfloat16_tESG_Li256ELb1ELb0ELb0ELb1EEENS1_36VarlenDynamicPersistentTileSchedulerILi128ELi64ELi256ELi128ELb0ELb0ELb1ELb1ELb0ELb1EEEEEEEEEvNT_6ParamsE:
[----:B------:R-:W-:Y:S01]  /*0000*/  LDC R1, c[0x0][0x37c] ;  /* 0x0000df00ff017b82 */ /* 0x000fe20000000800 */
[----:B------:R-:W-:Y:S05]  /*0010*/  EXIT ;  /* 0x000000000000794d */ /* 0x000fea0003800000 */
.L_x_4:
        /* <DEDUP_REMOVED lines=14> */
.L_x_50:


//--------------------- .text._ZN7cutlass13device_kernelIN5flash11enable_sm90INS1_16FlashAttnFwdSm90INS1_25CollectiveMainloopFwdSm90ILi2EN4cute5tupleIJNS5_1CILi1EEES8_S8_EEENS6_IJNS7_ILi128EEENS7_ILi64EEENS7_ILi256EEEEEELi256ENS_12float_e4m3_tEfNS_4arch4Sm90ELb0ELb1ELb0ELb1ELb0ELb1ELb0ELb1ELb1ELb0ELb0ELb0EEENS1_21CollectiveEpilogueFwdINS6_IJSA_SC_SB_EEES9_NS_10bfloat16_tESG_Li256ELb1ELb0ELb0ELb1EEENS1_36VarlenDynamicPersistentTileSchedulerILi128ELi64ELi256ELi128ELb0ELb0ELb1ELb1ELb0ELb1EEEEEEEEEvNT_6ParamsE --------------------------
	.section	.text._ZN7cutlass13device_kernelIN5flash11enable_sm90INS1_16FlashAttnFwdSm90INS1_25CollectiveMainloopFwdSm90ILi2EN4cute5tupleIJNS5_1CILi1EEES8_S8_EEENS6_IJNS7_ILi128EEENS7_ILi64EEENS7_ILi256EEEEEELi256ENS_12float_e4m3_tEfNS_4arch4Sm90ELb0ELb1ELb0ELb1ELb0ELb1ELb0ELb1ELb1ELb0ELb0ELb0EEENS1_21CollectiveEpilogueFwdINS6_IJSA_SC_SB_EEES9_NS_10bfloat16_tESG_Li256ELb1ELb0ELb0ELb1EEENS1_36VarlenDynamicPersistentTileSchedulerILi128ELi64ELi256ELi128ELb0ELb0ELb1ELb1ELb0ELb1EEEEEEEEEvNT_6ParamsE,"ax",@progbits
	.align	128
.text._ZN7cutlass13device_kernelIN5flash11enable_sm90INS1_16FlashAttnFwdSm90INS1_25CollectiveMainloopFwdSm90ILi2EN4cute5tupleIJNS5_1CILi1EEES8_S8_EEENS6_IJNS7_ILi128EEENS7_ILi64EEENS7_ILi256EEEEEELi256ENS_12float_e4m3_tEfNS_4arch4Sm90ELb0ELb1ELb0ELb1ELb0ELb1ELb0ELb1ELb1ELb0ELb0ELb0EEENS1_21CollectiveEpilogueFwdINS6_IJSA_SC_SB_EEES9_NS_10bfloat16_tESG_Li256ELb1ELb0ELb0ELb1EEENS1_36VarlenDynamicPersistentTileSchedulerILi128ELi64ELi256ELi128ELb0ELb0ELb1ELb1ELb0ELb1EEEEEEEEEvNT_6ParamsE:
        .type           _ZN7cutlass13device_kernelIN5flash11enable_sm90INS1_16FlashAttnFwdSm90INS1_25CollectiveMainloopFwdSm90ILi2EN4cute5tupleIJNS5_1CILi1EEES8_S8_EEENS6_IJNS7_ILi128EEENS7_ILi64EEENS7_ILi256EEEEEELi256ENS_12float_e4m3_tEfNS_4arch4Sm90ELb0ELb1ELb0ELb1ELb0ELb1ELb0ELb1ELb1ELb0ELb0ELb0EEENS1_21CollectiveEpilogueFwdINS6_IJSA_SC_SB_EEES9_NS_10bfloat16_tESG_Li256ELb1ELb0ELb0ELb1EEENS1_36VarlenDynamicPersistentTileSchedulerILi128ELi64ELi256ELi128ELb0ELb0ELb1ELb1ELb0ELb1EEEEEEEEEvNT_6ParamsE,@function
        .size           _ZN7cutlass13device_kernelIN5flash11enable_sm90INS1_16FlashAttnFwdSm90INS1_25CollectiveMainloopFwdSm90ILi2EN4cute5tupleIJNS5_1CILi1EEES8_S8_EEENS6_IJNS7_ILi128EEENS7_ILi64EEENS7_ILi256EEEEEELi256ENS_12float_e4m3_tEfNS_4arch4Sm90ELb0ELb1ELb0ELb1ELb0ELb1ELb0ELb1ELb1ELb0ELb0ELb0EEENS1_21CollectiveEpilogueFwdINS6_IJSA_SC_SB_EEES9_NS_10bfloat16_tESG_Li256ELb1ELb0ELb0ELb1EEENS1_36VarlenDynamicPersistentTileSchedulerILi128ELi64ELi256ELi128ELb0ELb0ELb1ELb1ELb0ELb1EEEEEEEEEvNT_6ParamsE,(.L_x_51 - _ZN7cutlass13device_kernelIN5flash11enable_sm90INS1_16FlashAttnFwdSm90INS1_25CollectiveMainloopFwdSm90ILi2EN4cute5tupleIJNS5_1CILi1EEES8_S8_EEENS6_IJNS7_ILi128EEENS7_ILi64EEENS7_ILi256EEEEEELi256ENS_12float_e4m3_tEfNS_4arch4Sm90ELb0ELb1ELb0ELb1ELb0ELb1ELb0ELb1ELb1ELb0ELb0ELb0EEENS1_21CollectiveEpilogueFwdINS6_IJSA_SC_SB_EEES9_NS_10bfloat16_tESG_Li256ELb1ELb0ELb0ELb1EEENS1_36VarlenDynamicPersistentTileSchedulerILi128ELi64ELi256ELi128ELb0ELb0ELb1ELb1ELb0ELb1EEEEEEEEEvNT_6ParamsE)
        .other          _ZN7cutlass13device_kernelIN5flash11enable_sm90INS1_16FlashAttnFwdSm90INS1_25CollectiveMainloopFwdSm90ILi2EN4cute5tupleIJNS5_1CILi1EEES8_S8_EEENS6_IJNS7_ILi128EEENS7_ILi64EEENS7_ILi256EEEEEELi256ENS_12float_e4m3_tEfNS_4arch4Sm90ELb0ELb1ELb0ELb1ELb0ELb1ELb0ELb1ELb1ELb0ELb0ELb0EEENS1_21CollectiveEpilogueFwdINS6_IJSA_SC_SB_EEES9_NS_10bfloat16_tESG_Li256ELb1ELb0ELb0ELb1EEENS1_36VarlenDynamicPersistentTileSchedulerILi128ELi64ELi256ELi128ELb0ELb0ELb1ELb1ELb0ELb1EEEEEEEEEvNT_6ParamsE,@"STO_CUDA_ENTRY STV_DEFAULT"
_ZN7cutlass13device_kernelIN5flash11enable_sm90INS1_16FlashAttnFwdSm90INS1_25CollectiveMainloopFwdSm90ILi2EN4cute5tupleIJNS5_1CILi1EEES8_S8_EEENS6_IJNS7_ILi128EEENS7_ILi64EEENS7_ILi256EEEEEELi256ENS_12float_e4m3_tEfNS_4arch4Sm90ELb0ELb1ELb0ELb1ELb0ELb1ELb0ELb1ELb1ELb0ELb0ELb0EEENS1_21CollectiveEpilogueFwdINS6_IJSA_SC_SB_EEES9_NS_10bfloat16_tESG_Li256ELb1ELb0ELb0ELb1EEENS1_36VarlenDynamicPersistentTileSchedulerILi128ELi64ELi256ELi128ELb0ELb0ELb1ELb1ELb0ELb1EEEEEEEEEvNT_6ParamsE:
[----:B------:R-:W-:Y:S01]  /*0000*/  LDC R1, c[0x0][0x37c] ;  /* 0x0000df00ff017b82 */ /* 0x000fe20000000800 */
[----:B------:R-:W-:Y:S05]  /*0010*/  EXIT ;  /* 0x000000000000794d */ /* 0x000fea0003800000 */
.L_x_5:
        /* <DEDUP_REMOVED lines=14> */
.L_x_51:


//--------------------- .text._ZN7cutlass13device_kernelIN5flash11enable_sm90INS1_16FlashAttnFwdSm90INS1_25CollectiveMainloopFwdSm90ILi2EN4cute5tupleIJNS5_1CILi1EEES8_S8_EEENS6_IJNS7_ILi128EEESA_NS7_ILi256EEEEEELi256ENS_12float_e4m3_tEfNS_4arch4Sm90ELb1ELb0ELb0ELb0ELb0ELb0ELb0ELb1ELb1ELb0ELb0ELb0EEENS1_21CollectiveEpilogueFwdINS6_IJSA_SB_SA_EEES9_NS_10bfloat16_tESF_Li256ELb0ELb0ELb0ELb1EEENS1_30DynamicPersistentTileSchedulerILi256ELi128ELb0ELb0ELb1EEEEEEEEEvNT_6ParamsE --------------------------
	.section	.text._ZN7cutlass13device_kernelIN5flash11enable_sm90INS1_16FlashAttnFwdSm90INS1_25CollectiveMainloopFwdSm90ILi2EN4cute5tupleIJNS5_1CILi1EEES8_S8_EEENS6_IJNS7_ILi128EEESA_NS7_ILi256EEEEEELi256ENS_12float_e4m3_tEfNS_4arch4Sm90ELb1ELb0ELb0ELb0ELb0ELb0ELb0ELb1ELb1ELb0ELb0ELb0EEENS1_21CollectiveEpilogueFwdINS6_IJSA_SB_SA_EEES9_NS_10bfloat16_tESF_Li256ELb0ELb0ELb0ELb1EEENS1_30DynamicPersistentTileSchedulerILi256ELi128ELb0ELb0ELb1EEEEEEEEEvNT_6ParamsE,"ax",@progbits
	.align	128
.text._ZN7cutlass13device_kernelIN5flash11enable_sm90INS1_16FlashAttnFwdSm90INS1_25CollectiveMainloopFwdSm90ILi2EN4cute5tupleIJNS5_1CILi1EEES8_S8_EEENS6_IJNS7_ILi128EEESA_NS7_ILi256EEEEEELi256ENS_12float_e4m3_tEfNS_4arch4Sm90ELb1ELb0ELb0ELb0ELb0ELb0ELb0ELb1ELb1ELb0ELb0ELb0EEENS1_21CollectiveEpilogueFwdINS6_IJSA_SB_SA_EEES9_NS_10bfloat16_tESF_Li256ELb0ELb0ELb0ELb1EEENS1_30DynamicPersistentTileSchedulerILi256ELi128ELb0ELb0ELb1EEEEEEEEEvNT_6ParamsE:
        .type           _ZN7cutlass13device_kernelIN5flash11enable_sm90INS1_16FlashAttnFwdSm90INS1_25CollectiveMainloopFwdSm90ILi2EN4cute5tupleIJNS5_1CILi1EEES8_S8_EEENS6_IJNS7_ILi128EEESA_NS7_ILi256EEEEEELi256ENS_12float_e4m3_tEfNS_4arch4Sm90ELb1ELb0ELb0ELb0ELb0ELb0ELb0ELb1ELb1ELb0ELb0ELb0EEENS1_21CollectiveEpilogueFwdINS6_IJSA_SB_SA_EEES9_NS_10bfloat16_tESF_Li256ELb0ELb0ELb0ELb1EEENS1_30DynamicPersistentTileSchedulerILi256ELi128ELb0ELb0ELb1EEEEEEEEEvNT_6ParamsE,@function
        .size           _ZN7cutlass13device_kernelIN5flash11enable_sm90INS1_16FlashAttnFwdSm90INS1_25CollectiveMainloopFwdSm90ILi2EN4cute5tupleIJNS5_1CILi1EEES8_S8_EEENS6_IJNS7_ILi128EEESA_NS7_ILi256EEEEEELi256ENS_12float_e4m3_tEfNS_4arch4Sm90ELb1ELb0ELb0ELb0ELb0ELb0ELb0ELb1ELb1ELb0ELb0ELb0EEENS1_21CollectiveEpilogueFwdINS6_IJSA_SB_SA_EEES9_NS_10bfloat16_tESF_Li256ELb0ELb0ELb0ELb1EEENS1_30DynamicPersistentTileSchedulerILi256ELi128ELb0ELb0ELb1EEEEEEEEEvNT_6ParamsE,(.L_x_52 - _ZN7cutlass13device_kernelIN5flash11enable_sm90INS1_16FlashAttnFwdSm90INS1_25CollectiveMainloopFwdSm90ILi2EN4cute5tupleIJNS5_1CILi1EEES8_S8_EEENS6_IJNS7_ILi128EEESA_NS7_ILi256EEEEEELi256ENS_12float_e4m3_tEfNS_4arch4Sm90ELb1ELb0ELb0ELb0ELb0ELb0ELb0ELb1ELb1ELb0ELb0ELb0EEENS1_21CollectiveEpilogueFwdINS6_IJSA_SB_SA_EEES9_NS_10bfloat16_tESF_Li256ELb0ELb0ELb0ELb1EEENS1_30DynamicPersistentTileSchedulerILi256ELi128ELb0ELb0ELb1EEEEEEEEEvNT_6ParamsE)
        .other          _ZN7cutlass13device_kernelIN5flash11enable_sm90INS1_16FlashAttnFwdSm90INS1_25CollectiveMainloopFwdSm90ILi2EN4cute5tupleIJNS5_1CILi1EEES8_S8_EEENS6_IJNS7_ILi128EEESA_NS7_ILi256EEEEEELi256ENS_12float_e4m3_tEfNS_4arch4Sm90ELb1ELb0ELb0ELb0ELb0ELb0ELb0ELb1ELb1ELb0ELb0ELb0EEENS1_21CollectiveEpilogueFwdINS6_IJSA_SB_SA_EEES9_NS_10bfloat16_tESF_Li256ELb0ELb0ELb0ELb1EEENS1_30DynamicPersistentTileSchedulerILi256ELi128ELb0ELb0ELb1EEEEEEEEEvNT_6ParamsE,@"STO_CUDA_ENTRY STV_DEFAULT"
_ZN7cutlass13device_kernelIN5flash11enable_sm90INS1_16FlashAttnFwdSm90INS1_25CollectiveMainloopFwdSm90ILi2EN4cute5tupleIJNS5_1CILi1EEES8_S8_EEENS6_IJNS7_ILi128EEESA_NS7_ILi256EEEEEELi256ENS_12float_e4m3_tEfNS_4arch4Sm90ELb1ELb0ELb0ELb0ELb0ELb0ELb0ELb1ELb1ELb0ELb0ELb0EEENS1_21CollectiveEpilogueFwdINS6_IJSA_SB_SA_EEES9_NS_10bfloat16_tESF_Li256ELb0ELb0ELb0ELb1EEENS1_30DynamicPersistentTileSchedulerILi256ELi128ELb0ELb0ELb1EEEEEEEEEvNT_6ParamsE:
[----:B------:R-:W-:Y:S01]  /*0000*/  LDC R1, c[0x0][0x37c] ;  /* 0x0000df00ff017b82 */ /* 0x000fe20000000800 */
[----:B------:R-:W-:Y:S05]  /*0010*/  EXIT ;  /* 0x000000000000794d */ /* 0x000fea0003800000 */
.L_x_6:
        /* <DEDUP_REMOVED lines=14> */
.L_x_52:


//--------------------- .text._ZN7cutlass13device_kernelIN5flash11enable_sm90INS1_16FlashAttnFwdSm90INS1_25CollectiveMainloopFwdSm90ILi2EN4cute5tupleIJNS5_1CILi1EEES8_S8_EEENS6_IJNS7_ILi128EEESA_NS7_ILi256EEEEEELi256ENS_12float_e4m3_tEfNS_4arch4Sm90ELb1ELb0ELb0ELb1ELb0ELb0ELb0ELb1ELb1ELb0ELb0ELb0EEENS1_21CollectiveEpilogueFwdINS6_IJSA_SB_SA_EEES9_NS_10bfloat16_tESF_Li256ELb1ELb0ELb0ELb1EEENS1_36VarlenDynamicPersistentTileSchedulerILi128ELi128ELi256ELi128ELb0ELb0ELb1ELb1ELb1ELb1EEEEEEEEEvNT_6ParamsE --------------------------
	.section	.text._ZN7cutlass13device_kernelIN5flash11enable_sm90INS1_16FlashAttnFwdSm90INS1_25CollectiveMainloopFwdSm90ILi2EN4cute5tupleIJNS5_1CILi1EEES8_S8_EEENS6_IJNS7_ILi128EEESA_NS7_ILi256EEEEEELi256ENS_12float_e4m3_tEfNS_4arch4Sm90ELb1ELb0ELb0ELb1ELb0ELb0ELb0ELb1ELb1ELb0ELb0ELb0EEENS1_21CollectiveEpilogueFwdINS6_IJSA_SB_SA_EEES9_NS_10bfloat16_tESF_Li256ELb1ELb0ELb0ELb1EEENS1_36VarlenDynamicPersistentTileSchedulerILi128ELi128ELi256ELi128ELb0ELb0ELb1ELb1ELb1ELb1EEEEEEEEEvNT_6ParamsE,"ax",@progbits
	.align	128
.text._ZN7cutlass13device_kernelIN5flash11enable_sm90INS1_16FlashAttnFwdSm90INS1_25CollectiveMainloopFwdSm90ILi2EN4cute5tupleIJNS5_1CILi1EEES8_S8_EEENS6_IJNS7_ILi128EEESA_NS7_ILi256EEEEEELi256ENS_12float_e4m3_tEfNS_4arch4Sm90ELb1ELb0ELb0ELb1ELb0ELb0ELb0ELb1ELb1ELb0ELb0ELb0EEENS1_21CollectiveEpilogueFwdINS6_IJSA_SB_SA_EEES9_NS_10bfloat16_tESF_Li256ELb1ELb0ELb0ELb1EEENS1_36VarlenDynamicPersistentTileSchedulerILi128ELi128ELi256ELi128ELb0ELb0ELb1ELb1ELb1ELb1EEEEEEEEEvNT_6ParamsE:
        .type           _ZN7cutlass13device_kernelIN5flash11enable_sm90INS1_16FlashAttnFwdSm90INS1_25CollectiveMainloopFwdSm90ILi2EN4cute5tupleIJNS5_1CILi1EEES8_S8_EEENS6_IJNS7_ILi128EEESA_NS7_ILi256EEEEEELi256ENS_12float_e4m3_tEfNS_4arch4Sm90ELb1ELb0ELb0ELb1ELb0ELb0ELb0ELb1ELb1ELb0ELb0ELb0EEENS1_21CollectiveEpilogueFwdINS6_IJSA_SB_SA_EEES9_NS_10bfloat16_tESF_Li256ELb1ELb0ELb0ELb1EEENS1_36VarlenDynamicPersistentTileSchedulerILi128ELi128ELi256ELi128ELb0ELb0ELb1ELb1ELb1ELb1EEEEEEEEEvNT_6ParamsE,@function
        .size           _ZN7cutlass13device_kernelIN5flash11enable_sm90INS1_16FlashAttnFwdSm90INS1_25CollectiveMainloopFwdSm90ILi2EN4cute5tupleIJNS5_1CILi1EEES8_S8_EEENS6_IJNS7_ILi128EEESA_NS7_ILi256EEEEEELi256ENS_12float_e4m3_tEfNS_4arch4Sm90ELb1ELb0ELb0ELb1ELb0ELb0ELb0ELb1ELb1ELb0ELb0ELb0EEENS1_21CollectiveEpilogueFwdINS6_IJSA_SB_SA_EEES9_NS_10bfloat16_tESF_Li256ELb1ELb0ELb0ELb1EEENS1_36VarlenDynamicPersistentTileSchedulerILi128ELi128ELi256ELi128ELb0ELb0ELb1ELb1ELb1ELb1EEEEEEEEEvNT_6ParamsE,(.L_x_53 - _ZN7cutlass13device_kernelIN5flash11enable_sm90INS1_16FlashAttnFwdSm90INS1_25CollectiveMainloopFwdSm90ILi2EN4cute5tupleIJNS5_1CILi1EEES8_S8_EEENS6_IJNS7_ILi128EEESA_NS7_ILi256EEEEEELi256ENS_12float_e4m3_tEfNS_4arch4Sm90ELb1ELb0ELb0ELb1ELb0ELb0ELb0ELb1ELb1ELb0ELb0ELb0EEENS1_21CollectiveEpilogueFwdINS6_IJSA_SB_SA_EEES9_NS_10bfloat16_tESF_Li256ELb1ELb0ELb0ELb1EEENS1_36VarlenDynamicPersistentTileSchedulerILi128ELi128ELi256ELi128ELb0ELb0ELb1ELb1ELb1ELb1EEEEEEEEEvNT_6ParamsE)
        .other          _ZN7cutlass13device_kernelIN5flash11enable_sm90INS1_16FlashAttnFwdSm90INS1_25CollectiveMainloopFwdSm90ILi2EN4cute5tupleIJNS5_1CILi1EEES8_S8_EEENS6_IJNS7_ILi128EEESA_NS7_ILi256EEEEEELi256ENS_12float_e4m3_tEfNS_4arch4Sm90ELb1ELb0ELb0ELb1ELb0ELb0ELb0ELb1ELb1ELb0ELb0ELb0EEENS1_21CollectiveEpilogueFwdINS6_IJSA_SB_SA_EEES9_NS_10bfloat16_tESF_Li256ELb1ELb0ELb0ELb1EEENS1_36VarlenDynamicPersistentTileSchedulerILi128ELi128ELi256ELi128ELb0ELb0ELb1ELb1ELb1ELb1EEEEEEEEEvNT_6ParamsE,@"STO_CUDA_ENTRY STV_DEFAULT"
_ZN7cutlass13device_kernelIN5flash11enable_sm90INS1_16FlashAttnFwdSm90INS1_25CollectiveMainloopFwdSm90ILi2EN4cute5tupleIJNS5_1CILi1EEES8_S8_EEENS6_IJNS7_ILi128EEESA_NS7_ILi256EEEEEELi256ENS_12float_e4m3_tEfNS_4arch4Sm90ELb1ELb0ELb0ELb1ELb0ELb0ELb0ELb1ELb1ELb0ELb0ELb0EEENS1_21CollectiveEpilogueFwdINS6_IJSA_SB_SA_EEES9_NS_10bfloat16_tESF_Li256ELb1ELb0ELb0ELb1EEENS1_36VarlenDynamicPersistentTileSchedulerILi128ELi128ELi256ELi128ELb0ELb0ELb1ELb1ELb1ELb1EEEEEEEEEvNT_6ParamsE:
[----:B------:R-:W-:Y:S01]  /*0000*/  LDC R1, c[0x0][0x37c] ;  /* 0x0000df00ff017b82 */ /* 0x000fe20000000800 */
[----:B------:R-:W-:Y:S05]  /*0010*/  EXIT ;  /* 0x000000000000794d */ /* 0x000fea0003800000 */
.L_x_7:
        /* <DEDUP_REMOVED lines=14> */
.L_x_53:


//--------------------- .text._ZN7cutlass13device_kernelIN5flash11enable_sm90INS1_16FlashAttnFwdSm90INS1_25CollectiveMainloopFwdSm90ILi2EN4cute5tupleIJNS5_1CILi1EEES8_S8_EEENS6_IJNS7_ILi128EEESA_NS7_ILi256EEEEEELi256ENS_12float_e4m3_tEfNS_4arch4Sm90ELb1ELb0ELb0ELb1ELb0ELb1ELb0ELb1ELb1ELb0ELb0ELb0EEENS1_21CollectiveEpilogueFwdINS6_IJSA_SB_SA_EEES9_NS_10bfloat16_tESF_Li256ELb1ELb0ELb0ELb1EEENS1_36VarlenDynamicPersistentTileSchedulerILi128ELi128ELi256ELi128ELb0ELb0ELb1ELb1ELb1ELb1EEEEEEEEEvNT_6ParamsE --------------------------
	.section	.text._ZN7cutlass13device_kernelIN5flash11enable_sm90INS1_16FlashAttnFwdSm90INS1_25CollectiveMainloopFwdSm90ILi2EN4cute5tupleIJNS5_1CILi1EEES8_S8_EEENS6_IJNS7_ILi128EEESA_NS7_ILi256EEEEEELi256ENS_12float_e4m3_tEfNS_4arch4Sm90ELb1ELb0ELb0ELb1ELb0ELb1ELb0ELb1ELb1ELb0ELb0ELb0EEENS1_21CollectiveEpilogueFwdINS6_IJSA_SB_SA_EEES9_NS_10bfloat16_tESF_Li256ELb1ELb0ELb0ELb1EEENS1_36VarlenDynamicPersistentTileSchedulerILi128ELi128ELi256ELi128ELb0ELb0ELb1ELb1ELb1ELb1EEEEEEEEEvNT_6ParamsE,"ax",@progbits
	.align	128
.text._ZN7cutlass13device_kernelIN5flash11enable_sm90INS1_16FlashAttnFwdSm90INS1_25CollectiveMainloopFwdSm90ILi2EN4cute5tupleIJNS5_1CILi1EEES8_S8_EEENS6_IJNS7_ILi128EEESA_NS7_ILi256EEEEEELi256ENS_12float_e4m3_tEfNS_4arch4Sm90ELb1ELb0ELb0ELb1ELb0ELb1ELb0ELb1ELb1ELb0ELb0ELb0EEENS1_21CollectiveEpilogueFwdINS6_IJSA_SB_SA_EEES9_NS_10bfloat16_tESF_Li256ELb1ELb0ELb0ELb1EEENS1_36VarlenDynamicPersistentTileSchedulerILi128ELi128ELi256ELi128ELb0ELb0ELb1ELb1ELb1ELb1EEEEEEEEEvNT_6ParamsE:
        .type           _ZN7cutlass13device_kernelIN5flash11enable_sm90INS1_16FlashAttnFwdSm90INS1_25CollectiveMainloopFwdSm90ILi2EN4cute5tupleIJNS5_1CILi1EEES8_S8_EEENS6_IJNS7_ILi128EEESA_NS7_ILi256EEEEEELi256ENS_12float_e4m3_tEfNS_4arch4Sm90ELb1ELb0ELb0ELb1ELb0ELb1ELb0ELb1ELb1ELb0ELb0ELb0EEENS1_21CollectiveEpilogueFwdINS6_IJSA_SB_SA_EEES9_NS_10bfloat16_tESF_Li256ELb1ELb0ELb0ELb1EEENS1_36VarlenDynamicPersistentTileSchedulerILi128ELi128ELi256ELi128ELb0ELb0ELb1ELb1ELb1ELb1EEEEEEEEEvNT_6ParamsE,@function
        .size           _ZN7cutlass13device_kernelIN5flash11enable_sm90INS1_16FlashAttnFwdSm90INS1_25CollectiveMainloopFwdSm90ILi2EN4cute5tupleIJNS5_1CILi1EEES8_S8_EEENS6_IJNS7_ILi128EEESA_NS7_ILi256EEEEEELi256ENS_12float_e4m3_tEfNS_4arch4Sm90ELb1ELb0ELb0ELb1ELb0ELb1ELb0ELb1ELb1ELb0ELb0ELb0EEENS1_21CollectiveEpilogueFwdINS6_IJSA_SB_SA_EEES9_NS_10bfloat16_tESF_Li256ELb1ELb0ELb0ELb1EEENS1_36VarlenDynamicPersistentTileSchedulerILi128ELi128ELi256ELi128ELb0ELb0ELb1ELb1ELb1ELb1EEEEEEEEEvNT_6ParamsE,(.L_x_54 - _ZN7cutlass13device_kernelIN5flash11enable_sm90INS1_16FlashAttnFwdSm90INS1_25CollectiveMainloopFwdSm90ILi2EN4cute5tupleIJNS5_1CILi1EEES8_S8_EEENS6_IJNS7_ILi128EEESA_NS7_ILi256EEEEEELi256ENS_12float_e4m3_tEfNS_4arch4Sm90ELb1ELb0ELb0ELb1ELb0ELb1ELb0ELb1ELb1ELb0ELb0ELb0EEENS1_21CollectiveEpilogueFwdINS6_IJSA_SB_SA_EEES9_NS_10bfloat16_tESF_Li256ELb1ELb0ELb0ELb1EEENS1_36VarlenDynamicPersistentTileSchedulerILi128ELi128ELi256ELi128ELb0ELb0ELb1ELb1ELb1ELb1EEEEEEEEEvNT_6ParamsE)
        .other          _ZN7cutlass13device_kernelIN5flash11enable_sm90INS1_16FlashAttnFwdSm90INS1_25CollectiveMainloopFwdSm90ILi2EN4cute5tupleIJNS5_1CILi1EEES8_S8_EEENS6_IJNS7_ILi128EEESA_NS7_ILi256EEEEEELi256ENS_12float_e4m3_tEfNS_4arch4Sm90ELb1ELb0ELb0ELb1ELb0ELb1ELb0ELb1ELb1ELb0ELb0ELb0EEENS1_21CollectiveEpilogueFwdINS6_IJSA_SB_SA_EEES9_NS_10bfloat16_tESF_Li256ELb1ELb0ELb0ELb1EEENS1_36VarlenDynamicPersistentTileSchedulerILi128ELi128ELi256ELi128ELb0ELb0ELb1ELb1ELb1ELb1EEEEEEEEEvNT_6ParamsE,@"STO_CUDA_ENTRY STV_DEFAULT"
_ZN7cutlass13device_kernelIN5flash11enable_sm90INS1_16FlashAttnFwdSm90INS1_25CollectiveMainloopFwdSm90ILi2EN4cute5tupleIJNS5_1CILi1EEES8_S8_EEENS6_IJNS7_ILi128EEESA_NS7_ILi256EEEEEELi256ENS_12float_e4m3_tEfNS_4arch4Sm90ELb1ELb0ELb0ELb1ELb0ELb1ELb0ELb1ELb1ELb0ELb0ELb0EEENS1_21CollectiveEpilogueFwdINS6_IJSA_SB_SA_EEES9_NS_10bfloat16_tESF_Li256ELb1ELb0ELb0ELb1EEENS1_36VarlenDynamicPersistentTileSchedulerILi128ELi128ELi256ELi128ELb0ELb0ELb1ELb1ELb1ELb1EEEEEEEEEvNT_6ParamsE:
[----:B------:R-:W-:Y:S01]  /*0000*/  LDC R1, c[0x0][0x37c] ;  /* 0x0000df00ff017b82 */ /* 0x000fe20000000800 */
[----:B------:R-:W-:Y:S05]  /*0010*/  EXIT ;  /* 0x000000000000794d */ /* 0x000fea0003800000 */
.L_x_8:
        /* <DEDUP_REMOVED lines=14> */
.L_x_54:


//--------------------- .text._ZN7cutlass13device_kernelIN5flash11enable_sm90INS1_16FlashAttnFwdSm90INS1_25CollectiveMainloopFwdSm90ILi2EN4cute5tupleIJNS5_1CILi1EEES8_S8_EEENS6_IJNS7_ILi128EEENS7_ILi160EEENS7_ILi192EEEEEELi192ENS_12float_e4m3_tEfNS_4arch4Sm90ELb0ELb0ELb0ELb0ELb0ELb0ELb0ELb1ELb1ELb0ELb0ELb0EEENS1_21CollectiveEpilogueFwdINS6_IJSA_SC_SB_EEES9_NS_10bfloat16_tESG_Li256ELb0ELb0ELb0ELb1EEENS1_29StaticPersistentTileSchedulerILb0EEEEEEEEEvNT_6ParamsE --------------------------
	.section	.text._ZN7cutlass13device_kernelIN5flash11enable_sm90INS1_16FlashAttnFwdSm90INS1_25CollectiveMainloopFwdSm90ILi2EN4cute5tupleIJNS5_1CILi1EEES8_S8_EEENS6_IJNS7_ILi128EEENS7_ILi160EEENS7_ILi192EEEEEELi192ENS_12float_e4m3_tEfNS_4arch4Sm90ELb0ELb0ELb0ELb0ELb0ELb0ELb0ELb1ELb1ELb0ELb0ELb0EEENS1_21CollectiveEpilogueFwdINS6_IJSA_SC_SB_EEES9_NS_10bfloat16_tESG_Li256ELb0ELb0ELb0ELb1EEENS1_29StaticPersistentTileSchedulerILb0EEEEEEEEEvNT_6ParamsE,"ax",@progbits
	.align	128
.text._ZN7cutlass13device_kernelIN5flash11enable_sm90INS1_16FlashAttnFwdSm90INS1_25CollectiveMainloopFwdSm90ILi2EN4cute5tupleIJNS5_1CILi1EEES8_S8_EEENS6_IJNS7_ILi128EEENS7_ILi160EEENS7_ILi192EEEEEELi192ENS_12float_e4m3_tEfNS_4arch4Sm90ELb0ELb0ELb0ELb0ELb0ELb0ELb0ELb1ELb1ELb0ELb0ELb0EEENS1_21CollectiveEpilogueFwdINS6_IJSA_SC_SB_EEES9_NS_10bfloat16_tESG_Li256ELb0ELb0ELb0ELb1EEENS1_29StaticPersistentTileSchedulerILb0EEEEEEEEEvNT_6ParamsE:
        .type           _ZN7cutlass13device_kernelIN5flash11enable_sm90INS1_16FlashAttnFwdSm90INS1_25CollectiveMainloopFwdSm90ILi2EN4cute5tupleIJNS5_1CILi1EEES8_S8_EEENS6_IJNS7_ILi128EEENS7_ILi160EEENS7_ILi192EEEEEELi192ENS_12float_e4m3_tEfNS_4arch4Sm90ELb0ELb0ELb0ELb0ELb0ELb0ELb0ELb1ELb1ELb0ELb0ELb0EEENS1_21CollectiveEpilogueFwdINS6_IJSA_SC_SB_EEES9_NS_10bfloat16_tESG_Li256ELb0ELb0ELb0ELb1EEENS1_29StaticPersistentTileSchedulerILb0EEEEEEEEEvNT_6ParamsE,@function
        .size           _ZN7cutlass13device_kernelIN5flash11enable_sm90INS1_16FlashAttnFwdSm90INS1_25CollectiveMainloopFwdSm90ILi2EN4cute5tupleIJNS5_1CILi1EEES8_S8_EEENS6_IJNS7_ILi128EEENS7_ILi160EEENS7_ILi192EEEEEELi192ENS_12float_e4m3_tEfNS_4arch4Sm90ELb0ELb0ELb0ELb0ELb0ELb0ELb0ELb1ELb1ELb0ELb0ELb0EEENS1_21CollectiveEpilogueFwdINS6_IJSA_SC_SB_EEES9_NS_10bfloat16_tESG_Li256ELb0ELb0ELb0ELb1EEENS1_29StaticPersistentTileSchedulerILb0EEEEEEEEEvNT_6ParamsE,(.L_x_55 - _ZN7cutlass13device_kernelIN5flash11enable_sm90INS1_16FlashAttnFwdSm90INS1_25CollectiveMainloopFwdSm90ILi2EN4cute5tupleIJNS5_1CILi1EEES8_S8_EEENS6_IJNS7_ILi128EEENS7_ILi160EEENS7_ILi192EEEEEELi192ENS_12float_e4m3_tEfNS_4arch4Sm90ELb0ELb0ELb0ELb0ELb0ELb0ELb0ELb1ELb1ELb0ELb0ELb0EEENS1_21CollectiveEpilogueFwdINS6_IJSA_SC_SB_EEES9_NS_10bfloat16_tESG_Li256ELb0ELb0ELb0ELb1EEENS1_29StaticPersistentTileSchedulerILb0EEEEEEEEEvNT_6ParamsE)
        .other          _ZN7cutlass13device_kernelIN5flash11enable_sm90INS1_16FlashAttnFwdSm90INS1_25CollectiveMainloopFwdSm90ILi2EN4cute5tupleIJNS5_1CILi1EEES8_S8_EEENS6_IJNS7_ILi128EEENS7_ILi160EEENS7_ILi192EEEEEELi192ENS_12float_e4m3_tEfNS_4arch4Sm90ELb0ELb0ELb0ELb0ELb0ELb0ELb0ELb1ELb1ELb0ELb0ELb0EEENS1_21CollectiveEpilogueFwdINS6_IJSA_SC_SB_EEES9_NS_10bfloat16_tESG_Li256ELb0ELb0ELb0ELb1EEENS1_29StaticPersistentTileSchedulerILb0EEEEEEEEEvNT_6ParamsE,@"STO_CUDA_ENTRY STV_DEFAULT"
_ZN7cutlass13device_kernelIN5flash11enable_sm90INS1_16FlashAttnFwdSm90INS1_25CollectiveMainloopFwdSm90ILi2EN4cute5tupleIJNS5_1CILi1EEES8_S8_EEENS6_IJNS7_ILi128EEENS7_ILi160EEENS7_ILi192EEEEEELi192ENS_12float_e4m3_tEfNS_4arch4Sm90ELb0ELb0ELb0ELb0ELb0ELb0ELb0ELb1ELb1ELb0ELb0ELb0EEENS1_21CollectiveEpilogueFwdINS6_IJSA_SC_SB_EEES9_NS_10bfloat16_tESG_Li256ELb0ELb0ELb0ELb1EEENS1_29StaticPersistentTileSchedulerILb0EEEEEEEEEvNT_6ParamsE:
[----:B------:R-:W-:Y:S01]  /*0000*/  LDC R1, c[0x0][0x37c] ;  /* 0x0000df00ff017b82 */ /* 0x000fe20000000800 */
[----:B------:R-:W-:Y:S05]  /*0010*/  EXIT ;  /* 0x000000000000794d */ /* 0x000fea0003800000 */
.L_x_9:
        /* <DEDUP_REMOVED lines=14> */
.L_x_55:


//--------------------- .text._ZN7cutlass13device_kernelIN5flash11enable_sm90INS1_16FlashAttnFwdSm90INS1_25CollectiveMainloopFwdSm90ILi2EN4cute5tupleIJNS5_1CILi2EEENS7_ILi1EEES9_EEENS6_IJNS7_ILi128EEENS7_ILi160EEENS7_ILi192EEEEEELi192ENS_12float_e4m3_tEfNS_4arch4Sm90ELb0ELb0ELb0ELb0ELb0ELb0ELb0ELb1ELb1ELb0ELb0ELb0EEENS1_21CollectiveEpilogueFwdINS6_IJSB_SD_SC_EEESA_NS_10bfloat16_tESH_Li256ELb0ELb0ELb0ELb1EEENS1_29StaticPersistentTileSchedulerILb0EEEEEEEEEvNT_6ParamsE --------------------------
	.section	.text._ZN7cutlass13device_kernelIN5flash11enable_sm90INS1_16FlashAttnFwdSm90INS1_25CollectiveMainloopFwdSm90ILi2EN4cute5tupleIJNS5_1CILi2EEENS7_ILi1EEES9_EEENS6_IJNS7_ILi128EEENS7_ILi160EEENS7_ILi192EEEEEELi192ENS_12float_e4m3_tEfNS_4arch4Sm90ELb0ELb0ELb0ELb0ELb0ELb0ELb0ELb1ELb1ELb0ELb0ELb0EEENS1_21CollectiveEpilogueFwdINS6_IJSB_SD_SC_EEESA_NS_10bfloat16_tESH_Li256ELb0ELb0ELb0ELb1EEENS1_29StaticPersistentTileSchedulerILb0EEEEEEEEEvNT_6ParamsE,"ax",@progbits
	.align	128
.text._ZN7cutlass13device_kernelIN5flash11enable_sm90INS1_16FlashAttnFwdSm90INS1_25CollectiveMainloopFwdSm90ILi2EN4cute5tupleIJNS5_1CILi2EEENS7_ILi1EEES9_EEENS6_IJNS7_ILi128EEENS7_ILi160EEENS7_ILi192EEEEEELi192ENS_12float_e4m3_tEfNS_4arch4Sm90ELb0ELb0ELb0ELb0ELb0ELb0ELb0ELb1ELb1ELb0ELb0ELb0EEENS1_21CollectiveEpilogueFwdINS6_IJSB_SD_SC_EEESA_NS_10bfloat16_tESH_Li256ELb0ELb0ELb0ELb1EEENS1_29StaticPersistentTileSchedulerILb0EEEEEEEEEvNT_6ParamsE:
        .type           _ZN7cutlass13device_kernelIN5flash11enable_sm90INS1_16FlashAttnFwdSm90INS1_25CollectiveMainloopFwdSm90ILi2EN4cute5tupleIJNS5_1CILi2EEENS7_ILi1EEES9_EEENS6_IJNS7_ILi128EEENS7_ILi160EEENS7_ILi192EEEEEELi192ENS_12float_e4m3_tEfNS_4arch4Sm90ELb0ELb0ELb0ELb0ELb0ELb0ELb0ELb1ELb1ELb0ELb0ELb0EEENS1_21CollectiveEpilogueFwdINS6_IJSB_SD_SC_EEESA_NS_10bfloat16_tESH_Li256ELb0ELb0ELb0ELb1EEENS1_29StaticPersistentTileSchedulerILb0EEEEEEEEEvNT_6ParamsE,@function
        .size           _ZN7cutlass13device_kernelIN5flash11enable_sm90INS1_16FlashAttnFwdSm90INS1_25CollectiveMainloopFwdSm90ILi2EN4cute5tupleIJNS5_1CILi2EEENS7_ILi1EEES9_EEENS6_IJNS7_ILi128EEENS7_ILi160EEENS7_ILi192EEEEEELi192ENS_12float_e4m3_tEfNS_4arch4Sm90ELb0ELb0ELb0ELb0ELb0ELb0ELb0ELb1ELb1ELb0ELb0ELb0EEENS1_21CollectiveEpilogueFwdINS6_IJSB_SD_SC_EEESA_NS_10bfloat16_tESH_Li256ELb0ELb0ELb0ELb1EEENS1_29StaticPersistentTileSchedulerILb0EEEEEEEEEvNT_6ParamsE,(.L_x_56 - _ZN7cutlass13device_kernelIN5flash11enable_sm90INS1_16FlashAttnFwdSm90INS1_25CollectiveMainloopFwdSm90ILi2EN4cute5tupleIJNS5_1CILi2EEENS7_ILi1EEES9_EEENS6_IJNS7_ILi128EEENS7_ILi160EEENS7_ILi192EEEEEELi192ENS_12float_e4m3_tEfNS_4arch4Sm90ELb0ELb0ELb0ELb0ELb0ELb0ELb0ELb1ELb1ELb0ELb0ELb0EEENS1_21CollectiveEpilogueFwdINS6_IJSB_SD_SC_EEESA_NS_10bfloat16_tESH_Li256ELb0ELb0ELb0ELb1EEENS1_29StaticPersistentTileSchedulerILb0EEEEEEEEEvNT_6ParamsE)
        .other          _ZN7cutlass13device_kernelIN5flash11enable_sm90INS1_16FlashAttnFwdSm90INS1_25CollectiveMainloopFwdSm90ILi2EN4cute5tupleIJNS5_1CILi2EEENS7_ILi1EEES9_EEENS6_IJNS7_ILi128EEENS7_ILi160EEENS7_ILi192EEEEEELi192ENS_12float_e4m3_tEfNS_4arch4Sm90ELb0ELb0ELb0ELb0ELb0ELb0ELb0ELb1ELb1ELb0ELb0ELb0EEENS1_21CollectiveEpilogueFwdINS6_IJSB_SD_SC_EEESA_NS_10bfloat16_tESH_Li256ELb0ELb0ELb0ELb1EEENS1_29StaticPersistentTileSchedulerILb0EEEEEEEEEvNT_6ParamsE,@"STO_CUDA_ENTRY STV_DEFAULT"
_ZN7cutlass13device_kernelIN5flash11enable_sm90INS1_16FlashAttnFwdSm90INS1_25CollectiveMainloopFwdSm90ILi2EN4cute5tupleIJNS5_1CILi2EEENS7_ILi1EEES9_EEENS6_IJNS7_ILi128EEENS7_ILi160EEENS7_ILi192EEEEEELi192ENS_12float_e4m3_tEfNS_4arch4Sm90ELb0ELb0ELb0ELb0ELb0ELb0ELb0ELb1ELb1ELb0ELb0ELb0EEENS1_21CollectiveEpilogueFwdINS6_IJSB_SD_SC_EEESA_NS_10bfloat16_tESH_Li256ELb0ELb0ELb0ELb1EEENS1_29StaticPersistentTileSchedulerILb0EEEEEEEEEvNT_6ParamsE:
[----:B------:R-:W-:Y:S01]  /*0000*/  LDC R1, c[0x0][0x37c] ;  /* 0x0000df00ff017b82 */ /* 0x000fe20000000800 */
[----:B------:R-:W-:Y:S05]  /*0010*/  EXIT ;  /* 0x000000000000794d */ /* 0x000fea0003800000 */
.L_x_10:
        /* <DEDUP_REMOVED lines=14> */
.L_x_56:


//--------------------- .text._ZN7cutlass13device_kernelIN5flash11enable_sm90INS1_16FlashAttnFwdSm90INS1_25CollectiveMainloopFwdSm90ILi2EN4cute5tupleIJNS5_1CILi1EEES8_S8_EEENS6_IJNS7_ILi128EEENS7_ILi160EEENS7_ILi192EEEEEELi192ENS_12float_e4m3_tEfNS_4arch4Sm90ELb0ELb0ELb0ELb1ELb0ELb0ELb0ELb1ELb1ELb0ELb0ELb0EEENS1_21CollectiveEpilogueFwdINS6_IJSA_SC_SB_EEES9_NS_10bfloat16_tESG_Li256ELb1ELb0ELb0ELb1EEENS1_36VarlenDynamicPersistentTileSchedulerILi128ELi160ELi256ELi128ELb0ELb0ELb1ELb0ELb1ELb1EEEEEEEEEvNT_6ParamsE --------------------------
	.section	.text._ZN7cutlass13device_kernelIN5flash11enable_sm90INS1_16FlashAttnFwdSm90INS1_25CollectiveMainloopFwdSm90ILi2EN4cute5tupleIJNS5_1CILi1EEES8_S8_EEENS6_IJNS7_ILi128EEENS7_ILi160EEENS7_ILi192EEEEEELi192ENS_12float_e4m3_tEfNS_4arch4Sm90ELb0ELb0ELb0ELb1ELb0ELb0ELb0ELb1ELb1ELb0ELb0ELb0EEENS1_21CollectiveEpilogueFwdINS6_IJSA_SC_SB_EEES9_NS_10bfloat16_tESG_Li256ELb1ELb0ELb0ELb1EEENS1_36VarlenDynamicPersistentTileSchedulerILi128ELi160ELi256ELi128ELb0ELb0ELb1ELb0ELb1ELb1EEEEEEEEEvNT_6ParamsE,"ax",@progbits
	.align	128
.text._ZN7cutlass13device_kernelIN5flash11enable_sm90INS1_16FlashAttnFwdSm90INS1_25CollectiveMainloopFwdSm90ILi2EN4cute5tupleIJNS5_1CILi1EEES8_S8_EEENS6_IJNS7_ILi128EEENS7_ILi160EEENS7_ILi192EEEEEELi192ENS_12float_e4m3_tEfNS_4arch4Sm90ELb0ELb0ELb0ELb1ELb0ELb0ELb0ELb1ELb1ELb0ELb0ELb0EEENS1_21CollectiveEpilogueFwdINS6_IJSA_SC_SB_EEES9_NS_10bfloat16_tESG_Li256ELb1ELb0ELb0ELb1EEENS1_36VarlenDynamicPersistentTileSchedulerILi128ELi160ELi256ELi128ELb0ELb0ELb1ELb0ELb1ELb1EEEEEEEEEvNT_6ParamsE:
        .type           _ZN7cutlass13device_kernelIN5flash11enable_sm90INS1_16FlashAttnFwdSm90INS1_25CollectiveMainloopFwdSm90ILi2EN4cute5tupleIJNS5_1CILi1EEES8_S8_EEENS6_IJNS7_ILi128EEENS7_ILi160EEENS7_ILi192EEEEEELi192ENS_12float_e4m3_tEfNS_4arch4Sm90ELb0ELb0ELb0ELb1ELb0ELb0ELb0ELb1ELb1ELb0ELb0ELb0EEENS1_21CollectiveEpilogueFwdINS6_IJSA_SC_SB_EEES9_NS_10bfloat16_tESG_Li256ELb1ELb0ELb0ELb1EEENS1_36VarlenDynamicPersistentTileSchedulerILi128ELi160ELi256ELi128ELb0ELb0ELb1ELb0ELb1ELb1EEEEEEEEEvNT_6ParamsE,@function
        .size           _ZN7cutlass13device_kernelIN5flash11enable_sm90INS1_16FlashAttnFwdSm90INS1_25CollectiveMainloopFwdSm90ILi2EN4cute5tupleIJNS5_1CILi1EEES8_S8_EEENS6_IJNS7_ILi128EEENS7_ILi160EEENS7_ILi192EEEEEELi192ENS_12float_e4m3_tEfNS_4arch4Sm90ELb0ELb0ELb0ELb1ELb0ELb0ELb0ELb1ELb1ELb0ELb0ELb0EEENS1_21CollectiveEpilogueFwdINS6_IJSA_SC_SB_EEES9_NS_10bfloat16_tESG_Li256ELb1ELb0ELb0ELb1EEENS1_36VarlenDynamicPersistentTileSchedulerILi128ELi160ELi256ELi128ELb0ELb0ELb1ELb0ELb1ELb1EEEEEEEEEvNT_6ParamsE,(.L_x_57 - _ZN7cutlass13device_kernelIN5flash11enable_sm90INS1_16FlashAttnFwdSm90INS1_25CollectiveMainloopFwdSm90ILi2EN4cute5tupleIJNS5_1CILi1EEES8_S8_EEENS6_IJNS7_ILi128EEENS7_ILi160EEENS7_ILi192EEEEEELi192ENS_12float_e4m3_tEfNS_4arch4Sm90ELb0ELb0ELb0ELb1ELb0ELb0ELb0ELb1ELb1ELb0ELb0ELb0EEENS1_21CollectiveEpilogueFwdINS6_IJSA_SC_SB_EEES9_NS_10bfloat16_tESG_Li256ELb1ELb0ELb0ELb1EEENS1_36VarlenDynamicPersistentTileSchedulerILi128ELi160ELi256ELi128ELb0ELb0ELb1ELb0ELb1ELb1EEEEEEEEEvNT_6ParamsE)
        .other          _ZN7cutlass13device_kernelIN5flash11enable_sm90INS1_16FlashAttnFwdSm90INS1_25CollectiveMainloopFwdSm90ILi2EN4cute5tupleIJNS5_1CILi1EEES8_S8_EEENS6_IJNS7_ILi128EEENS7_ILi160EEENS7_ILi192EEEEEELi192ENS_12float_e4m3_tEfNS_4arch4Sm90ELb0ELb0ELb0ELb1ELb0ELb0ELb0ELb1ELb1ELb0ELb0ELb0EEENS1_21CollectiveEpilogueFwdINS6_IJSA_SC_SB_EEES9_NS_10bfloat16_tESG_Li256ELb1ELb0ELb0ELb1EEENS1_36VarlenDynamicPersistentTileSchedulerILi128ELi160ELi256ELi128ELb0ELb0ELb1ELb0ELb1ELb1EEEEEEEEEvNT_6ParamsE,@"STO_CUDA_ENTRY STV_DEFAULT"
_ZN7cutlass13device_kernelIN5flash11enable_sm90INS1_16FlashAttnFwdSm90INS1_25CollectiveMainloopFwdSm90ILi2EN4cute5tupleIJNS5_1CILi1EEES8_S8_EEENS6_IJNS7_ILi128EEENS7_ILi160EEENS7_ILi192EEEEEELi192ENS_12float_e4m3_tEfNS_4arch4Sm90ELb0ELb0ELb0ELb1ELb0ELb0ELb0ELb1ELb1ELb0ELb0ELb0EEENS1_21CollectiveEpilogueFwdINS6_IJSA_SC_SB_EEES9_NS_10bfloat16_tESG_Li256ELb1ELb0ELb0ELb1EEENS1_36VarlenDynamicPersistentTileSchedulerILi128ELi160ELi256ELi128ELb0ELb0ELb1ELb0ELb1ELb1EEEEEEEEEvNT_6ParamsE:
[----:B------:R-:W-:Y:S01]  /*0000*/  LDC R1, c[0x0][0x37c] ;  /* 0x0000df00ff017b82 */ /* 0x000fe20000000800 */
[----:B------:R-:W-:Y:S05]  /*0010*/  EXIT ;  /* 0x000000000000794d */ /* 0x000fea0003800000 */
.L_x_11:
        /* <DEDUP_REMOVED lines=14> */
.L_x_57:


//--------------------- .text._ZN7cutlass13device_kernelIN5flash11enable_sm90INS1_16FlashAttnFwdSm90INS1_25CollectiveMainloopFwdSm90ILi2EN4cute5tupleIJNS5_1CILi1EEES8_S8_EEENS6_IJNS7_ILi128EEENS7_ILi160EEENS7_ILi192EEEEEELi192ENS_12float_e4m3_tEfNS_4arch4Sm90ELb0ELb0ELb0ELb1ELb0ELb1ELb0ELb1ELb1ELb0ELb0ELb0EEENS1_21CollectiveEpilogueFwdINS6_IJSA_SC_SB_EEES9_NS_10bfloat16_tESG_Li256ELb1ELb0ELb0ELb1EEENS1_36VarlenDynamicPersistentTileSchedulerILi128ELi160ELi256ELi128ELb0ELb0ELb1ELb0ELb1ELb1EEEEEEEEEvNT_6ParamsE --------------------------
	.section	.text._ZN7cutlass13device_kernelIN5flash11enable_sm90INS1_16FlashAttnFwdSm90INS1_25CollectiveMainloopFwdSm90ILi2EN4cute5tupleIJNS5_1CILi1EEES8_S8_EEENS6_IJNS7_ILi128EEENS7_ILi160EEENS7_ILi192EEEEEELi192ENS_12float_e4m3_tEfNS_4arch4Sm90ELb0ELb0ELb0ELb1ELb0ELb1ELb0ELb1ELb1ELb0ELb0ELb0EEENS1_21CollectiveEpilogueFwdINS6_IJSA_SC_SB_EEES9_NS_10bfloat16_tESG_Li256ELb1ELb0ELb0ELb1EEENS1_36VarlenDynamicPersistentTileSchedulerILi128ELi160ELi256ELi128ELb0ELb0ELb1ELb0ELb1ELb1EEEEEEEEEvNT_6ParamsE,"ax",@progbits
	.align	128
.text._ZN7cutlass13device_kernelIN5flash11enable_sm90INS1_16FlashAttnFwdSm90INS1_25CollectiveMainloopFwdSm90ILi2EN4cute5tupleIJNS5_1CILi1EEES8_S8_EEENS6_IJNS7_ILi128EEENS7_ILi160EEENS7_ILi192EEEEEELi192ENS_12float_e4m3_tEfNS_4arch4Sm90ELb0ELb0ELb0ELb1ELb0ELb1ELb0ELb1ELb1ELb0ELb0ELb0EEENS1_21CollectiveEpilogueFwdINS6_IJSA_SC_SB_EEES9_NS_10bfloat16_tESG_Li256ELb1ELb0ELb0ELb1EEENS1_36VarlenDynamicPersistentTileSchedulerILi128ELi160ELi256ELi128ELb0ELb0ELb1ELb0ELb1ELb1EEEEEEEEEvNT_6ParamsE:
        .type           _ZN7cutlass13device_kernelIN5flash11enable_sm90INS1_16FlashAttnFwdSm90INS1_25CollectiveMainloopFwdSm90ILi2EN4cute5tupleIJNS5_1CILi1EEES8_S8_EEENS6_IJNS7_ILi128EEENS7_ILi160EEENS7_ILi192EEEEEELi192ENS_12float_e4m3_tEfNS_4arch4Sm90ELb0ELb0ELb0ELb1ELb0ELb1ELb0ELb1ELb1ELb0ELb0ELb0EEENS1_21CollectiveEpilogueFwdINS6_IJSA_SC_SB_EEES9_NS_10bfloat16_tESG_Li256ELb1ELb0ELb0ELb1EEENS1_36VarlenDynamicPersistentTileSchedulerILi128ELi160ELi256ELi128ELb0ELb0ELb1ELb0ELb1ELb1EEEEEEEEEvNT_6ParamsE,@function
        .size           _ZN7cutlass13device_kernelIN5flash11enable_sm90INS1_16FlashAttnFwdSm90INS1_25CollectiveMainloopFwdSm90ILi2EN4cute5tupleIJNS5_1CILi1EEES8_S8_EEENS6_IJNS7_ILi128EEENS7_ILi160EEENS7_ILi192EEEEEELi192ENS_12float_e4m3_tEfNS_4arch4Sm90ELb0ELb0ELb0ELb1ELb0ELb1ELb0ELb1ELb1ELb0ELb0ELb0EEENS1_21CollectiveEpilogueFwdINS6_IJSA_SC_SB_EEES9_NS_10bfloat16_tESG_Li256ELb1ELb0ELb0ELb1EEENS1_36VarlenDynamicPersistentTileSchedulerILi128ELi160ELi256ELi128ELb0ELb0ELb1ELb0ELb1ELb1EEEEEEEEEvNT_6ParamsE,(.L_x_58 - _ZN7cutlass13device_kernelIN5flash11enable_sm90INS1_16FlashAttnFwdSm90INS1_25CollectiveMainloopFwdSm90ILi2EN4cute5tupleIJNS5_1CILi1EEES8_S8_EEENS6_IJNS7_ILi128EEENS7_ILi160EEENS7_ILi192EEEEEELi192ENS_12float_e4m3_tEfNS_4arch4Sm90ELb0ELb0ELb0ELb1ELb0ELb1ELb0ELb1ELb1ELb0ELb0ELb0EEENS1_21CollectiveEpilogueFwdINS6_IJSA_SC_SB_EEES9_NS_10bfloat16_tESG_Li256ELb1ELb0ELb0ELb1EEENS1_36VarlenDynamicPersistentTileSchedulerILi128ELi160ELi256ELi128ELb0ELb0ELb1ELb0ELb1ELb1EEEEEEEEEvNT_6ParamsE)
        .other          _ZN7cutlass13device_kernelIN5flash11enable_sm90INS1_16FlashAttnFwdSm90INS1_25CollectiveMainloopFwdSm90ILi2EN4cute5tupleIJNS5_1CILi1EEES8_S8_EEENS6_IJNS7_ILi128EEENS7_ILi160EEENS7_ILi192EEEEEELi192ENS_12float_e4m3_tEfNS_4arch4Sm90ELb0ELb0ELb0ELb1ELb0ELb1ELb0ELb1ELb1ELb0ELb0ELb0EEENS1_21CollectiveEpilogueFwdINS6_IJSA_SC_SB_EEES9_NS_10bfloat16_tESG_Li256ELb1ELb0ELb0ELb1EEENS1_36VarlenDynamicPersistentTileSchedulerILi128ELi160ELi256ELi128ELb0ELb0ELb1ELb0ELb1ELb1EEEEEEEEEvNT_6ParamsE,@"STO_CUDA_ENTRY STV_DEFAULT"
_ZN7cutlass13device_kernelIN5flash11enable_sm90INS1_16FlashAttnFwdSm90INS1_25CollectiveMainloopFwdSm90ILi2EN4cute5tupleIJNS5_1CILi1EEES8_S8_EEENS6_IJNS7_ILi128EEENS7_ILi160EEENS7_ILi192EEEEEELi192ENS_12float_e4m3_tEfNS_4arch4Sm90ELb0ELb0ELb0ELb1ELb0ELb1ELb0ELb1ELb1ELb0ELb0ELb0EEENS1_21CollectiveEpilogueFwdINS6_IJSA_SC_SB_EEES9_NS_10bfloat16_tESG_Li256ELb1ELb0ELb0ELb1EEENS1_36VarlenDynamicPersistentTileSchedulerILi128ELi160ELi256ELi128ELb0ELb0ELb1ELb0ELb1ELb1EEEEEEEEEvNT_6ParamsE:
[----:B------:R-:W-:Y:S01]  /*0000*/  LDC R1, c[0x0][0x37c] ;  /* 0x0000df00ff017b82 */ /* 0x000fe20000000800 */
[----:B------:R-:W-:Y:S05]  /*0010*/  EXIT ;  /* 0x000000000000794d */ /* 0x000fea0003800000 */
.L_x_12:
        /* <DEDUP_REMOVED lines=14> */
.L_x_58:


//--------------------- .text._ZN7cutlass13device_kernelIN5flash11enable_sm90INS1_16FlashAttnFwdSm90INS1_25CollectiveMainloopFwdSm90ILi2EN4cute5tupleIJNS5_1CILi1EEES8_S8_EEENS6_IJNS7_ILi128EEENS7_ILi160EEENS7_ILi192EEEEEELi192ENS_12float_e4m3_tEfNS_4arch4Sm90ELb0ELb1ELb0ELb0ELb0ELb0ELb0ELb1ELb1ELb0ELb0ELb0EEENS1_21CollectiveEpilogueFwdINS6_IJSA_SC_SB_EEES9_NS_10bfloat16_tESG_Li256ELb0ELb0ELb0ELb1EEENS1_30DynamicPersistentTileSchedulerILi256ELi128ELb0ELb0ELb1EEEEEEEEEvNT_6ParamsE --------------------------
	.section	.text._ZN7cutlass13device_kernelIN5flash11enable_sm90INS1_16FlashAttnFwdSm90INS1_25CollectiveMainloopFwdSm90ILi2EN4cute5tupleIJNS5_1CILi1EEES8_S8_EEENS6_IJNS7_ILi128EEENS7_ILi160EEENS7_ILi192EEEEEELi192ENS_12float_e4m3_tEfNS_4arch4Sm90ELb0ELb1ELb0ELb0ELb0ELb0ELb0ELb1ELb1ELb0ELb0ELb0EEENS1_21CollectiveEpilogueFwdINS6_IJSA_SC_SB_EEES9_NS_10bfloat16_tESG_Li256ELb0ELb0ELb0ELb1EEENS1_30DynamicPersistentTileSchedulerILi256ELi128ELb0ELb0ELb1EEEEEEEEEvNT_6ParamsE,"ax",@progbits
	.align	128
.text._ZN7cutlass13device_kernelIN5flash11enable_sm90INS1_16FlashAttnFwdSm90INS1_25CollectiveMainloopFwdSm90ILi2EN4cute5tupleIJNS5_1CILi1EEES8_S8_EEENS6_IJNS7_ILi128EEENS7_ILi160EEENS7_ILi192EEEEEELi192ENS_12float_e4m3_tEfNS_4arch4Sm90ELb0ELb1ELb0ELb0ELb0ELb0ELb0ELb1ELb1ELb0ELb0ELb0EEENS1_21CollectiveEpilogueFwdINS6_IJSA_SC_SB_EEES9_NS_10bfloat16_tESG_Li256ELb0ELb0ELb0ELb1EEENS1_30DynamicPersistentTileSchedulerILi256ELi128ELb0ELb0ELb1EEEEEEEEEvNT_6ParamsE:
        .type           _ZN7cutlass13device_kernelIN5flash11enable_sm90INS1_16FlashAttnFwdSm90INS1_25CollectiveMainloopFwdSm90ILi2EN4cute5tupleIJNS5_1CILi1EEES8_S8_EEENS6_IJNS7_ILi128EEENS7_ILi160EEENS7_ILi192EEEEEELi192ENS_12float_e4m3_tEfNS_4arch4Sm90ELb0ELb1ELb0ELb0ELb0ELb0ELb0ELb1ELb1ELb0ELb0ELb0EEENS1_21CollectiveEpilogueFwdINS6_IJSA_SC_SB_EEES9_NS_10bfloat16_tESG_Li256ELb0ELb0ELb0ELb1EEENS1_30DynamicPersistentTileSchedulerILi256ELi128ELb0ELb0ELb1EEEEEEEEEvNT_6ParamsE,@function
        .size           _ZN7cutlass13device_kernelIN5flash11enable_sm90INS1_16FlashAttnFwdSm90INS1_25CollectiveMainloopFwdSm90ILi2EN4cute5tupleIJNS5_1CILi1EEES8_S8_EEENS6_IJNS7_ILi128EEENS7_ILi160EEENS7_ILi192EEEEEELi192ENS_12float_e4m3_tEfNS_4arch4Sm90ELb0ELb1ELb0ELb0ELb0ELb0ELb0ELb1ELb1ELb0ELb0ELb0EEENS1_21CollectiveEpilogueFwdINS6_IJSA_SC_SB_EEES9_NS_10bfloat16_tESG_Li256ELb0ELb0ELb0ELb1EEENS1_30DynamicPersistentTileSchedulerILi256ELi128ELb0ELb0ELb1EEEEEEEEEvNT_6ParamsE,(.L_x_59 - _ZN7cutlass13device_kernelIN5flash11enable_sm90INS1_16FlashAttnFwdSm90INS1_25CollectiveMainloopFwdSm90ILi2EN4cute5tupleIJNS5_1CILi1EEES8_S8_EEENS6_IJNS7_ILi128EEENS7_ILi160EEENS7_ILi192EEEEEELi192ENS_12float_e4m3_tEfNS_4arch4Sm90ELb0ELb1ELb0ELb0ELb0ELb0ELb0ELb1ELb1ELb0ELb0ELb0EEENS1_21CollectiveEpilogueFwdINS6_IJSA_SC_SB_EEES9_NS_10bfloat16_tESG_Li256ELb0ELb0ELb0ELb1EEENS1_30DynamicPersistentTileSchedulerILi256ELi128ELb0ELb0ELb1EEEEEEEEEvNT_6ParamsE)
        .other          _ZN7cutlass13device_kernelIN5flash11enable_sm90INS1_16FlashAttnFwdSm90INS1_25CollectiveMainloopFwdSm90ILi2EN4cute5tupleIJNS5_1CILi1EEES8_S8_EEENS6_IJNS7_ILi128EEENS7_ILi160EEENS7_ILi192EEEEEELi192ENS_12float_e4m3_tEfNS_4arch4Sm90ELb0ELb1ELb0ELb0ELb0ELb0ELb0ELb1ELb1ELb0ELb0ELb0EEENS1_21CollectiveEpilogueFwdINS6_IJSA_SC_SB_EEES9_NS_10bfloat16_tESG_Li256ELb0ELb0ELb0ELb1EEENS1_30DynamicPersistentTileSchedulerILi256ELi128ELb0ELb0ELb1EEEEEEEEEvNT_6ParamsE,@"STO_CUDA_ENTRY STV_DEFAULT"
_ZN7cutlass13device_kernelIN5flash11enable_sm90INS1_16FlashAttnFwdSm90INS1_25CollectiveMainloopFwdSm90ILi2EN4cute5tupleIJNS5_1CILi1EEES8_S8_EEENS6_IJNS7_ILi128EEENS7_ILi160EEENS7_ILi192EEEEEELi192ENS_12float_e4m3_tEfNS_4arch4Sm90ELb0ELb1ELb0ELb0ELb0ELb0ELb0ELb1ELb1ELb0ELb0ELb0EEENS1_21CollectiveEpilogueFwdINS6_IJSA_SC_SB_EEES9_NS_10bfloat16_tESG_Li256ELb0ELb0ELb0ELb1EEENS1_30DynamicPersistentTileSchedulerILi256ELi128ELb0ELb0ELb1EEEEEEEEEvNT_6ParamsE:
[----:B------:R-:W-:Y:S01]  /*0000*/  LDC R1, c[0x0][0x37c] ;  /* 0x0000df00ff017b82 */ /* 0x000fe20000000800 */
[----:B------:R-:W-:Y:S05]  /*0010*/  EXIT ;  /* 0x000000000000794d */ /* 0x000fea0003800000 */
.L_x_13:
        /* <DEDUP_REMOVED lines=14> */
.L_x_59:


//--------------------- .text._ZN7cutlass13device_kernelIN5flash11enable_sm90INS1_16FlashAttnFwdSm90INS1_25CollectiveMainloopFwdSm90ILi2EN4cute5tupleIJNS5_1CILi1EEES8_S8_EEENS6_IJNS7_ILi128EEENS7_ILi160EEENS7_ILi192EEEEEELi192ENS_12float_e4m3_tEfNS_4arch4Sm90ELb0ELb1ELb0ELb1ELb0ELb0ELb0ELb1ELb1ELb0ELb0ELb0EEENS1_21CollectiveEpilogueFwdINS6_IJSA_SC_SB_EEES9_NS_10bfloat16_tESG_Li256ELb1ELb0ELb0ELb1EEENS1_36VarlenDynamicPersistentTileSchedulerILi128ELi160ELi256ELi128ELb0ELb0ELb1ELb1ELb0ELb1EEEEEEEEEvNT_6ParamsE --------------------------
	.section	.text._ZN7cutlass13device_kernelIN5flash11enable_sm90INS1_16FlashAttnFwdSm90INS1_25CollectiveMainloopFwdSm90ILi2EN4cute5tupleIJNS5_1CILi1EEES8_S8_EEENS6_IJNS7_ILi128EEENS7_ILi160EEENS7_ILi192EEEEEELi192ENS_12float_e4m3_tEfNS_4arch4Sm90ELb0ELb1ELb0ELb1ELb0ELb0ELb0ELb1ELb1ELb0ELb0ELb0EEENS1_21CollectiveEpilogueFwdINS6_IJSA_SC_SB_EEES9_NS_10bfloat16_tESG_Li256ELb1ELb0ELb0ELb1EEENS1_36VarlenDynamicPersistentTileSchedulerILi128ELi160ELi256ELi128ELb0ELb0ELb1ELb1ELb0ELb1EEEEEEEEEvNT_6ParamsE,"ax",@progbits
	.align	128
.text._ZN7cutlass13device_kernelIN5flash11enable_sm90INS1_16FlashAttnFwdSm90INS1_25CollectiveMainloopFwdSm90ILi2EN4cute5tupleIJNS5_1CILi1EEES8_S8_EEENS6_IJNS7_ILi128EEENS7_ILi160EEENS7_ILi192EEEEEELi192ENS_12float_e4m3_tEfNS_4arch4Sm90ELb0ELb1ELb0ELb1ELb0ELb0ELb0ELb1ELb1ELb0ELb0ELb0EEENS1_21CollectiveEpilogueFwdINS6_IJSA_SC_SB_EEES9_NS_10bfloat16_tESG_Li256ELb1ELb0ELb0ELb1EEENS1_36VarlenDynamicPersistentTileSchedulerILi128ELi160ELi256ELi128ELb0ELb0ELb1ELb1ELb0ELb1EEEEEEEEEvNT_6ParamsE:
        .type           _ZN7cutlass13device_kernelIN5flash11enable_sm90INS1_16FlashAttnFwdSm90INS1_25CollectiveMainloopFwdSm90ILi2EN4cute5tupleIJNS5_1CILi1EEES8_S8_EEENS6_IJNS7_ILi128EEENS7_ILi160EEENS7_ILi192EEEEEELi192ENS_12float_e4m3_tEfNS_4arch4Sm90ELb0ELb1ELb0ELb1ELb0ELb0ELb0ELb1ELb1ELb0ELb0ELb0EEENS1_21CollectiveEpilogueFwdINS6_IJSA_SC_SB_EEES9_NS_10bfloat16_tESG_Li256ELb1ELb0ELb0ELb1EEENS1_36VarlenDynamicPersistentTileSchedulerILi128ELi160ELi256ELi128ELb0ELb0ELb1ELb1ELb0ELb1EEEEEEEEEvNT_6ParamsE,@function
        .size           _ZN7cutlass13device_kernelIN5flash11enable_sm90INS1_16FlashAttnFwdSm90INS1_25CollectiveMainloopFwdSm90ILi2EN4cute5tupleIJNS5_1CILi1EEES8_S8_EEENS6_IJNS7_ILi128EEENS7_ILi160EEENS7_ILi192EEEEEELi192ENS_12float_e4m3_tEfNS_4arch4Sm90ELb0ELb1ELb0ELb1ELb0ELb0ELb0ELb1ELb1ELb0ELb0ELb0EEENS1_21CollectiveEpilogueFwdINS6_IJSA_SC_SB_EEES9_NS_10bfloat16_tESG_Li256ELb1ELb0ELb0ELb1EEENS1_36VarlenDynamicPersistentTileSchedulerILi128ELi160ELi256ELi128ELb0ELb0ELb1ELb1ELb0ELb1EEEEEEEEEvNT_6ParamsE,(.L_x_60 - _ZN7cutlass13device_kernelIN5flash11enable_sm90INS1_16FlashAttnFwdSm90INS1_25CollectiveMainloopFwdSm90ILi2EN4cute5tupleIJNS5_1CILi1EEES8_S8_EEENS6_IJNS7_ILi128EEENS7_ILi160EEENS7_ILi192EEEEEELi192ENS_12float_e4m3_tEfNS_4arch4Sm90ELb0ELb1ELb0ELb1ELb0ELb0ELb0ELb1ELb1ELb0ELb0ELb0EEENS1_21CollectiveEpilogueFwdINS6_IJSA_SC_SB_EEES9_NS_10bfloat16_tESG_Li256ELb1ELb0ELb0ELb1EEENS1_36VarlenDynamicPersistentTileSchedulerILi128ELi160ELi256ELi128ELb0ELb0ELb1ELb1ELb0ELb1EEEEEEEEEvNT_6ParamsE)
        .other          _ZN7cutlass13device_kernelIN5flash11enable_sm90INS1_16FlashAttnFwdSm90INS1_25CollectiveMainloopFwdSm90ILi2EN4cute5tupleIJNS5_1CILi1EEES8_S8_EEENS6_IJNS7_ILi128EEENS7_ILi160EEENS7_ILi192EEEEEELi192ENS_12float_e4m3_tEfNS_4arch4Sm90ELb0ELb1ELb0ELb1ELb0ELb0ELb0ELb1ELb1ELb0ELb0ELb0EEENS1_21CollectiveEpilogueFwdINS6_IJSA_SC_SB_EEES9_NS_10bfloat16_tESG_Li256ELb1ELb0ELb0ELb1EEENS1_36VarlenDynamicPersistentTileSchedulerILi128ELi160ELi256ELi128ELb0ELb0ELb1ELb1ELb0ELb1EEEEEEEEEvNT_6ParamsE,@"STO_CUDA_ENTRY STV_DEFAULT"
_ZN7cutlass13device_kernelIN5flash11enable_sm90INS1_16FlashAttnFwdSm90INS1_25CollectiveMainloopFwdSm90ILi2EN4cute5tupleIJNS5_1CILi1EEES8_S8_EEENS6_IJNS7_ILi128EEENS7_ILi160EEENS7_ILi192EEEEEELi192ENS_12float_e4m3_tEfNS_4arch4Sm90ELb0ELb1ELb0ELb1ELb0ELb0ELb0ELb1ELb1ELb0ELb0ELb0EEENS1_21CollectiveEpilogueFwdINS6_IJSA_SC_SB_EEES9_NS_10bfloat16_tESG_Li256ELb1ELb0ELb0ELb1EEENS1_36VarlenDynamicPersistentTileSchedulerILi128ELi160ELi256ELi128ELb0ELb0ELb1ELb1ELb0ELb1EEEEEEEEEvNT_6ParamsE:
[----:B------:R-:W-:Y:S01]  /*0000*/  LDC R1, c[0x0][0x37c] ;  /* 0x0000df00ff017b82 */ /* 0x000fe20000000800 */
[----:B------:R-:W-:Y:S05]  /*0010*/  EXIT ;  /* 0x000000000000794d */ /* 0x000fea0003800000 */
.L_x_14:
        /* <DEDUP_REMOVED lines=14> */
.L_x_60:


//--------------------- .text._ZN7cutlass13device_kernelIN5flash11enable_sm90INS1_16FlashAttnFwdSm90INS1_25CollectiveMainloopFwdSm90ILi2EN4cute5tupleIJNS5_1CILi1EEES8_S8_EEENS6_IJNS7_ILi128EEENS7_ILi160EEENS7_ILi192EEEEEELi192ENS_12float_e4m3_tEfNS_4arch4Sm90ELb0ELb1ELb0ELb1ELb0ELb1ELb0ELb1ELb1ELb0ELb0ELb0EEENS1_21CollectiveEpilogueFwdINS6_IJSA_SC_SB_EEES9_NS_10bfloat16_tESG_Li256ELb1ELb0ELb0ELb1EEENS1_36VarlenDynamicPersistentTileSchedulerILi128ELi160ELi256ELi128ELb0ELb0ELb1ELb1ELb0ELb1EEEEEEEEEvNT_6ParamsE --------------------------
	.section	.text._ZN7cutlass13device_kernelIN5flash11enable_sm90INS1_16FlashAttnFwdSm90INS1_25CollectiveMainloopFwdSm90ILi2EN4cute5tupleIJNS5_1CILi1EEES8_S8_EEENS6_IJNS7_ILi128EEENS7_ILi160EEENS7_ILi192EEEEEELi192ENS_12float_e4m3_tEfNS_4arch4Sm90ELb0ELb1ELb0ELb1ELb0ELb1ELb0ELb1ELb1ELb0ELb0ELb0EEENS1_21CollectiveEpilogueFwdINS6_IJSA_SC_SB_EEES9_NS_10bfloat16_tESG_Li256ELb1ELb0ELb0ELb1EEENS1_36VarlenDynamicPersistentTileSchedulerILi128ELi160ELi256ELi128ELb0ELb0ELb1ELb1ELb0ELb1EEEEEEEEEvNT_6ParamsE,"ax",@progbits
	.align	128
.text._ZN7cutlass13device_kernelIN5flash11enable_sm90INS1_16FlashAttnFwdSm90INS1_25CollectiveMainloopFwdSm90ILi2EN4cute5tupleIJNS5_1CILi1EEES8_S8_EEENS6_IJNS7_ILi128EEENS7_ILi160EEENS7_ILi192EEEEEELi192ENS_12float_e4m3_tEfNS_4arch4Sm90ELb0ELb1ELb0ELb1ELb0ELb1ELb0ELb1ELb1ELb0ELb0ELb0EEENS1_21CollectiveEpilogueFwdINS6_IJSA_SC_SB_EEES9_NS_10bfloat16_tESG_Li256ELb1ELb0ELb0ELb1EEENS1_36VarlenDynamicPersistentTileSchedulerILi128ELi160ELi256ELi128ELb0ELb0ELb1ELb1ELb0ELb1EEEEEEEEEvNT_6ParamsE:
        .type           _ZN7cutlass13device_kernelIN5flash11enable_sm90INS1_16FlashAttnFwdSm90INS1_25CollectiveMainloopFwdSm90ILi2EN4cute5tupleIJNS5_1CILi1EEES8_S8_EEENS6_IJNS7_ILi128EEENS7_ILi160EEENS7_ILi192EEEEEELi192ENS_12float_e4m3_tEfNS_4arch4Sm90ELb0ELb1ELb0ELb1ELb0ELb1ELb0ELb1ELb1ELb0ELb0ELb0EEENS1_21CollectiveEpilogueFwdINS6_IJSA_SC_SB_EEES9_NS_10bfloat16_tESG_Li256ELb1ELb0ELb0ELb1EEENS1_36VarlenDynamicPersistentTileSchedulerILi128ELi160ELi256ELi128ELb0ELb0ELb1ELb1ELb0ELb1EEEEEEEEEvNT_6ParamsE,@function
        .size           _ZN7cutlass13device_kernelIN5flash11enable_sm90INS1_16FlashAttnFwdSm90INS1_25CollectiveMainloopFwdSm90ILi2EN4cute5tupleIJNS5_1CILi1EEES8_S8_EEENS6_IJNS7_ILi128EEENS7_ILi160EEENS7_ILi192EEEEEELi192ENS_12float_e4m3_tEfNS_4arch4Sm90ELb0ELb1ELb0ELb1ELb0ELb1ELb0ELb1ELb1ELb0ELb0ELb0EEENS1_21CollectiveEpilogueFwdINS6_IJSA_SC_SB_EEES9_NS_10bfloat16_tESG_Li256ELb1ELb0ELb0ELb1EEENS1_36VarlenDynamicPersistentTileSchedulerILi128ELi160ELi256ELi128ELb0ELb0ELb1ELb1ELb0ELb1EEEEEEEEEvNT_6ParamsE,(.L_x_61 - _ZN7cutlass13device_kernelIN5flash11enable_sm90INS1_16FlashAttnFwdSm90INS1_25CollectiveMainloopFwdSm90ILi2EN4cute5tupleIJNS5_1CILi1EEES8_S8_EEENS6_IJNS7_ILi128EEENS7_ILi160EEENS7_ILi192EEEEEELi192ENS_12float_e4m3_tEfNS_4arch4Sm90ELb0ELb1ELb0ELb1ELb0ELb1ELb0ELb1ELb1ELb0ELb0ELb0EEENS1_21CollectiveEpilogueFwdINS6_IJSA_SC_SB_EEES9_NS_10bfloat16_tESG_Li256ELb1ELb0ELb0ELb1EEENS1_36VarlenDynamicPersistentTileSchedulerILi128ELi160ELi256ELi128ELb0ELb0ELb1ELb1ELb0ELb1EEEEEEEEEvNT_6ParamsE)
        .other          _ZN7cutlass13device_kernelIN5flash11enable_sm90INS1_16FlashAttnFwdSm90INS1_25CollectiveMainloopFwdSm90ILi2EN4cute5tupleIJNS5_1CILi1EEES8_S8_EEENS6_IJNS7_ILi128EEENS7_ILi160EEENS7_ILi192EEEEEELi192ENS_12float_e4m3_tEfNS_4arch4Sm90ELb0ELb1ELb0ELb1ELb0ELb1ELb0ELb1ELb1ELb0ELb0ELb0EEENS1_21CollectiveEpilogueFwdINS6_IJSA_SC_SB_EEES9_NS_10bfloat16_tESG_Li256ELb1ELb0ELb0ELb1EEENS1_36VarlenDynamicPersistentTileSchedulerILi128ELi160ELi256ELi128ELb0ELb0ELb1ELb1ELb0ELb1EEEEEEEEEvNT_6ParamsE,@"STO_CUDA_ENTRY STV_DEFAULT"
_ZN7cutlass13device_kernelIN5flash11enable_sm90INS1_16FlashAttnFwdSm90INS1_25CollectiveMainloopFwdSm90ILi2EN4cute5tupleIJNS5_1CILi1EEES8_S8_EEENS6_IJNS7_ILi128EEENS7_ILi160EEENS7_ILi192EEEEEELi192ENS_12float_e4m3_tEfNS_4arch4Sm90ELb0ELb1ELb0ELb1ELb0ELb1ELb0ELb1ELb1ELb0ELb0ELb0EEENS1_21CollectiveEpilogueFwdINS6_IJSA_SC_SB_EEES9_NS_10bfloat16_tESG_Li256ELb1ELb0ELb0ELb1EEENS1_36VarlenDynamicPersistentTileSchedulerILi128ELi160ELi256ELi128ELb0ELb0ELb1ELb1ELb0ELb1EEEEEEEEEvNT_6ParamsE:
[----:B------:R-:W-:Y:S01]  /*0000*/  LDC R1, c[0x0][0x37c] ;  /* 0x0000df00ff017b82 */ /* 0x000fe20000000800 */
[----:B------:R-:W-:Y:S05]  /*0010*/  EXIT ;  /* 0x000000000000794d */ /* 0x000fea0003800000 */
.L_x_15:
        /* <DEDUP_REMOVED lines=14> */
.L_x_61:


//--------------------- .text._ZN7cutlass13device_kernelIN5flash11enable_sm90INS1_16FlashAttnFwdSm90INS1_25CollectiveMainloopFwdSm90ILi2EN4cute5tupleIJNS5_1CILi1EEES8_S8_EEENS6_IJNS7_ILi128EEENS7_ILi160EEENS7_ILi192EEEEEELi192ENS_12float_e4m3_tEfNS_4arch4Sm90ELb1ELb0ELb0ELb0ELb0ELb0ELb0ELb1ELb1ELb0ELb0ELb0EEENS1_21CollectiveEpilogueFwdINS6_IJSA_SC_SB_EEES9_NS_10bfloat16_tESG_Li256ELb0ELb0ELb0ELb1EEENS1_30DynamicPersistentTileSchedulerILi256ELi128ELb0ELb0ELb1EEEEEEEEEvNT_6ParamsE --------------------------
	.section	.text._ZN7cutlass13device_kernelIN5flash11enable_sm90INS1_16FlashAttnFwdSm90INS1_25CollectiveMainloopFwdSm90ILi2EN4cute5tupleIJNS5_1CILi1EEES8_S8_EEENS6_IJNS7_ILi128EEENS7_ILi160EEENS7_ILi192EEEEEELi192ENS_12float_e4m3_tEfNS_4arch4Sm90ELb1ELb0ELb0ELb0ELb0ELb0ELb0ELb1ELb1ELb0ELb0ELb0EEENS1_21CollectiveEpilogueFwdINS6_IJSA_SC_SB_EEES9_NS_10bfloat16_tESG_Li256ELb0ELb0ELb0ELb1EEENS1_30DynamicPersistentTileSchedulerILi256ELi128ELb0ELb0ELb1EEEEEEEEEvNT_6ParamsE,"ax",@progbits
	.align	128
.text._ZN7cutlass13device_kernelIN5flash11enable_sm90INS1_16FlashAttnFwdSm90INS1_25CollectiveMainloopFwdSm90ILi2EN4cute5tupleIJNS5_1CILi1EEES8_S8_EEENS6_IJNS7_ILi128EEENS7_ILi160EEENS7_ILi192EEEEEELi192ENS_12float_e4m3_tEfNS_4arch4Sm90ELb1ELb0ELb0ELb0ELb0ELb0ELb0ELb1ELb1ELb0ELb0ELb0EEENS1_21CollectiveEpilogueFwdINS6_IJSA_SC_SB_EEES9_NS_10bfloat16_tESG_Li256ELb0ELb0ELb0ELb1EEENS1_30DynamicPersistentTileSchedulerILi256ELi128ELb0ELb0ELb1EEEEEEEEEvNT_6ParamsE:
        .type           _ZN7cutlass13device_kernelIN5flash11enable_sm90INS1_16FlashAttnFwdSm90INS1_25CollectiveMainloopFwdSm90ILi2EN4cute5tupleIJNS5_1CILi1EEES8_S8_EEENS6_IJNS7_ILi128EEENS7_ILi160EEENS7_ILi192EEEEEELi192ENS_12float_e4m3_tEfNS_4arch4Sm90ELb1ELb0ELb0ELb0ELb0ELb0ELb0ELb1ELb1ELb0ELb0ELb0EEENS1_21CollectiveEpilogueFwdINS6_IJSA_SC_SB_EEES9_NS_10bfloat16_tESG_Li256ELb0ELb0ELb0ELb1EEENS1_30DynamicPersistentTileSchedulerILi256ELi128ELb0ELb0ELb1EEEEEEEEEvNT_6ParamsE,@function
        .size           _ZN7cutlass13device_kernelIN5flash11enable_sm90INS1_16FlashAttnFwdSm90INS1_25CollectiveMainloopFwdSm90ILi2EN4cute5tupleIJNS5_1CILi1EEES8_S8_EEENS6_IJNS7_ILi128EEENS7_ILi160EEENS7_ILi192EEEEEELi192ENS_12float_e4m3_tEfNS_4arch4Sm90ELb1ELb0ELb0ELb0ELb0ELb0ELb0ELb1ELb1ELb0ELb0ELb0EEENS1_21CollectiveEpilogueFwdINS6_IJSA_SC_SB_EEES9_NS_10bfloat16_tESG_Li256ELb0ELb0ELb0ELb1EEENS1_30DynamicPersistentTileSchedulerILi256ELi128ELb0ELb0ELb1EEEEEEEEEvNT_6ParamsE,(.L_x_62 - _ZN7cutlass13device_kernelIN5flash11enable_sm90INS1_16FlashAttnFwdSm90INS1_25CollectiveMainloopFwdSm90ILi2EN4cute5tupleIJNS5_1CILi1EEES8_S8_EEENS6_IJNS7_ILi128EEENS7_ILi160EEENS7_ILi192EEEEEELi192ENS_12float_e4m3_tEfNS_4arch4Sm90ELb1ELb0ELb0ELb0ELb0ELb0ELb0ELb1ELb1ELb0ELb0ELb0EEENS1_21CollectiveEpilogueFwdINS6_IJSA_SC_SB_EEES9_NS_10bfloat16_tESG_Li256ELb0ELb0ELb0ELb1EEENS1_30DynamicPersistentTileSchedulerILi256ELi128ELb0ELb0ELb1EEEEEEEEEvNT_6ParamsE)
        .other          _ZN7cutlass13device_kernelIN5flash11enable_sm90INS1_16FlashAttnFwdSm90INS1_25CollectiveMainloopFwdSm90ILi2EN4cute5tupleIJNS5_1CILi1EEES8_S8_EEENS6_IJNS7_ILi128EEENS7_ILi160EEENS7_ILi192EEEEEELi192ENS_12float_e4m3_tEfNS_4arch4Sm90ELb1ELb0ELb0ELb0ELb0ELb0ELb0ELb1ELb1ELb0ELb0ELb0EEENS1_21CollectiveEpilogueFwdINS6_IJSA_SC_SB_EEES9_NS_10bfloat16_tESG_Li256ELb0ELb0ELb0ELb1EEENS1_30DynamicPersistentTileSchedulerILi256ELi128ELb0ELb0ELb1EEEEEEEEEvNT_6ParamsE,@"STO_CUDA_ENTRY STV_DEFAULT"
_ZN7cutlass13device_kernelIN5flash11enable_sm90INS1_16FlashAttnFwdSm90INS1_25CollectiveMainloopFwdSm90ILi2EN4cute5tupleIJNS5_1CILi1EEES8_S8_EEENS6_IJNS7_ILi128EEENS7_ILi160EEENS7_ILi192EEEEEELi192ENS_12float_e4m3_tEfNS_4arch4Sm90ELb1ELb0ELb0ELb0ELb0ELb0ELb0ELb1ELb1ELb0ELb0ELb0EEENS1_21CollectiveEpilogueFwdINS6_IJSA_SC_SB_EEES9_NS_10bfloat16_tESG_Li256ELb0ELb0ELb0ELb1EEENS1_30DynamicPersistentTileSchedulerILi256ELi128ELb0ELb0ELb1EEEEEEEEEvNT_6ParamsE:
[----:B------:R-:W-:Y:S01]  /*0000*/  LDC R1, c[0x0][0x37c] ;  /* 0x0000df00ff017b82 */ /* 0x000fe20000000800 */
[----:B------:R-:W-:Y:S05]  /*0010*/  EXIT ;  /* 0x000000000000794d */ /* 0x000fea0003800000 */
.L_x_16:
        /* <DEDUP_REMOVED lines=14> */
.L_x_62:


//--------------------- .text._ZN7cutlass13device_kernelIN5flash11enable_sm90INS1_16FlashAttnFwdSm90INS1_25CollectiveMainloopFwdSm90ILi2EN4cute5tupleIJNS5_1CILi1EEES8_S8_EEENS6_IJNS7_ILi128EEENS7_ILi160EEENS7_ILi192EEEEEELi192ENS_12float_e4m3_tEfNS_4arch4Sm90ELb1ELb0ELb0ELb1ELb0ELb0ELb0ELb1ELb1ELb0ELb0ELb0EEENS1_21CollectiveEpilogueFwdINS6_IJSA_SC_SB_EEES9_NS_10bfloat16_tESG_Li256ELb1ELb0ELb0ELb1EEENS1_36VarlenDynamicPersistentTileSchedulerILi128ELi160ELi256ELi128ELb0ELb0ELb1ELb1ELb1ELb1EEEEEEEEEvNT_6ParamsE --------------------------
	.section	.text._ZN7cutlass13device_kernelIN5flash11enable_sm90INS1_16FlashAttnFwdSm90INS1_25CollectiveMainloopFwdSm90ILi2EN4cute5tupleIJNS5_1CILi1EEES8_S8_EEENS6_IJNS7_ILi128EEENS7_ILi160EEENS7_ILi192EEEEEELi192ENS_12float_e4m3_tEfNS_4arch4Sm90ELb1ELb0ELb0ELb1ELb0ELb0ELb0ELb1ELb1ELb0ELb0ELb0EEENS1_21CollectiveEpilogueFwdINS6_IJSA_SC_SB_EEES9_NS_10bfloat16_tESG_Li256ELb1ELb0ELb0ELb1EEENS1_36VarlenDynamicPersistentTileSchedulerILi128ELi160ELi256ELi128ELb0ELb0ELb1ELb1ELb1ELb1EEEEEEEEEvNT_6ParamsE,"ax",@progbits
	.align	128
.text._ZN7cutlass13device_kernelIN5flash11enable_sm90INS1_16FlashAttnFwdSm90INS1_25CollectiveMainloopFwdSm90ILi2EN4cute5tupleIJNS5_1CILi1EEES8_S8_EEENS6_IJNS7_ILi128EEENS7_ILi160EEENS7_ILi192EEEEEELi192ENS_12float_e4m3_tEfNS_4arch4Sm90ELb1ELb0ELb0ELb1ELb0ELb0ELb0ELb1ELb1ELb0ELb0ELb0EEENS1_21CollectiveEpilogueFwdINS6_IJSA_SC_SB_EEES9_NS_10bfloat16_tESG_Li256ELb1ELb0ELb0ELb1EEENS1_36VarlenDynamicPersistentTileSchedulerILi128ELi160ELi256ELi128ELb0ELb0ELb1ELb1ELb1ELb1EEEEEEEEEvNT_6ParamsE:
        .type           _ZN7cutlass13device_kernelIN5flash11enable_sm90INS1_16FlashAttnFwdSm90INS1_25CollectiveMainloopFwdSm90ILi2EN4cute5tupleIJNS5_1CILi1EEES8_S8_EEENS6_IJNS7_ILi128EEENS7_ILi160EEENS7_ILi192EEEEEELi192ENS_12float_e4m3_tEfNS_4arch4Sm90ELb1ELb0ELb0ELb1ELb0ELb0ELb0ELb1ELb1ELb0ELb0ELb0EEENS1_21CollectiveEpilogueFwdINS6_IJSA_SC_SB_EEES9_NS_10bfloat16_tESG_Li256ELb1ELb0ELb0ELb1EEENS1_36VarlenDynamicPersistentTileSchedulerILi128ELi160ELi256ELi128ELb0ELb0ELb1ELb1ELb1ELb1EEEEEEEEEvNT_6ParamsE,@function
        .size           _ZN7cutlass13device_kernelIN5flash11enable_sm90INS1_16FlashAttnFwdSm90INS1_25CollectiveMainloopFwdSm90ILi2EN4cute5tupleIJNS5_1CILi1EEES8_S8_EEENS6_IJNS7_ILi128EEENS7_ILi160EEENS7_ILi192EEEEEELi192ENS_12float_e4m3_tEfNS_4arch4Sm90ELb1ELb0ELb0ELb1ELb0ELb0ELb0ELb1ELb1ELb0ELb0ELb0EEENS1_21CollectiveEpilogueFwdINS6_IJSA_SC_SB_EEES9_NS_10bfloat16_tESG_Li256ELb1ELb0ELb0ELb1EEENS1_36VarlenDynamicPersistentTileSchedulerILi128ELi160ELi256ELi128ELb0ELb0ELb1ELb1ELb1ELb1EEEEEEEEEvNT_6ParamsE,(.L_x_63 - _ZN7cutlass13device_kernelIN5flash11enable_sm90INS1_16FlashAttnFwdSm90INS1_25CollectiveMainloopFwdSm90ILi2EN4cute5tupleIJNS5_1CILi1EEES8_S8_EEENS6_IJNS7_ILi128EEENS7_ILi160EEENS7_ILi192EEEEEELi192ENS_12float_e4m3_tEfNS_4arch4Sm90ELb1ELb0ELb0ELb1ELb0ELb0ELb0ELb1ELb1ELb0ELb0ELb0EEENS1_21CollectiveEpilogueFwdINS6_IJSA_SC_SB_EEES9_NS_10bfloat16_tESG_Li256ELb1ELb0ELb0ELb1EEENS1_36VarlenDynamicPersistentTileSchedulerILi128ELi160ELi256ELi128ELb0ELb0ELb1ELb1ELb1ELb1EEEEEEEEEvNT_6ParamsE)
        .other          _ZN7cutlass13device_kernelIN5flash11enable_sm90INS1_16FlashAttnFwdSm90INS1_25CollectiveMainloopFwdSm90ILi2EN4cute5tupleIJNS5_1CILi1EEES8_S8_EEENS6_IJNS7_ILi128EEENS7_ILi160EEENS7_ILi192EEEEEELi192ENS_12float_e4m3_tEfNS_4arch4Sm90ELb1ELb0ELb0ELb1ELb0ELb0ELb0ELb1ELb1ELb0ELb0ELb0EEENS1_21CollectiveEpilogueFwdINS6_IJSA_SC_SB_EEES9_NS_10bfloat16_tESG_Li256ELb1ELb0ELb0ELb1EEENS1_36VarlenDynamicPersistentTileSchedulerILi128ELi160ELi256ELi128ELb0ELb0ELb1ELb1ELb1ELb1EEEEEEEEEvNT_6ParamsE,@"STO_CUDA_ENTRY STV_DEFAULT"
_ZN7cutlass13device_kernelIN5flash11enable_sm90INS1_16FlashAttnFwdSm90INS1_25CollectiveMainloopFwdSm90ILi2EN4cute5tupleIJNS5_1CILi1EEES8_S8_EEENS6_IJNS7_ILi128EEENS7_ILi160EEENS7_ILi192EEEEEELi192ENS_12float_e4m3_tEfNS_4arch4Sm90ELb1ELb0ELb0ELb1ELb0ELb0ELb0ELb1ELb1ELb0ELb0ELb0EEENS1_21CollectiveEpilogueFwdINS6_IJSA_SC_SB_EEES9_NS_10bfloat16_tESG_Li256ELb1ELb0ELb0ELb1EEENS1_36VarlenDynamicPersistentTileSchedulerILi128ELi160ELi256ELi128ELb0ELb0ELb1ELb1ELb1ELb1EEEEEEEEEvNT_6ParamsE:
[----:B------:R-:W-:Y:S01]  /*0000*/  LDC R1, c[0x0][0x37c] ;  /* 0x0000df00ff017b82 */ /* 0x000fe20000000800 */
[----:B------:R-:W-:Y:S05]  /*0010*/  EXIT ;  /* 0x000000000000794d */ /* 0x000fea0003800000 */
.L_x_17:
        /* <DEDUP_REMOVED lines=14> */
.L_x_63:


//--------------------- .text._ZN7cutlass13device_kernelIN5flash11enable_sm90INS1_16FlashAttnFwdSm90INS1_25CollectiveMainloopFwdSm90ILi2EN4cute5tupleIJNS5_1CILi1EEES8_S8_EEENS6_IJNS7_ILi128EEENS7_ILi160EEENS7_ILi192EEEEEELi192ENS_12float_e4m3_tEfNS_4arch4Sm90ELb1ELb0ELb0ELb1ELb0ELb1ELb0ELb1ELb1ELb0ELb0ELb0EEENS1_21CollectiveEpilogueFwdINS6_IJSA_SC_SB_EEES9_NS_10bfloat16_tESG_Li256ELb1ELb0ELb0ELb1EEENS1_36VarlenDynamicPersistentTileSchedulerILi128ELi160ELi256ELi128ELb0ELb0ELb1ELb1ELb1ELb1EEEEEEEEEvNT_6ParamsE --------------------------
	.section	.text._ZN7cutlass13device_kernelIN5flash11enable_sm90INS1_16FlashAttnFwdSm90INS1_25CollectiveMainloopFwdSm90ILi2EN4cute5tupleIJNS5_1CILi1EEES8_S8_EEENS6_IJNS7_ILi128EEENS7_ILi160EEENS7_ILi192EEEEEELi192ENS_12float_e4m3_tEfNS_4arch4Sm90ELb1ELb0ELb0ELb1ELb0ELb1ELb0ELb1ELb1ELb0ELb0ELb0EEENS1_21CollectiveEpilogueFwdINS6_IJSA_SC_SB_EEES9_NS_10bfloat16_tESG_Li256ELb1ELb0ELb0ELb1EEENS1_36VarlenDynamicPersistentTileSchedulerILi128ELi160ELi256ELi128ELb0ELb0ELb1ELb1ELb1ELb1EEEEEEEEEvNT_6ParamsE,"ax",@progbits
	.align	128
.text._ZN7cutlass13device_kernelIN5flash11enable_sm90INS1_16FlashAttnFwdSm90INS1_25CollectiveMainloopFwdSm90ILi2EN4cute5tupleIJNS5_1CILi1EEES8_S8_EEENS6_IJNS7_ILi128EEENS7_ILi160EEENS7_ILi192EEEEEELi192ENS_12float_e4m3_tEfNS_4arch4Sm90ELb1ELb0ELb0ELb1ELb0ELb1ELb0ELb1ELb1ELb0ELb0ELb0EEENS1_21CollectiveEpilogueFwdINS6_IJSA_SC_SB_EEES9_NS_10bfloat16_tESG_Li256ELb1ELb0ELb0ELb1EEENS1_36VarlenDynamicPersistentTileSchedulerILi128ELi160ELi256ELi128ELb0ELb0ELb1ELb1ELb1ELb1EEEEEEEEEvNT_6ParamsE:
        .type           _ZN7cutlass13device_kernelIN5flash11enable_sm90INS1_16FlashAttnFwdSm90INS1_25CollectiveMainloopFwdSm90ILi2EN4cute5tupleIJNS5_1CILi1EEES8_S8_EEENS6_IJNS7_ILi128EEENS7_ILi160EEENS7_ILi192EEEEEELi192ENS_12float_e4m3_tEfNS_4arch4Sm90ELb1ELb0ELb0ELb1ELb0ELb1ELb0ELb1ELb1ELb0ELb0ELb0EEENS1_21CollectiveEpilogueFwdINS6_IJSA_SC_SB_EEES9_NS_10bfloat16_tESG_Li256ELb1ELb0ELb0ELb1EEENS1_36VarlenDynamicPersistentTileSchedulerILi128ELi160ELi256ELi128ELb0ELb0ELb1ELb1ELb1ELb1EEEEEEEEEvNT_6ParamsE,@function
        .size           _ZN7cutlass13device_kernelIN5flash11enable_sm90INS1_16FlashAttnFwdSm90INS1_25CollectiveMainloopFwdSm90ILi2EN4cute5tupleIJNS5_1CILi1EEES8_S8_EEENS6_IJNS7_ILi128EEENS7_ILi160EEENS7_ILi192EEEEEELi192ENS_12float_e4m3_tEfNS_4arch4Sm90ELb1ELb0ELb0ELb1ELb0ELb1ELb0ELb1ELb1ELb0ELb0ELb0EEENS1_21CollectiveEpilogueFwdINS6_IJSA_SC_SB_EEES9_NS_10bfloat16_tESG_Li256ELb1ELb0ELb0ELb1EEENS1_36VarlenDynamicPersistentTileSchedulerILi128ELi160ELi256ELi128ELb0ELb0ELb1ELb1ELb1ELb1EEEEEEEEEvNT_6ParamsE,(.L_x_64 - _ZN7cutlass13device_kernelIN5flash11enable_sm90INS1_16FlashAttnFwdSm90INS1_25CollectiveMainloopFwdSm90ILi2EN4cute5tupleIJNS5_1CILi1EEES8_S8_EEENS6_IJNS7_ILi128EEENS7_ILi160EEENS7_ILi192EEEEEELi192ENS_12float_e4m3_tEfNS_4arch4Sm90ELb1ELb0ELb0ELb1ELb0ELb1ELb0ELb1ELb1ELb0ELb0ELb0EEENS1_21CollectiveEpilogueFwdINS6_IJSA_SC_SB_EEES9_NS_10bfloat16_tESG_Li256ELb1ELb0ELb0ELb1EEENS1_36VarlenDynamicPersistentTileSchedulerILi128ELi160ELi256ELi128ELb0ELb0ELb1ELb1ELb1ELb1EEEEEEEEEvNT_6ParamsE)
        .other          _ZN7cutlass13device_kernelIN5flash11enable_sm90INS1_16FlashAttnFwdSm90INS1_25CollectiveMainloopFwdSm90ILi2EN4cute5tupleIJNS5_1CILi1EEES8_S8_EEENS6_IJNS7_ILi128EEENS7_ILi160EEENS7_ILi192EEEEEELi192ENS_12float_e4m3_tEfNS_4arch4Sm90ELb1ELb0ELb0ELb1ELb0ELb1ELb0ELb1ELb1ELb0ELb0ELb0EEENS1_21CollectiveEpilogueFwdINS6_IJSA_SC_SB_EEES9_NS_10bfloat16_tESG_Li256ELb1ELb0ELb0ELb1EEENS1_36VarlenDynamicPersistentTileSchedulerILi128ELi160ELi256ELi128ELb0ELb0ELb1ELb1ELb1ELb1EEEEEEEEEvNT_6ParamsE,@"STO_CUDA_ENTRY STV_DEFAULT"
_ZN7cutlass13device_kernelIN5flash11enable_sm90INS1_16FlashAttnFwdSm90INS1_25CollectiveMainloopFwdSm90ILi2EN4cute5tupleIJNS5_1CILi1EEES8_S8_EEENS6_IJNS7_ILi128EEENS7_ILi160EEENS7_ILi192EEEEEELi192ENS_12float_e4m3_tEfNS_4arch4Sm90ELb1ELb0ELb0ELb1ELb0ELb1ELb0ELb1ELb1ELb0ELb0ELb0EEENS1_21CollectiveEpilogueFwdINS6_IJSA_SC_SB_EEES9_NS_10bfloat16_tESG_Li256ELb1ELb0ELb0ELb1EEENS1_36VarlenDynamicPersistentTileSchedulerILi128ELi160ELi256ELi128ELb0ELb0ELb1ELb1ELb1ELb1EEEEEEEEEvNT_6ParamsE:
[----:B------:R-:W-:Y:S01]  /*0000*/  LDC R1, c[0x0][0x37c] ;  /* 0x0000df00ff017b82 */ /* 0x000fe20000000800 */
[----:B------:R-:W-:Y:S05]  /*0010*/  EXIT ;  /* 0x000000000000794d */ /* 0x000fea0003800000 */
.L_x_18:
        /* <DEDUP_REMOVED lines=14> */
.L_x_64:


//--------------------- .text._ZN7cutlass13device_kernelIN5flash11enable_sm90INS1_16FlashAttnFwdSm90INS1_25CollectiveMainloopFwdSm90ILi2EN4cute5tupleIJNS5_1CILi1EEES8_S8_EEENS6_IJNS7_ILi128EEENS7_ILi224EEESA_EEELi128ENS_12float_e4m3_tEfNS_4arch4Sm90ELb0ELb0ELb0ELb0ELb0ELb0ELb0ELb1ELb1ELb0ELb0ELb0EEENS1_21CollectiveEpilogueFwdINS6_IJSA_SA_SB_EEES9_NS_10bfloat16_tESF_Li256ELb0ELb0ELb0ELb1EEENS1_29StaticPersistentTileSchedulerILb0EEEEEEEEEvNT_6ParamsE --------------------------
	.section	.text._ZN7cutlass13device_kernelIN5flash11enable_sm90INS1_16FlashAttnFwdSm90INS1_25CollectiveMainloopFwdSm90ILi2EN4cute5tupleIJNS5_1CILi1EEES8_S8_EEENS6_IJNS7_ILi128EEENS7_ILi224EEESA_EEELi128ENS_12float_e4m3_tEfNS_4arch4Sm90ELb0ELb0ELb0ELb0ELb0ELb0ELb0ELb1ELb1ELb0ELb0ELb0EEENS1_21CollectiveEpilogueFwdINS6_IJSA_SA_SB_EEES9_NS_10bfloat16_tESF_Li256ELb0ELb0ELb0ELb1EEENS1_29StaticPersistentTileSchedulerILb0EEEEEEEEEvNT_6ParamsE,"ax",@progbits
	.align	128
.text._ZN7cutlass13device_kernelIN5flash11enable_sm90INS1_16FlashAttnFwdSm90INS1_25CollectiveMainloopFwdSm90ILi2EN4cute5tupleIJNS5_1CILi1EEES8_S8_EEENS6_IJNS7_ILi128EEENS7_ILi224EEESA_EEELi128ENS_12float_e4m3_tEfNS_4arch4Sm90ELb0ELb0ELb0ELb0ELb0ELb0ELb0ELb1ELb1ELb0ELb0ELb0EEENS1_21CollectiveEpilogueFwdINS6_IJSA_SA_SB_EEES9_NS_10bfloat16_tESF_Li256ELb0ELb0ELb0ELb1EEENS1_29StaticPersistentTileSchedulerILb0EEEEEEEEEvNT_6ParamsE:
        .type           _ZN7cutlass13device_kernelIN5flash11enable_sm90INS1_16FlashAttnFwdSm90INS1_25CollectiveMainloopFwdSm90ILi2EN4cute5tupleIJNS5_1CILi1EEES8_S8_EEENS6_IJNS7_ILi128EEENS7_ILi224EEESA_EEELi128ENS_12float_e4m3_tEfNS_4arch4Sm90ELb0ELb0ELb0ELb0ELb0ELb0ELb0ELb1ELb1ELb0ELb0ELb0EEENS1_21CollectiveEpilogueFwdINS6_IJSA_SA_SB_EEES9_NS_10bfloat16_tESF_Li256ELb0ELb0ELb0ELb1EEENS1_29StaticPersistentTileSchedulerILb0EEEEEEEEEvNT_6ParamsE,@function
        .size           _ZN7cutlass13device_kernelIN5flash11enable_sm90INS1_16FlashAttnFwdSm90INS1_25CollectiveMainloopFwdSm90ILi2EN4cute5tupleIJNS5_1CILi1EEES8_S8_EEENS6_IJNS7_ILi128EEENS7_ILi224EEESA_EEELi128ENS_12float_e4m3_tEfNS_4arch4Sm90ELb0ELb0ELb0ELb0ELb0ELb0ELb0ELb1ELb1ELb0ELb0ELb0EEENS1_21CollectiveEpilogueFwdINS6_IJSA_SA_SB_EEES9_NS_10bfloat16_tESF_Li256ELb0ELb0ELb0ELb1EEENS1_29StaticPersistentTileSchedulerILb0EEEEEEEEEvNT_6ParamsE,(.L_x_65 - _ZN7cutlass13device_kernelIN5flash11enable_sm90INS1_16FlashAttnFwdSm90INS1_25CollectiveMainloopFwdSm90ILi2EN4cute5tupleIJNS5_1CILi1EEES8_S8_EEENS6_IJNS7_ILi128EEENS7_ILi224EEESA_EEELi128ENS_12float_e4m3_tEfNS_4arch4Sm90ELb0ELb0ELb0ELb0ELb0ELb0ELb0ELb1ELb1ELb0ELb0ELb0EEENS1_21CollectiveEpilogueFwdINS6_IJSA_SA_SB_EEES9_NS_10bfloat16_tESF_Li256ELb0ELb0ELb0ELb1EEENS1_29StaticPersistentTileSchedulerILb0EEEEEEEEEvNT_6ParamsE)
        .other          _ZN7cutlass13device_kernelIN5flash11enable_sm90INS1_16FlashAttnFwdSm90INS1_25CollectiveMainloopFwdSm90ILi2EN4cute5tupleIJNS5_1CILi1EEES8_S8_EEENS6_IJNS7_ILi128EEENS7_ILi224EEESA_EEELi128ENS_12float_e4m3_tEfNS_4arch4Sm90ELb0ELb0ELb0ELb0ELb0ELb0ELb0ELb1ELb1ELb0ELb0ELb0EEENS1_21CollectiveEpilogueFwdINS6_IJSA_SA_SB_EEES9_NS_10bfloat16_tESF_Li256ELb0ELb0ELb0ELb1EEENS1_29StaticPersistentTileSchedulerILb0EEEEEEEEEvNT_6ParamsE,@"STO_CUDA_ENTRY STV_DEFAULT"
_ZN7cutlass13device_kernelIN5flash11enable_sm90INS1_16FlashAttnFwdSm90INS1_25CollectiveMainloopFwdSm90ILi2EN4cute5tupleIJNS5_1CILi1EEES8_S8_EEENS6_IJNS7_ILi128EEENS7_ILi224EEESA_EEELi128ENS_12float_e4m3_tEfNS_4arch4Sm90ELb0ELb0ELb0ELb0ELb0ELb0ELb0ELb1ELb1ELb0ELb0ELb0EEENS1_21CollectiveEpilogueFwdINS6_IJSA_SA_SB_EEES9_NS_10bfloat16_tESF_Li256ELb0ELb0ELb0ELb1EEENS1_29StaticPersistentTileSchedulerILb0EEEEEEEEEvNT_6ParamsE:
[----:B------:R-:W-:Y:S01]  /*0000*/  LDC R1, c[0x0][0x37c] ;  /* 0x0000df00ff017b82 */ /* 0x000fe20000000800 */
[----:B------:R-:W-:Y:S05]  /*0010*/  EXIT ;  /* 0x000000000000794d */ /* 0x000fea0003800000 */
.L_x_19:
        /* <DEDUP_REMOVED lines=14> */
.L_x_65:


//--------------------- .text._ZN7cutlass13device_kernelIN5flash11enable_sm90INS1_16FlashAttnFwdSm90INS1_25CollectiveMainloopFwdSm90ILi2EN4cute5tupleIJNS5_1CILi1EEES8_S8_EEENS6_IJNS7_ILi128EEENS7_ILi224EEESA_EEELi128ENS_12float_e4m3_tEfNS_4arch4Sm90ELb0ELb0ELb0ELb1ELb0ELb0ELb0ELb1ELb1ELb0ELb0ELb0EEENS1_21CollectiveEpilogueFwdINS6_IJSA_SA_SB_EEES9_NS_10bfloat16_tESF_Li256ELb1ELb0ELb0ELb1EEENS1_36VarlenDynamicPersistentTileSchedulerILi128ELi224ELi256ELi128ELb0ELb0ELb1ELb0ELb1ELb1EEEEEEEEEvNT_6ParamsE --------------------------
	.section	.text._ZN7cutlass13device_kernelIN5flash11enable_sm90INS1_16FlashAttnFwdSm90INS1_25CollectiveMainloopFwdSm90ILi2EN4cute5tupleIJNS5_1CILi1EEES8_S8_EEENS6_IJNS7_ILi128EEENS7_ILi224EEESA_EEELi128ENS_12float_e4m3_tEfNS_4arch4Sm90ELb0ELb0ELb0ELb1ELb0ELb0ELb0ELb1ELb1ELb0ELb0ELb0EEENS1_21CollectiveEpilogueFwdINS6_IJSA_SA_SB_EEES9_NS_10bfloat16_tESF_Li256ELb1ELb0ELb0ELb1EEENS1_36VarlenDynamicPersistentTileSchedulerILi128ELi224ELi256ELi128ELb0ELb0ELb1ELb0ELb1ELb1EEEEEEEEEvNT_6ParamsE,"ax",@progbits
	.align	128
.text._ZN7cutlass13device_kernelIN5flash11enable_sm90INS1_16FlashAttnFwdSm90INS1_25CollectiveMainloopFwdSm90ILi2EN4cute5tupleIJNS5_1CILi1EEES8_S8_EEENS6_IJNS7_ILi128EEENS7_ILi224EEESA_EEELi128ENS_12float_e4m3_tEfNS_4arch4Sm90ELb0ELb0ELb0ELb1ELb0ELb0ELb0ELb1ELb1ELb0ELb0ELb0EEENS1_21CollectiveEpilogueFwdINS6_IJSA_SA_SB_EEES9_NS_10bfloat16_tESF_Li256ELb1ELb0ELb0ELb1EEENS1_36VarlenDynamicPersistentTileSchedulerILi128ELi224ELi256ELi128ELb0ELb0ELb1ELb0ELb1ELb1EEEEEEEEEvNT_6ParamsE:
        .type           _ZN7cutlass13device_kernelIN5flash11enable_sm90INS1_16FlashAttnFwdSm90INS1_25CollectiveMainloopFwdSm90ILi2EN4cute5tupleIJNS5_1CILi1EEES8_S8_EEENS6_IJNS7_ILi128EEENS7_ILi224EEESA_EEELi128ENS_12float_e4m3_tEfNS_4arch4Sm90ELb0ELb0ELb0ELb1ELb0ELb0ELb0ELb1ELb1ELb0ELb0ELb0EEENS1_21CollectiveEpilogueFwdINS6_IJSA_SA_SB_EEES9_NS_10bfloat16_tESF_Li256ELb1ELb0ELb0ELb1EEENS1_36VarlenDynamicPersistentTileSchedulerILi128ELi224ELi256ELi128ELb0ELb0ELb1ELb0ELb1ELb1EEEEEEEEEvNT_6ParamsE,@function
        .size           _ZN7cutlass13device_kernelIN5flash11enable_sm90INS1_16FlashAttnFwdSm90INS1_25CollectiveMainloopFwdSm90ILi2EN4cute5tupleIJNS5_1CILi1EEES8_S8_EEENS6_IJNS7_ILi128EEENS7_ILi224EEESA_EEELi128ENS_12float_e4m3_tEfNS_4arch4Sm90ELb0ELb0ELb0ELb1ELb0ELb0ELb0ELb1ELb1ELb0ELb0ELb0EEENS1_21CollectiveEpilogueFwdINS6_IJSA_SA_SB_EEES9_NS_10bfloat16_tESF_Li256ELb1ELb0ELb0ELb1EEENS1_36VarlenDynamicPersistentTileSchedulerILi128ELi224ELi256ELi128ELb0ELb0ELb1ELb0ELb1ELb1EEEEEEEEEvNT_6ParamsE,(.L_x_66 - _ZN7cutlass13device_kernelIN5flash11enable_sm90INS1_16FlashAttnFwdSm90INS1_25CollectiveMainloopFwdSm90ILi2EN4cute5tupleIJNS5_1CILi1EEES8_S8_EEENS6_IJNS7_ILi128EEENS7_ILi224EEESA_EEELi128ENS_12float_e4m3_tEfNS_4arch4Sm90ELb0ELb0ELb0ELb1ELb0ELb0ELb0ELb1ELb1ELb0ELb0ELb0EEENS1_21CollectiveEpilogueFwdINS6_IJSA_SA_SB_EEES9_NS_10bfloat16_tESF_Li256ELb1ELb0ELb0ELb1EEENS1_36VarlenDynamicPersistentTileSchedulerILi128ELi224ELi256ELi128ELb0ELb0ELb1ELb0ELb1ELb1EEEEEEEEEvNT_6ParamsE)
        .other          _ZN7cutlass13device_kernelIN5flash11enable_sm90INS1_16FlashAttnFwdSm90INS1_25CollectiveMainloopFwdSm90ILi2EN4cute5tupleIJNS5_1CILi1EEES8_S8_EEENS6_IJNS7_ILi128EEENS7_ILi224EEESA_EEELi128ENS_12float_e4m3_tEfNS_4arch4Sm90ELb0ELb0ELb0ELb1ELb0ELb0ELb0ELb1ELb1ELb0ELb0ELb0EEENS1_21CollectiveEpilogueFwdINS6_IJSA_SA_SB_EEES9_NS_10bfloat16_tESF_Li256ELb1ELb0ELb0ELb1EEENS1_36VarlenDynamicPersistentTileSchedulerILi128ELi224ELi256ELi128ELb0ELb0ELb1ELb0ELb1ELb1EEEEEEEEEvNT_6ParamsE,@"STO_CUDA_ENTRY STV_DEFAULT"
_ZN7cutlass13device_kernelIN5flash11enable_sm90INS1_16FlashAttnFwdSm90INS1_25CollectiveMainloopFwdSm90ILi2EN4cute5tupleIJNS5_1CILi1EEES8_S8_EEENS6_IJNS7_ILi128EEENS7_ILi224EEESA_EEELi128ENS_12float_e4m3_tEfNS_4arch4Sm90ELb0ELb0ELb0ELb1ELb0ELb0ELb0ELb1ELb1ELb0ELb0ELb0EEENS1_21CollectiveEpilogueFwdINS6_IJSA_SA_SB_EEES9_NS_10bfloat16_tESF_Li256ELb1ELb0ELb0ELb1EEENS1_36VarlenDynamicPersistentTileSchedulerILi128ELi224ELi256ELi128ELb0ELb0ELb1ELb0ELb1ELb1EEEEEEEEEvNT_6ParamsE:
[----:B------:R-:W-:Y:S01]  /*0000*/  LDC R1, c[0x0][0x37c] ;  /* 0x0000df00ff017b82 */ /* 0x000fe20000000800 */
[----:B------:R-:W-:Y:S05]  /*0010*/  EXIT ;  /* 0x000000000000794d */ /* 0x000fea0003800000 */
.L_x_20:
        /* <DEDUP_REMOVED lines=14> */
.L_x_66:


//--------------------- .text._ZN7cutlass13device_kernelIN5flash11enable_sm90INS1_16FlashAttnFwdSm90INS1_25CollectiveMainloopFwdSm90ILi2EN4cute5tupleIJNS5_1CILi1EEES8_S8_EEENS6_IJNS7_ILi128EEENS7_ILi224EEESA_EEELi128ENS_12float_e4m3_tEfNS_4arch4Sm90ELb0ELb0ELb0ELb1ELb0ELb1ELb0ELb1ELb1ELb0ELb0ELb0EEENS1_21CollectiveEpilogueFwdINS6_IJSA_SA_SB_EEES9_NS_10bfloat16_tESF_Li256ELb1ELb0ELb0ELb1EEENS1_36VarlenDynamicPersistentTileSchedulerILi128ELi224ELi256ELi128ELb0ELb0ELb1ELb0ELb1ELb1EEEEEEEEEvNT_6ParamsE --------------------------
	.section	.text._ZN7cutlass13device_kernelIN5flash11enable_sm90INS1_16FlashAttnFwdSm90INS1_25CollectiveMainloopFwdSm90ILi2EN4cute5tupleIJNS5_1CILi1EEES8_S8_EEENS6_IJNS7_ILi128EEENS7_ILi224EEESA_EEELi128ENS_12float_e4m3_tEfNS_4arch4Sm90ELb0ELb0ELb0ELb1ELb0ELb1ELb0ELb1ELb1ELb0ELb0ELb0EEENS1_21CollectiveEpilogueFwdINS6_IJSA_SA_SB_EEES9_NS_10bfloat16_tESF_Li256ELb1ELb0ELb0ELb1EEENS1_36VarlenDynamicPersistentTileSchedulerILi128ELi224ELi256ELi128ELb0ELb0ELb1ELb0ELb1ELb1EEEEEEEEEvNT_6ParamsE,"ax",@progbits
	.align	128
.text._ZN7cutlass13device_kernelIN5flash11enable_sm90INS1_16FlashAttnFwdSm90INS1_25CollectiveMainloopFwdSm90ILi2EN4cute5tupleIJNS5_1CILi1EEES8_S8_EEENS6_IJNS7_ILi128EEENS7_ILi224EEESA_EEELi128ENS_12float_e4m3_tEfNS_4arch4Sm90ELb0ELb0ELb0ELb1ELb0ELb1ELb0ELb1ELb1ELb0ELb0ELb0EEENS1_21CollectiveEpilogueFwdINS6_IJSA_SA_SB_EEES9_NS_10bfloat16_tESF_Li256ELb1ELb0ELb0ELb1EEENS1_36VarlenDynamicPersistentTileSchedulerILi128ELi224ELi256ELi128ELb0ELb0ELb1ELb0ELb1ELb1EEEEEEEEEvNT_6ParamsE:
        .type           _ZN7cutlass13device_kernelIN5flash11enable_sm90INS1_16FlashAttnFwdSm90INS1_25CollectiveMainloopFwdSm90ILi2EN4cute5tupleIJNS5_1CILi1EEES8_S8_EEENS6_IJNS7_ILi128EEENS7_ILi224EEESA_EEELi128ENS_12float_e4m3_tEfNS_4arch4Sm90ELb0ELb0ELb0ELb1ELb0ELb1ELb0ELb1ELb1ELb0ELb0ELb0EEENS1_21CollectiveEpilogueFwdINS6_IJSA_SA_SB_EEES9_NS_10bfloat16_tESF_Li256ELb1ELb0ELb0ELb1EEENS1_36VarlenDynamicPersistentTileSchedulerILi128ELi224ELi256ELi128ELb0ELb0ELb1ELb0ELb1ELb1EEEEEEEEEvNT_6ParamsE,@function
        .size           _ZN7cutlass13device_kernelIN5flash11enable_sm90INS1_16FlashAttnFwdSm90INS1_25CollectiveMainloopFwdSm90ILi2EN4cute5tupleIJNS5_1CILi1EEES8_S8_EEENS6_IJNS7_ILi128EEENS7_ILi224EEESA_EEELi128ENS_12float_e4m3_tEfNS_4arch4Sm90ELb0ELb0ELb0ELb1ELb0ELb1ELb0ELb1ELb1ELb0ELb0ELb0EEENS1_21CollectiveEpilogueFwdINS6_IJSA_SA_SB_EEES9_NS_10bfloat16_tESF_Li256ELb1ELb0ELb0ELb1EEENS1_36VarlenDynamicPersistentTileSchedulerILi128ELi224ELi256ELi128ELb0ELb0ELb1ELb0ELb1ELb1EEEEEEEEEvNT_6ParamsE,(.L_x_67 - _ZN7cutlass13device_kernelIN5flash11enable_sm90INS1_16FlashAttnFwdSm90INS1_25CollectiveMainloopFwdSm90ILi2EN4cute5tupleIJNS5_1CILi1EEES8_S8_EEENS6_IJNS7_ILi128EEENS7_ILi224EEESA_EEELi128ENS_12float_e4m3_tEfNS_4arch4Sm90ELb0ELb0ELb0ELb1ELb0ELb1ELb0ELb1ELb1ELb0ELb0ELb0EEENS1_21CollectiveEpilogueFwdINS6_IJSA_SA_SB_EEES9_NS_10bfloat16_tESF_Li256ELb1ELb0ELb0ELb1EEENS1_36VarlenDynamicPersistentTileSchedulerILi128ELi224ELi256ELi128ELb0ELb0ELb1ELb0ELb1ELb1EEEEEEEEEvNT_6ParamsE)
        .other          _ZN7cutlass13device_kernelIN5flash11enable_sm90INS1_16FlashAttnFwdSm90INS1_25CollectiveMainloopFwdSm90ILi2EN4cute5tupleIJNS5_1CILi1EEES8_S8_EEENS6_IJNS7_ILi128EEENS7_ILi224EEESA_EEELi128ENS_12float_e4m3_tEfNS_4arch4Sm90ELb0ELb0ELb0ELb1ELb0ELb1ELb0ELb1ELb1ELb0ELb0ELb0EEENS1_21CollectiveEpilogueFwdINS6_IJSA_SA_SB_EEES9_NS_10bfloat16_tESF_Li256ELb1ELb0ELb0ELb1EEENS1_36VarlenDynamicPersistentTileSchedulerILi128ELi224ELi256ELi128ELb0ELb0ELb1ELb0ELb1ELb1EEEEEEEEEvNT_6ParamsE,@"STO_CUDA_ENTRY STV_DEFAULT"
_ZN7cutlass13device_kernelIN5flash11enable_sm90INS1_16FlashAttnFwdSm90INS1_25CollectiveMainloopFwdSm90ILi2EN4cute5tupleIJNS5_1CILi1EEES8_S8_EEENS6_IJNS7_ILi128EEENS7_ILi224EEESA_EEELi128ENS_12float_e4m3_tEfNS_4arch4Sm90ELb0ELb0ELb0ELb1ELb0ELb1ELb0ELb1ELb1ELb0ELb0ELb0EEENS1_21CollectiveEpilogueFwdINS6_IJSA_SA_SB_EEES9_NS_10bfloat16_tESF_Li256ELb1ELb0ELb0ELb1EEENS1_36VarlenDynamicPersistentTileSchedulerILi128ELi224ELi256ELi128ELb0ELb0ELb1ELb0ELb1ELb1EEEEEEEEEvNT_6ParamsE:
[----:B------:R-:W-:Y:S01]  /*0000*/  LDC R1, c[0x0][0x37c] ;  /* 0x0000df00ff017b82 */ /* 0x000fe20000000800 */
[----:B------:R-:W-:Y:S05]  /*0010*/  EXIT ;  /* 0x000000000000794d */ /* 0x000fea0003800000 */
.L_x_21:
        /* <DEDUP_REMOVED lines=14> */
.L_x_67:


//--------------------- .text._ZN7cutlass13device_kernelIN5flash11enable_sm90INS1_16FlashAttnFwdSm90INS1_25CollectiveMainloopFwdSm90ILi2EN4cute5tupleIJNS5_1CILi1EEES8_S8_EEENS6_IJNS7_ILi128EEENS7_ILi224EEESA_EEELi128ENS_12float_e4m3_tEfNS_4arch4Sm90ELb0ELb1ELb0ELb0ELb0ELb0ELb0ELb1ELb1ELb0ELb0ELb0EEENS1_21CollectiveEpilogueFwdINS6_IJSA_SA_SB_EEES9_NS_10bfloat16_tESF_Li256ELb0ELb0ELb0ELb1EEENS1_30DynamicPersistentTileSchedulerILi256ELi128ELb0ELb0ELb1EEEEEEEEEvNT_6ParamsE --------------------------
	.section	.text._ZN7cutlass13device_kernelIN5flash11enable_sm90INS1_16FlashAttnFwdSm90INS1_25CollectiveMainloopFwdSm90ILi2EN4cute5tupleIJNS5_1CILi1EEES8_S8_EEENS6_IJNS7_ILi128EEENS7_ILi224EEESA_EEELi128ENS_12float_e4m3_tEfNS_4arch4Sm90ELb0ELb1ELb0ELb0ELb0ELb0ELb0ELb1ELb1ELb0ELb0ELb0EEENS1_21CollectiveEpilogueFwdINS6_IJSA_SA_SB_EEES9_NS_10bfloat16_tESF_Li256ELb0ELb0ELb0ELb1EEENS1_30DynamicPersistentTileSchedulerILi256ELi128ELb0ELb0ELb1EEEEEEEEEvNT_6ParamsE,"ax",@progbits
	.align	128
.text._ZN7cutlass13device_kernelIN5flash11enable_sm90INS1_16FlashAttnFwdSm90INS1_25CollectiveMainloopFwdSm90ILi2EN4cute5tupleIJNS5_1CILi1EEES8_S8_EEENS6_IJNS7_ILi128EEENS7_ILi224EEESA_EEELi128ENS_12float_e4m3_tEfNS_4arch4Sm90ELb0ELb1ELb0ELb0ELb0ELb0ELb0ELb1ELb1ELb0ELb0ELb0EEENS1_21CollectiveEpilogueFwdINS6_IJSA_SA_SB_EEES9_NS_10bfloat16_tESF_Li256ELb0ELb0ELb0ELb1EEENS1_30DynamicPersistentTileSchedulerILi256ELi128ELb0ELb0ELb1EEEEEEEEEvNT_6ParamsE:
        .type           _ZN7cutlass13device_kernelIN5flash11enable_sm90INS1_16FlashAttnFwdSm90INS1_25CollectiveMainloopFwdSm90ILi2EN4cute5tupleIJNS5_1CILi1EEES8_S8_EEENS6_IJNS7_ILi128EEENS7_ILi224EEESA_EEELi128ENS_12float_e4m3_tEfNS_4arch4Sm90ELb0ELb1ELb0ELb0ELb0ELb0ELb0ELb1ELb1ELb0ELb0ELb0EEENS1_21CollectiveEpilogueFwdINS6_IJSA_SA_SB_EEES9_NS_10bfloat16_tESF_Li256ELb0ELb0ELb0ELb1EEENS1_30DynamicPersistentTileSchedulerILi256ELi128ELb0ELb0ELb1EEEEEEEEEvNT_6ParamsE,@function
        .size           _ZN7cutlass13device_kernelIN5flash11enable_sm90INS1_16FlashAttnFwdSm90INS1_25CollectiveMainloopFwdSm90ILi2EN4cute5tupleIJNS5_1CILi1EEES8_S8_EEENS6_IJNS7_ILi128EEENS7_ILi224EEESA_EEELi128ENS_12float_e4m3_tEfNS_4arch4Sm90ELb0ELb1ELb0ELb0ELb0ELb0ELb0ELb1ELb1ELb0ELb0ELb0EEENS1_21CollectiveEpilogueFwdINS6_IJSA_SA_SB_EEES9_NS_10bfloat16_tESF_Li256ELb0ELb0ELb0ELb1EEENS1_30DynamicPersistentTileSchedulerILi256ELi128ELb0ELb0ELb1EEEEEEEEEvNT_6ParamsE,(.L_x_68 - _ZN7cutlass13device_kernelIN5flash11enable_sm90INS1_16FlashAttnFwdSm90INS1_25CollectiveMainloopFwdSm90ILi2EN4cute5tupleIJNS5_1CILi1EEES8_S8_EEENS6_IJNS7_ILi128EEENS7_ILi224EEESA_EEELi128ENS_12float_e4m3_tEfNS_4arch4Sm90ELb0ELb1ELb0ELb0ELb0ELb0ELb0ELb1ELb1ELb0ELb0ELb0EEENS1_21CollectiveEpilogueFwdINS6_IJSA_SA_SB_EEES9_NS_10bfloat16_tESF_Li256ELb0ELb0ELb0ELb1EEENS1_30DynamicPersistentTileSchedulerILi256ELi128ELb0ELb0ELb1EEEEEEEEEvNT_6ParamsE)
        .other          _ZN7cutlass13device_kernelIN5flash11enable_sm90INS1_16FlashAttnFwdSm90INS1_25CollectiveMainloopFwdSm90ILi2EN4cute5tupleIJNS5_1CILi1EEES8_S8_EEENS6_IJNS7_ILi128EEENS7_ILi224EEESA_EEELi128ENS_12float_e4m3_tEfNS_4arch4Sm90ELb0ELb1ELb0ELb0ELb0ELb0ELb0ELb1ELb1ELb0ELb0ELb0EEENS1_21CollectiveEpilogueFwdINS6_IJSA_SA_SB_EEES9_NS_10bfloat16_tESF_Li256ELb0ELb0ELb0ELb1EEENS1_30DynamicPersistentTileSchedulerILi256ELi128ELb0ELb0ELb1EEEEEEEEEvNT_6ParamsE,@"STO_CUDA_ENTRY STV_DEFAULT"
_ZN7cutlass13device_kernelIN5flash11enable_sm90INS1_16FlashAttnFwdSm90INS1_25CollectiveMainloopFwdSm90ILi2EN4cute5tupleIJNS5_1CILi1EEES8_S8_EEENS6_IJNS7_ILi128EEENS7_ILi224EEESA_EEELi128ENS_12float_e4m3_tEfNS_4arch4Sm90ELb0ELb1ELb0ELb0ELb0ELb0ELb0ELb1ELb1ELb0ELb0ELb0EEENS1_21CollectiveEpilogueFwdINS6_IJSA_SA_SB_EEES9_NS_10bfloat16_tESF_Li256ELb0ELb0ELb0ELb1EEENS1_30DynamicPersistentTileSchedulerILi256ELi128ELb0ELb0ELb1EEEEEEEEEvNT_6ParamsE:
[----:B------:R-:W-:Y:S01]  /*0000*/  LDC R1, c[0x0][0x37c] ;  /* 0x0000df00ff017b82 */ /* 0x000fe20000000800 */
[----:B------:R-:W-:Y:S05]  /*0010*/  EXIT ;  /* 0x000000000000794d */ /* 0x000fea0003800000 */
.L_x_22:
        /* <DEDUP_REMOVED lines=14> */
.L_x_68:


//--------------------- .text._ZN7cutlass13device_kernelIN5flash11enable_sm90INS1_16FlashAttnFwdSm90INS1_25CollectiveMainloopFwdSm90ILi2EN4cute5tupleIJNS5_1CILi1EEES8_S8_EEENS6_IJNS7_ILi128EEENS7_ILi224EEESA_EEELi128ENS_12float_e4m3_tEfNS_4arch4Sm90ELb0ELb1ELb0ELb1ELb0ELb0ELb0ELb1ELb1ELb0ELb0ELb0EEENS1_21CollectiveEpilogueFwdINS6_IJSA_SA_SB_EEES9_NS_10bfloat16_tESF_Li256ELb1ELb0ELb0ELb1EEENS1_36VarlenDynamicPersistentTileSchedulerILi128ELi224ELi256ELi128ELb0ELb0ELb1ELb1ELb0ELb1EEEEEEEEEvNT_6ParamsE --------------------------
	.section	.text._ZN7cutlass13device_kernelIN5flash11enable_sm90INS1_16FlashAttnFwdSm90INS1_25CollectiveMainloopFwdSm90ILi2EN4cute5tupleIJNS5_1CILi1EEES8_S8_EEENS6_IJNS7_ILi128EEENS7_ILi224EEESA_EEELi128ENS_12float_e4m3_tEfNS_4arch4Sm90ELb0ELb1ELb0ELb1ELb0ELb0ELb0ELb1ELb1ELb0ELb0ELb0EEENS1_21CollectiveEpilogueFwdINS6_IJSA_SA_SB_EEES9_NS_10bfloat16_tESF_Li256ELb1ELb0ELb0ELb1EEENS1_36VarlenDynamicPersistentTileSchedulerILi128ELi224ELi256ELi128ELb0ELb0ELb1ELb1ELb0ELb1EEEEEEEEEvNT_6ParamsE,"ax",@progbits
	.align	128
.text._ZN7cutlass13device_kernelIN5flash11enable_sm90INS1_16FlashAttnFwdSm90INS1_25CollectiveMainloopFwdSm90ILi2EN4cute5tupleIJNS5_1CILi1EEES8_S8_EEENS6_IJNS7_ILi128EEENS7_ILi224EEESA_EEELi128ENS_12float_e4m3_tEfNS_4arch4Sm90ELb0ELb1ELb0ELb1ELb0ELb0ELb0ELb1ELb1ELb0ELb0ELb0EEENS1_21CollectiveEpilogueFwdINS6_IJSA_SA_SB_EEES9_NS_10bfloat16_tESF_Li256ELb1ELb0ELb0ELb1EEENS1_36VarlenDynamicPersistentTileSchedulerILi128ELi224ELi256ELi128ELb0ELb0ELb1ELb1ELb0ELb1EEEEEEEEEvNT_6ParamsE:
        .type           _ZN7cutlass13device_kernelIN5flash11enable_sm90INS1_16FlashAttnFwdSm90INS1_25CollectiveMainloopFwdSm90ILi2EN4cute5tupleIJNS5_1CILi1EEES8_S8_EEENS6_IJNS7_ILi128EEENS7_ILi224EEESA_EEELi128ENS_12float_e4m3_tEfNS_4arch4Sm90ELb0ELb1ELb0ELb1ELb0ELb0ELb0ELb1ELb1ELb0ELb0ELb0EEENS1_21CollectiveEpilogueFwdINS6_IJSA_SA_SB_EEES9_NS_10bfloat16_tESF_Li256ELb1ELb0ELb0ELb1EEENS1_36VarlenDynamicPersistentTileSchedulerILi128ELi224ELi256ELi128ELb0ELb0ELb1ELb1ELb0ELb1EEEEEEEEEvNT_6ParamsE,@function
        .size           _ZN7cutlass13device_kernelIN5flash11enable_sm90INS1_16FlashAttnFwdSm90INS1_25CollectiveMainloopFwdSm90ILi2EN4cute5tupleIJNS5_1CILi1EEES8_S8_EEENS6_IJNS7_ILi128EEENS7_ILi224EEESA_EEELi128ENS_12float_e4m3_tEfNS_4arch4Sm90ELb0ELb1ELb0ELb1ELb0ELb0ELb0ELb1ELb1ELb0ELb0ELb0EEENS1_21CollectiveEpilogueFwdINS6_IJSA_SA_SB_EEES9_NS_10bfloat16_tESF_Li256ELb1ELb0ELb0ELb1EEENS1_36VarlenDynamicPersistentTileSchedulerILi128ELi224ELi256ELi128ELb0ELb0ELb1ELb1ELb0ELb1EEEEEEEEEvNT_6ParamsE,(.L_x_69 - _ZN7cutlass13device_kernelIN5flash11enable_sm90INS1_16FlashAttnFwdSm90INS1_25CollectiveMainloopFwdSm90ILi2EN4cute5tupleIJNS5_1CILi1EEES8_S8_EEENS6_IJNS7_ILi128EEENS7_ILi224EEESA_EEELi128ENS_12float_e4m3_tEfNS_4arch4Sm90ELb0ELb1ELb0ELb1ELb0ELb0ELb0ELb1ELb1ELb0ELb0ELb0EEENS1_21CollectiveEpilogueFwdINS6_IJSA_SA_SB_EEES9_NS_10bfloat16_tESF_Li256ELb1ELb0ELb0ELb1EEENS1_36VarlenDynamicPersistentTileSchedulerILi128ELi224ELi256ELi128ELb0ELb0ELb1ELb1ELb0ELb1EEEEEEEEEvNT_6ParamsE)
        .other          _ZN7cutlass13device_kernelIN5flash11enable_sm90INS1_16FlashAttnFwdSm90INS1_25CollectiveMainloopFwdSm90ILi2EN4cute5tupleIJNS5_1CILi1EEES8_S8_EEENS6_IJNS7_ILi128EEENS7_ILi224EEESA_EEELi128ENS_12float_e4m3_tEfNS_4arch4Sm90ELb0ELb1ELb0ELb1ELb0ELb0ELb0ELb1ELb1ELb0ELb0ELb0EEENS1_21CollectiveEpilogueFwdINS6_IJSA_SA_SB_EEES9_NS_10bfloat16_tESF_Li256ELb1ELb0ELb0ELb1EEENS1_36VarlenDynamicPersistentTileSchedulerILi128ELi224ELi256ELi128ELb0ELb0ELb1ELb1ELb0ELb1EEEEEEEEEvNT_6ParamsE,@"STO_CUDA_ENTRY STV_DEFAULT"
_ZN7cutlass13device_kernelIN5flash11enable_sm90INS1_16FlashAttnFwdSm90INS1_25CollectiveMainloopFwdSm90ILi2EN4cute5tupleIJNS5_1CILi1EEES8_S8_EEENS6_IJNS7_ILi128EEENS7_ILi224EEESA_EEELi128ENS_12float_e4m3_tEfNS_4arch4Sm90ELb0ELb1ELb0ELb1ELb0ELb0ELb0ELb1ELb1ELb0ELb0ELb0EEENS1_21CollectiveEpilogueFwdINS6_IJSA_SA_SB_EEES9_NS_10bfloat16_tESF_Li256ELb1ELb0ELb0ELb1EEENS1_36VarlenDynamicPersistentTileSchedulerILi128ELi224ELi256ELi128ELb0ELb0ELb1ELb1ELb0ELb1EEEEEEEEEvNT_6ParamsE:
[----:B------:R-:W-:Y:S01]  /*0000*/  LDC R1, c[0x0][0x37c] ;  /* 0x0000df00ff017b82 */ /* 0x000fe20000000800 */
[----:B------:R-:W-:Y:S05]  /*0010*/  EXIT ;  /* 0x000000000000794d */ /* 0x000fea0003800000 */
.L_x_23:
        /* <DEDUP_REMOVED lines=14> */
.L_x_69:


//--------------------- .text._ZN7cutlass13device_kernelIN5flash11enable_sm90INS1_16FlashAttnFwdSm90INS1_25CollectiveMainloopFwdSm90ILi2EN4cute5tupleIJNS5_1CILi1EEES8_S8_EEENS6_IJNS7_ILi128EEENS7_ILi224EEESA_EEELi128ENS_12float_e4m3_tEfNS_4arch4Sm90ELb0ELb1ELb0ELb1ELb0ELb1ELb0ELb1ELb1ELb0ELb0ELb0EEENS1_21CollectiveEpilogueFwdINS6_IJSA_SA_SB_EEES9_NS_10bfloat16_tESF_Li256ELb1ELb0ELb0ELb1EEENS1_36VarlenDynamicPersistentTileSchedulerILi128ELi224ELi256ELi128ELb0ELb0ELb1ELb1ELb0ELb1EEEEEEEEEvNT_6ParamsE --------------------------
	.section	.text._ZN7cutlass13device_kernelIN5flash11enable_sm90INS1_16FlashAttnFwdSm90INS1_25CollectiveMainloopFwdSm90ILi2EN4cute5tupleIJNS5_1CILi1EEES8_S8_EEENS6_IJNS7_ILi128EEENS7_ILi224EEESA_EEELi128ENS_12float_e4m3_tEfNS_4arch4Sm90ELb0ELb1ELb0ELb1ELb0ELb1ELb0ELb1ELb1ELb0ELb0ELb0EEENS1_21CollectiveEpilogueFwdINS6_IJSA_SA_SB_EEES9_NS_10bfloat16_tESF_Li256ELb1ELb0ELb0ELb1EEENS1_36VarlenDynamicPersistentTileSchedulerILi128ELi224ELi256ELi128ELb0ELb0ELb1ELb1ELb0ELb1EEEEEEEEEvNT_6ParamsE,"ax",@progbits
	.align	128
.text._ZN7cutlass13device_kernelIN5flash11enable_sm90INS1_16FlashAttnFwdSm90INS1_25CollectiveMainloopFwdSm90ILi2EN4cute5tupleIJNS5_1CILi1EEES8_S8_EEENS6_IJNS7_ILi128EEENS7_ILi224EEESA_EEELi128ENS_12float_e4m3_tEfNS_4arch4Sm90ELb0ELb1ELb0ELb1ELb0ELb1ELb0ELb1ELb1ELb0ELb0ELb0EEENS1_21CollectiveEpilogueFwdINS6_IJSA_SA_SB_EEES9_NS_10bfloat16_tESF_Li256ELb1ELb0ELb0ELb1EEENS1_36VarlenDynamicPersistentTileSchedulerILi128ELi224ELi256ELi128ELb0ELb0ELb1ELb1ELb0ELb1EEEEEEEEEvNT_6ParamsE:
        .type           _ZN7cutlass13device_kernelIN5flash11enable_sm90INS1_16FlashAttnFwdSm90INS1_25CollectiveMainloopFwdSm90ILi2EN4cute5tupleIJNS5_1CILi1EEES8_S8_EEENS6_IJNS7_ILi128EEENS7_ILi224EEESA_EEELi128ENS_12float_e4m3_tEfNS_4arch4Sm90ELb0ELb1ELb0ELb1ELb0ELb1ELb0ELb1ELb1ELb0ELb0ELb0EEENS1_21CollectiveEpilogueFwdINS6_IJSA_SA_SB_EEES9_NS_10bfloat16_tESF_Li256ELb1ELb0ELb0ELb1EEENS1_36VarlenDynamicPersistentTileSchedulerILi128ELi224ELi256ELi128ELb0ELb0ELb1ELb1ELb0ELb1EEEEEEEEEvNT_6ParamsE,@function
        .size           _ZN7cutlass13device_kernelIN5flash11enable_sm90INS1_16FlashAttnFwdSm90INS1_25CollectiveMainloopFwdSm90ILi2EN4cute5tupleIJNS5_1CILi1EEES8_S8_EEENS6_IJNS7_ILi128EEENS7_ILi224EEESA_EEELi128ENS_12float_e4m3_tEfNS_4arch4Sm90ELb0ELb1ELb0ELb1ELb0ELb1ELb0ELb1ELb1ELb0ELb0ELb0EEENS1_21CollectiveEpilogueFwdINS6_IJSA_SA_SB_EEES9_NS_10bfloat16_tESF_Li256ELb1ELb0ELb0ELb1EEENS1_36VarlenDynamicPersistentTileSchedulerILi128ELi224ELi256ELi128ELb0ELb0ELb1ELb1ELb0ELb1EEEEEEEEEvNT_6ParamsE,(.L_x_70 - _ZN7cutlass13device_kernelIN5flash11enable_sm90INS1_16FlashAttnFwdSm90INS1_25CollectiveMainloopFwdSm90ILi2EN4cute5tupleIJNS5_1CILi1EEES8_S8_EEENS6_IJNS7_ILi128EEENS7_ILi224EEESA_EEELi128ENS_12float_e4m3_tEfNS_4arch4Sm90ELb0ELb1ELb0ELb1ELb0ELb1ELb0ELb1ELb1ELb0ELb0ELb0EEENS1_21CollectiveEpilogueFwdINS6_IJSA_SA_SB_EEES9_NS_10bfloat16_tESF_Li256ELb1ELb0ELb0ELb1EEENS1_36VarlenDynamicPersistentTileSchedulerILi128ELi224ELi256ELi128ELb0ELb0ELb1ELb1ELb0ELb1EEEEEEEEEvNT_6ParamsE)
        .other          _ZN7cutlass13device_kernelIN5flash11enable_sm90INS1_16FlashAttnFwdSm90INS1_25CollectiveMainloopFwdSm90ILi2EN4cute5tupleIJNS5_1CILi1EEES8_S8_EEENS6_IJNS7_ILi128EEENS7_ILi224EEESA_EEELi128ENS_12float_e4m3_tEfNS_4arch4Sm90ELb0ELb1ELb0ELb1ELb0ELb1ELb0ELb1ELb1ELb0ELb0ELb0EEENS1_21CollectiveEpilogueFwdINS6_IJSA_SA_SB_EEES9_NS_10bfloat16_tESF_Li256ELb1ELb0ELb0ELb1EEENS1_36VarlenDynamicPersistentTileSchedulerILi128ELi224ELi256ELi128ELb0ELb0ELb1ELb1ELb0ELb1EEEEEEEEEvNT_6ParamsE,@"STO_CUDA_ENTRY STV_DEFAULT"
_ZN7cutlass13device_kernelIN5flash11enable_sm90INS1_16FlashAttnFwdSm90INS1_25CollectiveMainloopFwdSm90ILi2EN4cute5tupleIJNS5_1CILi1EEES8_S8_EEENS6_IJNS7_ILi128EEENS7_ILi224EEESA_EEELi128ENS_12float_e4m3_tEfNS_4arch4Sm90ELb0ELb1ELb0ELb1ELb0ELb1ELb0ELb1ELb1ELb0ELb0ELb0EEENS1_21CollectiveEpilogueFwdINS6_IJSA_SA_SB_EEES9_NS_10bfloat16_tESF_Li256ELb1ELb0ELb0ELb1EEENS1_36VarlenDynamicPersistentTileSchedulerILi128ELi224ELi256ELi128ELb0ELb0ELb1ELb1ELb0ELb1EEEEEEEEEvNT_6ParamsE:
[----:B------:R-:W-:Y:S01]  /*0000*/  LDC R1, c[0x0][0x37c] ;  /* 0x0000df00ff017b82 */ /* 0x000fe20000000800 */
[----:B------:R-:W-:Y:S05]  /*0010*/  EXIT ;  /* 0x000000000000794d */ /* 0x000fea0003800000 */
.L_x_24:
        /* <DEDUP_REMOVED lines=14> */
.L_x_70:


//--------------------- .text._ZN7cutlass13device_kernelIN5flash11enable_sm90INS1_16FlashAttnFwdSm90INS1_25CollectiveMainloopFwdSm90ILi2EN4cute5tupleIJNS5_1CILi1EEES8_S8_EEENS6_IJNS7_ILi128EEENS7_ILi224EEESA_EEELi128ENS_12float_e4m3_tEfNS_4arch4Sm90ELb1ELb0ELb0ELb0ELb0ELb0ELb0ELb1ELb1ELb0ELb0ELb0EEENS1_21CollectiveEpilogueFwdINS6_IJSA_SA_SB_EEES9_NS_10bfloat16_tESF_Li256ELb0ELb0ELb0ELb1EEENS1_30DynamicPersistentTileSchedulerILi256ELi128ELb0ELb0ELb1EEEEEEEEEvNT_6ParamsE --------------------------
	.section	.text._ZN7cutlass13device_kernelIN5flash11enable_sm90INS1_16FlashAttnFwdSm90INS1_25CollectiveMainloopFwdSm90ILi2EN4cute5tupleIJNS5_1CILi1EEES8_S8_EEENS6_IJNS7_ILi128EEENS7_ILi224EEESA_EEELi128ENS_12float_e4m3_tEfNS_4arch4Sm90ELb1ELb0ELb0ELb0ELb0ELb0ELb0ELb1ELb1ELb0ELb0ELb0EEENS1_21CollectiveEpilogueFwdINS6_IJSA_SA_SB_EEES9_NS_10bfloat16_tESF_Li256ELb0ELb0ELb0ELb1EEENS1_30DynamicPersistentTileSchedulerILi256ELi128ELb0ELb0ELb1EEEEEEEEEvNT_6ParamsE,"ax",@progbits
	.align	128
.text._ZN7cutlass13device_kernelIN5flash11enable_sm90INS1_16FlashAttnFwdSm90INS1_25CollectiveMainloopFwdSm90ILi2EN4cute5tupleIJNS5_1CILi1EEES8_S8_EEENS6_IJNS7_ILi128EEENS7_ILi224EEESA_EEELi128ENS_12float_e4m3_tEfNS_4arch4Sm90ELb1ELb0ELb0ELb0ELb0ELb0ELb0ELb1ELb1ELb0ELb0ELb0EEENS1_21CollectiveEpilogueFwdINS6_IJSA_SA_SB_EEES9_NS_10bfloat16_tESF_Li256ELb0ELb0ELb0ELb1EEENS1_30DynamicPersistentTileSchedulerILi256ELi128ELb0ELb0ELb1EEEEEEEEEvNT_6ParamsE:
        .type           _ZN7cutlass13device_kernelIN5flash11enable_sm90INS1_16FlashAttnFwdSm90INS1_25CollectiveMainloopFwdSm90ILi2EN4cute5tupleIJNS5_1CILi1EEES8_S8_EEENS6_IJNS7_ILi128EEENS7_ILi224EEESA_EEELi128ENS_12float_e4m3_tEfNS_4arch4Sm90ELb1ELb0ELb0ELb0ELb0ELb0ELb0ELb1ELb1ELb0ELb0ELb0EEENS1_21CollectiveEpilogueFwdINS6_IJSA_SA_SB_EEES9_NS_10bfloat16_tESF_Li256ELb0ELb0ELb0ELb1EEENS1_30DynamicPersistentTileSchedulerILi256ELi128ELb0ELb0ELb1EEEEEEEEEvNT_6ParamsE,@function
        .size           _ZN7cutlass13device_kernelIN5flash11enable_sm90INS1_16FlashAttnFwdSm90INS1_25CollectiveMainloopFwdSm90ILi2EN4cute5tupleIJNS5_1CILi1EEES8_S8_EEENS6_IJNS7_ILi128EEENS7_ILi224EEESA_EEELi128ENS_12float_e4m3_tEfNS_4arch4Sm90ELb1ELb0ELb0ELb0ELb0ELb0ELb0ELb1ELb1ELb0ELb0ELb0EEENS1_21CollectiveEpilogueFwdINS6_IJSA_SA_SB_EEES9_NS_10bfloat16_tESF_Li256ELb0ELb0ELb0ELb1EEENS1_30DynamicPersistentTileSchedulerILi256ELi128ELb0ELb0ELb1EEEEEEEEEvNT_6ParamsE,(.L_x_71 - _ZN7cutlass13device_kernelIN5flash11enable_sm90INS1_16FlashAttnFwdSm90INS1_25CollectiveMainloopFwdSm90ILi2EN4cute5tupleIJNS5_1CILi1EEES8_S8_EEENS6_IJNS7_ILi128EEENS7_ILi224EEESA_EEELi128ENS_12float_e4m3_tEfNS_4arch4Sm90ELb1ELb0ELb0ELb0ELb0ELb0ELb0ELb1ELb1ELb0ELb0ELb0EEENS1_21CollectiveEpilogueFwdINS6_IJSA_SA_SB_EEES9_NS_10bfloat16_tESF_Li256ELb0ELb0ELb0ELb1EEENS1_30DynamicPersistentTileSchedulerILi256ELi128ELb0ELb0ELb1EEEEEEEEEvNT_6ParamsE)
        .other          _ZN7cutlass13device_kernelIN5flash11enable_sm90INS1_16FlashAttnFwdSm90INS1_25CollectiveMainloopFwdSm90ILi2EN4cute5tupleIJNS5_1CILi1EEES8_S8_EEENS6_IJNS7_ILi128EEENS7_ILi224EEESA_EEELi128ENS_12float_e4m3_tEfNS_4arch4Sm90ELb1ELb0ELb0ELb0ELb0ELb0ELb0ELb1ELb1ELb0ELb0ELb0EEENS1_21CollectiveEpilogueFwdINS6_IJSA_SA_SB_EEES9_NS_10bfloat16_tESF_Li256ELb0ELb0ELb0ELb1EEENS1_30DynamicPersistentTileSchedulerILi256ELi128ELb0ELb0ELb1EEEEEEEEEvNT_6ParamsE,@"STO_CUDA_ENTRY STV_DEFAULT"
_ZN7cutlass13device_kernelIN5flash11enable_sm90INS1_16FlashAttnFwdSm90INS1_25CollectiveMainloopFwdSm90ILi2EN4cute5tupleIJNS5_1CILi1EEES8_S8_EEENS6_IJNS7_ILi128EEENS7_ILi224EEESA_EEELi128ENS_12float_e4m3_tEfNS_4arch4Sm90ELb1ELb0ELb0ELb0ELb0ELb0ELb0ELb1ELb1ELb0ELb0ELb0EEENS1_21CollectiveEpilogueFwdINS6_IJSA_SA_SB_EEES9_NS_10bfloat16_tESF_Li256ELb0ELb0ELb0ELb1EEENS1_30DynamicPersistentTileSchedulerILi256ELi128ELb0ELb0ELb1EEEEEEEEEvNT_6ParamsE:
[----:B------:R-:W-:Y:S01]  /*0000*/  LDC R1, c[0x0][0x37c] ;  /* 0x0000df00ff017b82 */ /* 0x000fe20000000800 */
[----:B------:R-:W-:Y:S05]  /*0010*/  EXIT ;  /* 0x000000000000794d */ /* 0x000fea0003800000 */
.L_x_25:
        /* <DEDUP_REMOVED lines=14> */
.L_x_71:


//--------------------- .text._ZN7cutlass13device_kernelIN5flash11enable_sm90INS1_16FlashAttnFwdSm90INS1_25CollectiveMainloopFwdSm90ILi2EN4cute5tupleIJNS5_1CILi1EEES8_S8_EEENS6_IJNS7_ILi128EEENS7_ILi224EEESA_EEELi128ENS_12float_e4m3_tEfNS_4arch4Sm90ELb1ELb0ELb0ELb1ELb0ELb0ELb0ELb1ELb1ELb0ELb0ELb0EEENS1_21CollectiveEpilogueFwdINS6_IJSA_SA_SB_EEES9_NS_10bfloat16_tESF_Li256ELb1ELb0ELb0ELb1EEENS1_36VarlenDynamicPersistentTileSchedulerILi128ELi224ELi256ELi128ELb0ELb0ELb1ELb1ELb1ELb1EEEEEEEEEvNT_6ParamsE --------------------------
	.section	.text._ZN7cutlass13device_kernelIN5flash11enable_sm90INS1_16FlashAttnFwdSm90INS1_25CollectiveMainloopFwdSm90ILi2EN4cute5tupleIJNS5_1CILi1EEES8_S8_EEENS6_IJNS7_ILi128EEENS7_ILi224EEESA_EEELi128ENS_12float_e4m3_tEfNS_4arch4Sm90ELb1ELb0ELb0ELb1ELb0ELb0ELb0ELb1ELb1ELb0ELb0ELb0EEENS1_21CollectiveEpilogueFwdINS6_IJSA_SA_SB_EEES9_NS_10bfloat16_tESF_Li256ELb1ELb0ELb0ELb1EEENS1_36VarlenDynamicPersistentTileSchedulerILi128ELi224ELi256ELi128ELb0ELb0ELb1ELb1ELb1ELb1EEEEEEEEEvNT_6ParamsE,"ax",@progbits
	.align	128
.text._ZN7cutlass13device_kernelIN5flash11enable_sm90INS1_16FlashAttnFwdSm90INS1_25CollectiveMainloopFwdSm90ILi2EN4cute5tupleIJNS5_1CILi1EEES8_S8_EEENS6_IJNS7_ILi128EEENS7_ILi224EEESA_EEELi128ENS_12float_e4m3_tEfNS_4arch4Sm90ELb1ELb0ELb0ELb1ELb0ELb0ELb0ELb1ELb1ELb0ELb0ELb0EEENS1_21CollectiveEpilogueFwdINS6_IJSA_SA_SB_EEES9_NS_10bfloat16_tESF_Li256ELb1ELb0ELb0ELb1EEENS1_36VarlenDynamicPersistentTileSchedulerILi128ELi224ELi256ELi128ELb0ELb0ELb1ELb1ELb1ELb1EEEEEEEEEvNT_6ParamsE:
        .type           _ZN7cutlass13device_kernelIN5flash11enable_sm90INS1_16FlashAttnFwdSm90INS1_25CollectiveMainloopFwdSm90ILi2EN4cute5tupleIJNS5_1CILi1EEES8_S8_EEENS6_IJNS7_ILi128EEENS7_ILi224EEESA_EEELi128ENS_12float_e4m3_tEfNS_4arch4Sm90ELb1ELb0ELb0ELb1ELb0ELb0ELb0ELb1ELb1ELb0ELb0ELb0EEENS1_21CollectiveEpilogueFwdINS6_IJSA_SA_SB_EEES9_NS_10bfloat16_tESF_Li256ELb1ELb0ELb0ELb1EEENS1_36VarlenDynamicPersistentTileSchedulerILi128ELi224ELi256ELi128ELb0ELb0ELb1ELb1ELb1ELb1EEEEEEEEEvNT_6ParamsE,@function
        .size           _ZN7cutlass13device_kernelIN5flash11enable_sm90INS1_16FlashAttnFwdSm90INS1_25CollectiveMainloopFwdSm90ILi2EN4cute5tupleIJNS5_1CILi1EEES8_S8_EEENS6_IJNS7_ILi128EEENS7_ILi224EEESA_EEELi128ENS_12float_e4m3_tEfNS_4arch4Sm90ELb1ELb0ELb0ELb1ELb0ELb0ELb0ELb1ELb1ELb0ELb0ELb0EEENS1_21CollectiveEpilogueFwdINS6_IJSA_SA_SB_EEES9_NS_10bfloat16_tESF_Li256ELb1ELb0ELb0ELb1EEENS1_36VarlenDynamicPersistentTileSchedulerILi128ELi224ELi256ELi128ELb0ELb0ELb1ELb1ELb1ELb1EEEEEEEEEvNT_6ParamsE,(.L_x_72 - _ZN7cutlass13device_kernelIN5flash11enable_sm90INS1_16FlashAttnFwdSm90INS1_25CollectiveMainloopFwdSm90ILi2EN4cute5tupleIJNS5_1CILi1EEES8_S8_EEENS6_IJNS7_ILi128EEENS7_ILi224EEESA_EEELi128ENS_12float_e4m3_tEfNS_4arch4Sm90ELb1ELb0ELb0ELb1ELb0ELb0ELb0ELb1ELb1ELb0ELb0ELb0EEENS1_21CollectiveEpilogueFwdINS6_IJSA_SA_SB_EEES9_NS_10bfloat16_tESF_Li256ELb1ELb0ELb0ELb1EEENS1_36VarlenDynamicPersistentTileSchedulerILi128ELi224ELi256ELi128ELb0ELb0ELb1ELb1ELb1ELb1EEEEEEEEEvNT_6ParamsE)
        .other          _ZN7cutlass13device_kernelIN5flash11enable_sm90INS1_16FlashAttnFwdSm90INS1_25CollectiveMainloopFwdSm90ILi2EN4cute5tupleIJNS5_1CILi1EEES8_S8_EEENS6_IJNS7_ILi128EEENS7_ILi224EEESA_EEELi128ENS_12float_e4m3_tEfNS_4arch4Sm90ELb1ELb0ELb0ELb1ELb0ELb0ELb0ELb1ELb1ELb0ELb0ELb0EEENS1_21CollectiveEpilogueFwdINS6_IJSA_SA_SB_EEES9_NS_10bfloat16_tESF_Li256ELb1ELb0ELb0ELb1EEENS1_36VarlenDynamicPersistentTileSchedulerILi128ELi224ELi256ELi128ELb0ELb0ELb1ELb1ELb1ELb1EEEEEEEEEvNT_6ParamsE,@"STO_CUDA_ENTRY STV_DEFAULT"
_ZN7cutlass13device_kernelIN5flash11enable_sm90INS1_16FlashAttnFwdSm90INS1_25CollectiveMainloopFwdSm90ILi2EN4cute5tupleIJNS5_1CILi1EEES8_S8_EEENS6_IJNS7_ILi128EEENS7_ILi224EEESA_EEELi128ENS_12float_e4m3_tEfNS_4arch4Sm90ELb1ELb0ELb0ELb1ELb0ELb0ELb0ELb1ELb1ELb0ELb0ELb0EEENS1_21CollectiveEpilogueFwdINS6_IJSA_SA_SB_EEES9_NS_10bfloat16_tESF_Li256ELb1ELb0ELb0ELb1EEENS1_36VarlenDynamicPersistentTileSchedulerILi128ELi224ELi256ELi128ELb0ELb0ELb1ELb1ELb1ELb1EEEEEEEEEvNT_6ParamsE:
[----:B------:R-:W-:Y:S01]  /*0000*/  LDC R1, c[0x0][0x37c] ;  /* 0x0000df00ff017b82 */ /* 0x000fe20000000800 */
[----:B------:R-:W-:Y:S05]  /*0010*/  EXIT ;  /* 0x000000000000794d */ /* 0x000fea0003800000 */
.L_x_26:
        /* <DEDUP_REMOVED lines=14> */
.L_x_72:


//--------------------- .text._ZN7cutlass13device_kernelIN5flash11enable_sm90INS1_16FlashAttnFwdSm90INS1_25CollectiveMainloopFwdSm90ILi2EN4cute5tupleIJNS5_1CILi1EEES8_S8_EEENS6_IJNS7_ILi128EEENS7_ILi224EEESA_EEELi128ENS_12float_e4m3_tEfNS_4arch4Sm90ELb1ELb0ELb0ELb1ELb0ELb1ELb0ELb1ELb1ELb0ELb0ELb0EEENS1_21CollectiveEpilogueFwdINS6_IJSA_SA_SB_EEES9_NS_10bfloat16_tESF_Li256ELb1ELb0ELb0ELb1EEENS1_36VarlenDynamicPersistentTileSchedulerILi128ELi224ELi256ELi128ELb0ELb0ELb1ELb1ELb1ELb1EEEEEEEEEvNT_6ParamsE --------------------------
	.section	.text._ZN7cutlass13device_kernelIN5flash11enable_sm90INS1_16FlashAttnFwdSm90INS1_25CollectiveMainloopFwdSm90ILi2EN4cute5tupleIJNS5_1CILi1EEES8_S8_EEENS6_IJNS7_ILi128EEENS7_ILi224EEESA_EEELi128ENS_12float_e4m3_tEfNS_4arch4Sm90ELb1ELb0ELb0ELb1ELb0ELb1ELb0ELb1ELb1ELb0ELb0ELb0EEENS1_21CollectiveEpilogueFwdINS6_IJSA_SA_SB_EEES9_NS_10bfloat16_tESF_Li256ELb1ELb0ELb0ELb1EEENS1_36VarlenDynamicPersistentTileSchedulerILi128ELi224ELi256ELi128ELb0ELb0ELb1ELb1ELb1ELb1EEEEEEEEEvNT_6ParamsE,"ax",@progbits
	.align	128
.text._ZN7cutlass13device_kernelIN5flash11enable_sm90INS1_16FlashAttnFwdSm90INS1_25CollectiveMainloopFwdSm90ILi2EN4cute5tupleIJNS5_1CILi1EEES8_S8_EEENS6_IJNS7_ILi128EEENS7_ILi224EEESA_EEELi128ENS_12float_e4m3_tEfNS_4arch4Sm90ELb1ELb0ELb0ELb1ELb0ELb1ELb0ELb1ELb1ELb0ELb0ELb0EEENS1_21CollectiveEpilogueFwdINS6_IJSA_SA_SB_EEES9_NS_10bfloat16_tESF_Li256ELb1ELb0ELb0ELb1EEENS1_36VarlenDynamicPersistentTileSchedulerILi128ELi224ELi256ELi128ELb0ELb0ELb1ELb1ELb1ELb1EEEEEEEEEvNT_6ParamsE:
        .type           _ZN7cutlass13device_kernelIN5flash11enable_sm90INS1_16FlashAttnFwdSm90INS1_25CollectiveMainloopFwdSm90ILi2EN4cute5tupleIJNS5_1CILi1EEES8_S8_EEENS6_IJNS7_ILi128EEENS7_ILi224EEESA_EEELi128ENS_12float_e4m3_tEfNS_4arch4Sm90ELb1ELb0ELb0ELb1ELb0ELb1ELb0ELb1ELb1ELb0ELb0ELb0EEENS1_21CollectiveEpilogueFwdINS6_IJSA_SA_SB_EEES9_NS_10bfloat16_tESF_Li256ELb1ELb0ELb0ELb1EEENS1_36VarlenDynamicPersistentTileSchedulerILi128ELi224ELi256ELi128ELb0ELb0ELb1ELb1ELb1ELb1EEEEEEEEEvNT_6ParamsE,@function
        .size           _ZN7cutlass13device_kernelIN5flash11enable_sm90INS1_16FlashAttnFwdSm90INS1_25CollectiveMainloopFwdSm90ILi2EN4cute5tupleIJNS5_1CILi1EEES8_S8_EEENS6_IJNS7_ILi128EEENS7_ILi224EEESA_EEELi128ENS_12float_e4m3_tEfNS_4arch4Sm90ELb1ELb0ELb0ELb1ELb0ELb1ELb0ELb1ELb1ELb0ELb0ELb0EEENS1_21CollectiveEpilogueFwdINS6_IJSA_SA_SB_EEES9_NS_10bfloat16_tESF_Li256ELb1ELb0ELb0ELb1EEENS1_36VarlenDynamicPersistentTileSchedulerILi128ELi224ELi256ELi128ELb0ELb0ELb1ELb1ELb1ELb1EEEEEEEEEvNT_6ParamsE,(.L_x_73 - _ZN7cutlass13device_kernelIN5flash11enable_sm90INS1_16FlashAttnFwdSm90INS1_25CollectiveMainloopFwdSm90ILi2EN4cute5tupleIJNS5_1CILi1EEES8_S8_EEENS6_IJNS7_ILi128EEENS7_ILi224EEESA_EEELi128ENS_12float_e4m3_tEfNS_4arch4Sm90ELb1ELb0ELb0ELb1ELb0ELb1ELb0ELb1ELb1ELb0ELb0ELb0EEENS1_21CollectiveEpilogueFwdINS6_IJSA_SA_SB_EEES9_NS_10bfloat16_tESF_Li256ELb1ELb0ELb0ELb1EEENS1_36VarlenDynamicPersistentTileSchedulerILi128ELi224ELi256ELi128ELb0ELb0ELb1ELb1ELb1ELb1EEEEEEEEEvNT_6ParamsE)
        .other          _ZN7cutlass13device_kernelIN5flash11enable_sm90INS1_16FlashAttnFwdSm90INS1_25CollectiveMainloopFwdSm90ILi2EN4cute5tupleIJNS5_1CILi1EEES8_S8_EEENS6_IJNS7_ILi128EEENS7_ILi224EEESA_EEELi128ENS_12float_e4m3_tEfNS_4arch4Sm90ELb1ELb0ELb0ELb1ELb0ELb1ELb0ELb1ELb1ELb0ELb0ELb0EEENS1_21CollectiveEpilogueFwdINS6_IJSA_SA_SB_EEES9_NS_10bfloat16_tESF_Li256ELb1ELb0ELb0ELb1EEENS1_36VarlenDynamicPersistentTileSchedulerILi128ELi224ELi256ELi128ELb0ELb0ELb1ELb1ELb1ELb1EEEEEEEEEvNT_6ParamsE,@"STO_CUDA_ENTRY STV_DEFAULT"
_ZN7cutlass13device_kernelIN5flash11enable_sm90INS1_16FlashAttnFwdSm90INS1_25CollectiveMainloopFwdSm90ILi2EN4cute5tupleIJNS5_1CILi1EEES8_S8_EEENS6_IJNS7_ILi128EEENS7_ILi224EEESA_EEELi128ENS_12float_e4m3_tEfNS_4arch4Sm90ELb1ELb0ELb0ELb1ELb0ELb1ELb0ELb1ELb1ELb0ELb0ELb0EEENS1_21CollectiveEpilogueFwdINS6_IJSA_SA_SB_EEES9_NS_10bfloat16_tESF_Li256ELb1ELb0ELb0ELb1EEENS1_36VarlenDynamicPersistentTileSchedulerILi128ELi224ELi256ELi128ELb0ELb0ELb1ELb1ELb1ELb1EEEEEEEEEvNT_6ParamsE:
[----:B------:R-:W-:Y:S01]  /*0000*/  LDC R1, c[0x0][0x37c] ;  /* 0x0000df00ff017b82 */ /* 0x000fe20000000800 */
[----:B------:R-:W-:Y:S05]  /*0010*/  EXIT ;  /* 0x000000000000794d */ /* 0x000fea0003800000 */
.L_x_27:
        /* <DEDUP_REMOVED lines=14> */
.L_x_73:


//--------------------- .text._ZN7cutlass13device_kernelIN5flash11enable_sm90INS1_16FlashAttnFwdSm90INS1_25CollectiveMainloopFwdSm90ILi2EN4cute5tupleIJNS5_1CILi1EEES8_S8_EEENS6_IJNS7_ILi192EEENS7_ILi128EEENS7_ILi96EEEEEELi96ENS_12float_e4m3_tEfNS_4arch4Sm90ELb0ELb0ELb0ELb0ELb0ELb0ELb0ELb1ELb1ELb0ELb0ELb0EEENS1_21CollectiveEpilogueFwdINS6_IJSA_SC_SB_EEES9_NS_10bfloat16_tESG_Li384ELb0ELb0ELb0ELb1EEENS1_29StaticPersistentTileSchedulerILb0EEEEEEEEEvNT_6ParamsE --------------------------
	.section	.text._ZN7cutlass13device_kernelIN5flash11enable_sm90INS1_16FlashAttnFwdSm90INS1_25CollectiveMainloopFwdSm90ILi2EN4cute5tupleIJNS5_1CILi1EEES8_S8_EEENS6_IJNS7_ILi192EEENS7_ILi128EEENS7_ILi96EEEEEELi96ENS_12float_e4m3_tEfNS_4arch4Sm90ELb0ELb0ELb0ELb0ELb0ELb0ELb0ELb1ELb1ELb0ELb0ELb0EEENS1_21CollectiveEpilogueFwdINS6_IJSA_SC_SB_EEES9_NS_10bfloat16_tESG_Li384ELb0ELb0ELb0ELb1EEENS1_29StaticPersistentTileSchedulerILb0EEEEEEEEEvNT_6ParamsE,"ax",@progbits
	.align	128
.text._ZN7cutlass13device_kernelIN5flash11enable_sm90INS1_16FlashAttnFwdSm90INS1_25CollectiveMainloopFwdSm90ILi2EN4cute5tupleIJNS5_1CILi1EEES8_S8_EEENS6_IJNS7_ILi192EEENS7_ILi128EEENS7_ILi96EEEEEELi96ENS_12float_e4m3_tEfNS_4arch4Sm90ELb0ELb0ELb0ELb0ELb0ELb0ELb0ELb1ELb1ELb0ELb0ELb0EEENS1_21CollectiveEpilogueFwdINS6_IJSA_SC_SB_EEES9_NS_10bfloat16_tESG_Li384ELb0ELb0ELb0ELb1EEENS1_29StaticPersistentTileSchedulerILb0EEEEEEEEEvNT_6ParamsE:
        .type           _ZN7cutlass13device_kernelIN5flash11enable_sm90INS1_16FlashAttnFwdSm90INS1_25CollectiveMainloopFwdSm90ILi2EN4cute5tupleIJNS5_1CILi1EEES8_S8_EEENS6_IJNS7_ILi192EEENS7_ILi128EEENS7_ILi96EEEEEELi96ENS_12float_e4m3_tEfNS_4arch4Sm90ELb0ELb0ELb0ELb0ELb0ELb0ELb0ELb1ELb1ELb0ELb0ELb0EEENS1_21CollectiveEpilogueFwdINS6_IJSA_SC_SB_EEES9_NS_10bfloat16_tESG_Li384ELb0ELb0ELb0ELb1EEENS1_29StaticPersistentTileSchedulerILb0EEEEEEEEEvNT_6ParamsE,@function
        .size           _ZN7cutlass13device_kernelIN5flash11enable_sm90INS1_16FlashAttnFwdSm90INS1_25CollectiveMainloopFwdSm90ILi2EN4cute5tupleIJNS5_1CILi1EEES8_S8_EEENS6_IJNS7_ILi192EEENS7_ILi128EEENS7_ILi96EEEEEELi96ENS_12float_e4m3_tEfNS_4arch4Sm90ELb0ELb0ELb0ELb0ELb0ELb0ELb0ELb1ELb1ELb0ELb0ELb0EEENS1_21CollectiveEpilogueFwdINS6_IJSA_SC_SB_EEES9_NS_10bfloat16_tESG_Li384ELb0ELb0ELb0ELb1EEENS1_29StaticPersistentTileSchedulerILb0EEEEEEEEEvNT_6ParamsE,(.L_x_74 - _ZN7cutlass13device_kernelIN5flash11enable_sm90INS1_16FlashAttnFwdSm90INS1_25CollectiveMainloopFwdSm90ILi2EN4cute5tupleIJNS5_1CILi1EEES8_S8_EEENS6_IJNS7_ILi192EEENS7_ILi128EEENS7_ILi96EEEEEELi96ENS_12float_e4m3_tEfNS_4arch4Sm90ELb0ELb0ELb0ELb0ELb0ELb0ELb0ELb1ELb1ELb0ELb0ELb0EEENS1_21CollectiveEpilogueFwdINS6_IJSA_SC_SB_EEES9_NS_10bfloat16_tESG_Li384ELb0ELb0ELb0ELb1EEENS1_29StaticPersistentTileSchedulerILb0EEEEEEEEEvNT_6ParamsE)
        .other          _ZN7cutlass13device_kernelIN5flash11enable_sm90INS1_16FlashAttnFwdSm90INS1_25CollectiveMainloopFwdSm90ILi2EN4cute5tupleIJNS5_1CILi1EEES8_S8_EEENS6_IJNS7_ILi192EEENS7_ILi128EEENS7_ILi96EEEEEELi96ENS_12float_e4m3_tEfNS_4arch4Sm90ELb0ELb0ELb0ELb0ELb0ELb0ELb0ELb1ELb1ELb0ELb0ELb0EEENS1_21CollectiveEpilogueFwdINS6_IJSA_SC_SB_EEES9_NS_10bfloat16_tESG_Li384ELb0ELb0ELb0ELb1EEENS1_29StaticPersistentTileSchedulerILb0EEEEEEEEEvNT_6ParamsE,@"STO_CUDA_ENTRY STV_DEFAULT"
_ZN7cutlass13device_kernelIN5flash11enable_sm90INS1_16FlashAttnFwdSm90INS1_25CollectiveMainloopFwdSm90ILi2EN4cute5tupleIJNS5_1CILi1EEES8_S8_EEENS6_IJNS7_ILi192EEENS7_ILi128EEENS7_ILi96EEEEEELi96ENS_12float_e4m3_tEfNS_4arch4Sm90ELb0ELb0ELb0ELb0ELb0ELb0ELb0ELb1ELb1ELb0ELb0ELb0EEENS1_21CollectiveEpilogueFwdINS6_IJSA_SC_SB_EEES9_NS_10bfloat16_tESG_Li384ELb0ELb0ELb0ELb1EEENS1_29StaticPersistentTileSchedulerILb0EEEEEEEEEvNT_6ParamsE:
[----:B------:R-:W-:Y:S01]  /*0000*/  LDC R1, c[0x0][0x37c] ;  /* 0x0000df00ff017b82 */ /* 0x000fe20000000800 */
[----:B------:R-:W-:Y:S05]  /*0010*/  EXIT ;  /* 0x000000000000794d */ /* 0x000fea0003800000 */
.L_x_28:
        /* <DEDUP_REMOVED lines=14> */
.L_x_74:


//--------------------- .text._ZN7cutlass13device_kernelIN5flash11enable_sm90INS1_16FlashAttnFwdSm90INS1_25CollectiveMainloopFwdSm90ILi2EN4cute5tupleIJNS5_1CILi1EEES8_S8_EEENS6_IJNS7_ILi192EEENS7_ILi128EEENS7_ILi96EEEEEELi96ENS_12float_e4m3_tEfNS_4arch4Sm90ELb0ELb0ELb0ELb1ELb0ELb0ELb0ELb1ELb1ELb0ELb0ELb0EEENS1_21CollectiveEpilogueFwdINS6_IJSA_SC_SB_EEES9_NS_10bfloat16_tESG_Li384ELb1ELb0ELb0ELb1EEENS1_36VarlenDynamicPersistentTileSchedulerILi192ELi128ELi384ELi128ELb0ELb0ELb1ELb0ELb1ELb1EEEEEEEEEvNT_6ParamsE --------------------------
	.section	.text._ZN7cutlass13device_kernelIN5flash11enable_sm90INS1_16FlashAttnFwdSm90INS1_25CollectiveMainloopFwdSm90ILi2EN4cute5tupleIJNS5_1CILi1EEES8_S8_EEENS6_IJNS7_ILi192EEENS7_ILi128EEENS7_ILi96EEEEEELi96ENS_12float_e4m3_tEfNS_4arch4Sm90ELb0ELb0ELb0ELb1ELb0ELb0ELb0ELb1ELb1ELb0ELb0ELb0EEENS1_21CollectiveEpilogueFwdINS6_IJSA_SC_SB_EEES9_NS_10bfloat16_tESG_Li384ELb1ELb0ELb0ELb1EEENS1_36VarlenDynamicPersistentTileSchedulerILi192ELi128ELi384ELi128ELb0ELb0ELb1ELb0ELb1ELb1EEEEEEEEEvNT_6ParamsE,"ax",@progbits
	.align	128
.text._ZN7cutlass13device_kernelIN5flash11enable_sm90INS1_16FlashAttnFwdSm90INS1_25CollectiveMainloopFwdSm90ILi2EN4cute5tupleIJNS5_1CILi1EEES8_S8_EEENS6_IJNS7_ILi192EEENS7_ILi128EEENS7_ILi96EEEEEELi96ENS_12float_e4m3_tEfNS_4arch4Sm90ELb0ELb0ELb0ELb1ELb0ELb0ELb0ELb1ELb1ELb0ELb0ELb0EEENS1_21CollectiveEpilogueFwdINS6_IJSA_SC_SB_EEES9_NS_10bfloat16_tESG_Li384ELb1ELb0ELb0ELb1EEENS1_36VarlenDynamicPersistentTileSchedulerILi192ELi128ELi384ELi128ELb0ELb0ELb1ELb0ELb1ELb1EEEEEEEEEvNT_6ParamsE:
        .type           _ZN7cutlass13device_kernelIN5flash11enable_sm90INS1_16FlashAttnFwdSm90INS1_25CollectiveMainloopFwdSm90ILi2EN4cute5tupleIJNS5_1CILi1EEES8_S8_EEENS6_IJNS7_ILi192EEENS7_ILi128EEENS7_ILi96EEEEEELi96ENS_12float_e4m3_tEfNS_4arch4Sm90ELb0ELb0ELb0ELb1ELb0ELb0ELb0ELb1ELb1ELb0ELb0ELb0EEENS1_21CollectiveEpilogueFwdINS6_IJSA_SC_SB_EEES9_NS_10bfloat16_tESG_Li384ELb1ELb0ELb0ELb1EEENS1_36VarlenDynamicPersistentTileSchedulerILi192ELi128ELi384ELi128ELb0ELb0ELb1ELb0ELb1ELb1EEEEEEEEEvNT_6ParamsE,@function
        .size           _ZN7cutlass13device_kernelIN5flash11enable_sm90INS1_16FlashAttnFwdSm90INS1_25CollectiveMainloopFwdSm90ILi2EN4cute5tupleIJNS5_1CILi1EEES8_S8_EEENS6_IJNS7_ILi192EEENS7_ILi128EEENS7_ILi96EEEEEELi96ENS_12float_e4m3_tEfNS_4arch4Sm90ELb0ELb0ELb0ELb1ELb0ELb0ELb0ELb1ELb1ELb0ELb0ELb0EEENS1_21CollectiveEpilogueFwdINS6_IJSA_SC_SB_EEES9_NS_10bfloat16_tESG_Li384ELb1ELb0ELb0ELb1EEENS1_36VarlenDynamicPersistentTileSchedulerILi192ELi128ELi384ELi128ELb0ELb0ELb1ELb0ELb1ELb1EEEEEEEEEvNT_6ParamsE,(.L_x_75 - _ZN7cutlass13device_kernelIN5flash11enable_sm90INS1_16FlashAttnFwdSm90INS1_25CollectiveMainloopFwdSm90ILi2EN4cute5tupleIJNS5_1CILi1EEES8_S8_EEENS6_IJNS7_ILi192EEENS7_ILi128EEENS7_ILi96EEEEEELi96ENS_12float_e4m3_tEfNS_4arch4Sm90ELb0ELb0ELb0ELb1ELb0ELb0ELb0ELb1ELb1ELb0ELb0ELb0EEENS1_21CollectiveEpilogueFwdINS6_IJSA_SC_SB_EEES9_NS_10bfloat16_tESG_Li384ELb1ELb0ELb0ELb1EEENS1_36VarlenDynamicPersistentTileSchedulerILi192ELi128ELi384ELi128ELb0ELb0ELb1ELb0ELb1ELb1EEEEEEEEEvNT_6ParamsE)
        .other          _ZN7cutlass13device_kernelIN5flash11enable_sm90INS1_16FlashAttnFwdSm90INS1_25CollectiveMainloopFwdSm90ILi2EN4cute5tupleIJNS5_1CILi1EEES8_S8_EEENS6_IJNS7_ILi192EEENS7_ILi128EEENS7_ILi96EEEEEELi96ENS_12float_e4m3_tEfNS_4arch4Sm90ELb0ELb0ELb0ELb1ELb0ELb0ELb0ELb1ELb1ELb0ELb0ELb0EEENS1_21CollectiveEpilogueFwdINS6_IJSA_SC_SB_EEES9_NS_10bfloat16_tESG_Li384ELb1ELb0ELb0ELb1EEENS1_36VarlenDynamicPersistentTileSchedulerILi192ELi128ELi384ELi128ELb0ELb0ELb1ELb0ELb1ELb1EEEEEEEEEvNT_6ParamsE,@"STO_CUDA_ENTRY STV_DEFAULT"
_ZN7cutlass13device_kernelIN5flash11enable_sm90INS1_16FlashAttnFwdSm90INS1_25CollectiveMainloopFwdSm90ILi2EN4cute5tupleIJNS5_1CILi1EEES8_S8_EEENS6_IJNS7_ILi192EEENS7_ILi128EEENS7_ILi96EEEEEELi96ENS_12float_e4m3_tEfNS_4arch4Sm90ELb0ELb0ELb0ELb1ELb0ELb0ELb0ELb1ELb1ELb0ELb0ELb0EEENS1_21CollectiveEpilogueFwdINS6_IJSA_SC_SB_EEES9_NS_10bfloat16_tESG_Li384ELb1ELb0ELb0ELb1EEENS1_36VarlenDynamicPersistentTileSchedulerILi192ELi128ELi384ELi128ELb0ELb0ELb1ELb0ELb1ELb1EEEEEEEEEvNT_6ParamsE:
[----:B------:R-:W-:Y:S01]  /*0000*/  LDC R1, c[0x0][0x37c] ;  /* 0x0000df00ff017b82 */ /* 0x000fe20000000800 */
[----:B------:R-:W-:Y:S05]  /*0010*/  EXIT ;  /* 0x000000000000794d */ /* 0x000fea0003800000 */
.L_x_29:
        /* <DEDUP_REMOVED lines=14> */
.L_x_75:


//--------------------- .text._ZN7cutlass13device_kernelIN5flash11enable_sm90INS1_16FlashAttnFwdSm90INS1_25CollectiveMainloopFwdSm90ILi2EN4cute5tupleIJNS5_1CILi1EEES8_S8_EEENS6_IJNS7_ILi192EEENS7_ILi128EEENS7_ILi96EEEEEELi96ENS_12float_e4m3_tEfNS_4arch4Sm90ELb0ELb0ELb0ELb1ELb0ELb1ELb0ELb1ELb1ELb0ELb0ELb0EEENS1_21CollectiveEpilogueFwdINS6_IJSA_SC_SB_EEES9_NS_10bfloat16_tESG_Li384ELb1ELb0ELb0ELb1EEENS1_36VarlenDynamicPersistentTileSchedulerILi192ELi128ELi384ELi128ELb0ELb0ELb1ELb0ELb1ELb1EEEEEEEEEvNT_6ParamsE --------------------------
	.section	.text._ZN7cutlass13device_kernelIN5flash11enable_sm90INS1_16FlashAttnFwdSm90INS1_25CollectiveMainloopFwdSm90ILi2EN4cute5tupleIJNS5_1CILi1EEES8_S8_EEENS6_IJNS7_ILi192EEENS7_ILi128EEENS7_ILi96EEEEEELi96ENS_12float_e4m3_tEfNS_4arch4Sm90ELb0ELb0ELb0ELb1ELb0ELb1ELb0ELb1ELb1ELb0ELb0ELb0EEENS1_21CollectiveEpilogueFwdINS6_IJSA_SC_SB_EEES9_NS_10bfloat16_tESG_Li384ELb1ELb0ELb0ELb1EEENS1_36VarlenDynamicPersistentTileSchedulerILi192ELi128ELi384ELi128ELb0ELb0ELb1ELb0ELb1ELb1EEEEEEEEEvNT_6ParamsE,"ax",@progbits
	.align	128
.text._ZN7cutlass13device_kernelIN5flash11enable_sm90INS1_16FlashAttnFwdSm90INS1_25CollectiveMainloopFwdSm90ILi2EN4cute5tupleIJNS5_1CILi1EEES8_S8_EEENS6_IJNS7_ILi192EEENS7_ILi128EEENS7_ILi96EEEEEELi96ENS_12float_e4m3_tEfNS_4arch4Sm90ELb0ELb0ELb0ELb1ELb0ELb1ELb0ELb1ELb1ELb0ELb0ELb0EEENS1_21CollectiveEpilogueFwdINS6_IJSA_SC_SB_EEES9_NS_10bfloat16_tESG_Li384ELb1ELb0ELb0ELb1EEENS1_36VarlenDynamicPersistentTileSchedulerILi192ELi128ELi384ELi128ELb0ELb0ELb1ELb0ELb1ELb1EEEEEEEEEvNT_6ParamsE:
        .type           _ZN7cutlass13device_kernelIN5flash11enable_sm90INS1_16FlashAttnFwdSm90INS1_25CollectiveMainloopFwdSm90ILi2EN4cute5tupleIJNS5_1CILi1EEES8_S8_EEENS6_IJNS7_ILi192EEENS7_ILi128EEENS7_ILi96EEEEEELi96ENS_12float_e4m3_tEfNS_4arch4Sm90ELb0ELb0ELb0ELb1ELb0ELb1ELb0ELb1ELb1ELb0ELb0ELb0EEENS1_21CollectiveEpilogueFwdINS6_IJSA_SC_SB_EEES9_NS_10bfloat16_tESG_Li384ELb1ELb0ELb0ELb1EEENS1_36VarlenDynamicPersistentTileSchedulerILi192ELi128ELi384ELi128ELb0ELb0ELb1ELb0ELb1ELb1EEEEEEEEEvNT_6ParamsE,@function
        .size           _ZN7cutlass13device_kernelIN5flash11enable_sm90INS1_16FlashAttnFwdSm90INS1_25CollectiveMainloopFwdSm90ILi2EN4cute5tupleIJNS5_1CILi1EEES8_S8_EEENS6_IJNS7_ILi192EEENS7_ILi128EEENS7_ILi96EEEEEELi96ENS_12float_e4m3_tEfNS_4arch4Sm90ELb0ELb0ELb0ELb1ELb0ELb1ELb0ELb1ELb1ELb0ELb0ELb0EEENS1_21CollectiveEpilogueFwdINS6_IJSA_SC_SB_EEES9_NS_10bfloat16_tESG_Li384ELb1ELb0ELb0ELb1EEENS1_36VarlenDynamicPersistentTileSchedulerILi192ELi128ELi384ELi128ELb0ELb0ELb1ELb0ELb1ELb1EEEEEEEEEvNT_6ParamsE,(.L_x_76 - _ZN7cutlass13device_kernelIN5flash11enable_sm90INS1_16FlashAttnFwdSm90INS1_25CollectiveMainloopFwdSm90ILi2EN4cute5tupleIJNS5_1CILi1EEES8_S8_EEENS6_IJNS7_ILi192EEENS7_ILi128EEENS7_ILi96EEEEEELi96ENS_12float_e4m3_tEfNS_4arch4Sm90ELb0ELb0ELb0ELb1ELb0ELb1ELb0ELb1ELb1ELb0ELb0ELb0EEENS1_21CollectiveEpilogueFwdINS6_IJSA_SC_SB_EEES9_NS_10bfloat16_tESG_Li384ELb1ELb0ELb0ELb1EEENS1_36VarlenDynamicPersistentTileSchedulerILi192ELi128ELi384ELi128ELb0ELb0ELb1ELb0ELb1ELb1EEEEEEEEEvNT_6ParamsE)
        .other          _ZN7cutlass13device_kernelIN5flash11enable_sm90INS1_16FlashAttnFwdSm90INS1_25CollectiveMainloopFwdSm90ILi2EN4cute5tupleIJNS5_1CILi1EEES8_S8_EEENS6_IJNS7_ILi192EEENS7_ILi128EEENS7_ILi96EEEEEELi96ENS_12float_e4m3_tEfNS_4arch4Sm90ELb0ELb0ELb0ELb1ELb0ELb1ELb0ELb1ELb1ELb0ELb0ELb0EEENS1_21CollectiveEpilogueFwdINS6_IJSA_SC_SB_EEES9_NS_10bfloat16_tESG_Li384ELb1ELb0ELb0ELb1EEENS1_36VarlenDynamicPersistentTileSchedulerILi192ELi128ELi384ELi128ELb0ELb0ELb1ELb0ELb1ELb1EEEEEEEEEvNT_6ParamsE,@"STO_CUDA_ENTRY STV_DEFAULT"
_ZN7cutlass13device_kernelIN5flash11enable_sm90INS1_16FlashAttnFwdSm90INS1_25CollectiveMainloopFwdSm90ILi2EN4cute5tupleIJNS5_1CILi1EEES8_S8_EEENS6_IJNS7_ILi192EEENS7_ILi128EEENS7_ILi96EEEEEELi96ENS_12float_e4m3_tEfNS_4arch4Sm90ELb0ELb0ELb0ELb1ELb0ELb1ELb0ELb1ELb1ELb0ELb0ELb0EEENS1_21CollectiveEpilogueFwdINS6_IJSA_SC_SB_EEES9_NS_10bfloat16_tESG_Li384ELb1ELb0ELb0ELb1EEENS1_36VarlenDynamicPersistentTileSchedulerILi192ELi128ELi384ELi128ELb0ELb0ELb1ELb0ELb1ELb1EEEEEEEEEvNT_6ParamsE:
[----:B------:R-:W-:Y:S01]  /*0000*/  LDC R1, c[0x0][0x37c] ;  /* 0x0000df00ff017b82 */ /* 0x000fe20000000800 */
[----:B------:R-:W-:Y:S05]  /*0010*/  EXIT ;  /* 0x000000000000794d */ /* 0x000fea0003800000 */
.L_x_30:
        /* <DEDUP_REMOVED lines=14> */
.L_x_76:


//--------------------- .text._ZN7cutlass13device_kernelIN5flash11enable_sm90INS1_16FlashAttnFwdSm90INS1_25CollectiveMainloopFwdSm90ILi2EN4cute5tupleIJNS5_1CILi1EEES8_S8_EEENS6_IJNS7_ILi192EEENS7_ILi128EEENS7_ILi96EEEEEELi96ENS_12float_e4m3_tEfNS_4arch4Sm90ELb0ELb1ELb0ELb0ELb0ELb0ELb0ELb1ELb1ELb0ELb0ELb0EEENS1_21CollectiveEpilogueFwdINS6_IJSA_SC_SB_EEES9_NS_10bfloat16_tESG_Li384ELb0ELb0ELb0ELb1EEENS1_30DynamicPersistentTileSchedulerILi384ELi128ELb0ELb0ELb1EEEEEEEEEvNT_6ParamsE --------------------------
	.section	.text._ZN7cutlass13device_kernelIN5flash11enable_sm90INS1_16FlashAttnFwdSm90INS1_25CollectiveMainloopFwdSm90ILi2EN4cute5tupleIJNS5_1CILi1EEES8_S8_EEENS6_IJNS7_ILi192EEENS7_ILi128EEENS7_ILi96EEEEEELi96ENS_12float_e4m3_tEfNS_4arch4Sm90ELb0ELb1ELb0ELb0ELb0ELb0ELb0ELb1ELb1ELb0ELb0ELb0EEENS1_21CollectiveEpilogueFwdINS6_IJSA_SC_SB_EEES9_NS_10bfloat16_tESG_Li384ELb0ELb0ELb0ELb1EEENS1_30DynamicPersistentTileSchedulerILi384ELi128ELb0ELb0ELb1EEEEEEEEEvNT_6ParamsE,"ax",@progbits
	.align	128
.text._ZN7cutlass13device_kernelIN5flash11enable_sm90INS1_16FlashAttnFwdSm90INS1_25CollectiveMainloopFwdSm90ILi2EN4cute5tupleIJNS5_1CILi1EEES8_S8_EEENS6_IJNS7_ILi192EEENS7_ILi128EEENS7_ILi96EEEEEELi96ENS_12float_e4m3_tEfNS_4arch4Sm90ELb0ELb1ELb0ELb0ELb0ELb0ELb0ELb1ELb1ELb0ELb0ELb0EEENS1_21CollectiveEpilogueFwdINS6_IJSA_SC_SB_EEES9_NS_10bfloat16_tESG_Li384ELb0ELb0ELb0ELb1EEENS1_30DynamicPersistentTileSchedulerILi384ELi128ELb0ELb0ELb1EEEEEEEEEvNT_6ParamsE:
        .type           _ZN7cutlass13device_kernelIN5flash11enable_sm90INS1_16FlashAttnFwdSm90INS1_25CollectiveMainloopFwdSm90ILi2EN4cute5tupleIJNS5_1CILi1EEES8_S8_EEENS6_IJNS7_ILi192EEENS7_ILi128EEENS7_ILi96EEEEEELi96ENS_12float_e4m3_tEfNS_4arch4Sm90ELb0ELb1ELb0ELb0ELb0ELb0ELb0ELb1ELb1ELb0ELb0ELb0EEENS1_21CollectiveEpilogueFwdINS6_IJSA_SC_SB_EEES9_NS_10bfloat16_tESG_Li384ELb0ELb0ELb0ELb1EEENS1_30DynamicPersistentTileSchedulerILi384ELi128ELb0ELb0ELb1EEEEEEEEEvNT_6ParamsE,@function
        .size           _ZN7cutlass13device_kernelIN5flash11enable_sm90INS1_16FlashAttnFwdSm90INS1_25CollectiveMainloopFwdSm90ILi2EN4cute5tupleIJNS5_1CILi1EEES8_S8_EEENS6_IJNS7_ILi192EEENS7_ILi128EEENS7_ILi96EEEEEELi96ENS_12float_e4m3_tEfNS_4arch4Sm90ELb0ELb1ELb0ELb0ELb0ELb0ELb0ELb1ELb1ELb0ELb0ELb0EEENS1_21CollectiveEpilogueFwdINS6_IJSA_SC_SB_EEES9_NS_10bfloat16_tESG_Li384ELb0ELb0ELb0ELb1EEENS1_30DynamicPersistentTileSchedulerILi384ELi128ELb0ELb0ELb1EEEEEEEEEvNT_6ParamsE,(.L_x_77 - _ZN7cutlass13device_kernelIN5flash11enable_sm90INS1_16FlashAttnFwdSm90INS1_25CollectiveMainloopFwdSm90ILi2EN4cute5tupleIJNS5_1CILi1EEES8_S8_EEENS6_IJNS7_ILi192EEENS7_ILi128EEENS7_ILi96EEEEEELi96ENS_12float_e4m3_tEfNS_4arch4Sm90ELb0ELb1ELb0ELb0ELb0ELb0ELb0ELb1ELb1ELb0ELb0ELb0EEENS1_21CollectiveEpilogueFwdINS6_IJSA_SC_SB_EEES9_NS_10bfloat16_tESG_Li384ELb0ELb0ELb0ELb1EEENS1_30DynamicPersistentTileSchedulerILi384ELi128ELb0ELb0ELb1EEEEEEEEEvNT_6ParamsE)
        .other          _ZN7cutlass13device_kernelIN5flash11enable_sm90INS1_16FlashAttnFwdSm90INS1_25CollectiveMainloopFwdSm90ILi2EN4cute5tupleIJNS5_1CILi1EEES8_S8_EEENS6_IJNS7_ILi192EEENS7_ILi128EEENS7_ILi96EEEEEELi96ENS_12float_e4m3_tEfNS_4arch4Sm90ELb0ELb1ELb0ELb0ELb0ELb0ELb0ELb1ELb1ELb0ELb0ELb0EEENS1_21CollectiveEpilogueFwdINS6_IJSA_SC_SB_EEES9_NS_10bfloat16_tESG_Li384ELb0ELb0ELb0ELb1EEENS1_30DynamicPersistentTileSchedulerILi384ELi128ELb0ELb0ELb1EEEEEEEEEvNT_6ParamsE,@"STO_CUDA_ENTRY STV_DEFAULT"
_ZN7cutlass13device_kernelIN5flash11enable_sm90INS1_16FlashAttnFwdSm90INS1_25CollectiveMainloopFwdSm90ILi2EN4cute5tupleIJNS5_1CILi1EEES8_S8_EEENS6_IJNS7_ILi192EEENS7_ILi128EEENS7_ILi96EEEEEELi96ENS_12float_e4m3_tEfNS_4arch4Sm90ELb0ELb1ELb0ELb0ELb0ELb0ELb0ELb1ELb1ELb0ELb0ELb0EEENS1_21CollectiveEpilogueFwdINS6_IJSA_SC_SB_EEES9_NS_10bfloat16_tESG_Li384ELb0ELb0ELb0ELb1EEENS1_30DynamicPersistentTileSchedulerILi384ELi128ELb0ELb0ELb1EEEEEEEEEvNT_6ParamsE:
[----:B------:R-:W-:Y:S01]  /*0000*/  LDC R1, c[0x0][0x37c] ;  /* 0x0000df00ff017b82 */ /* 0x000fe20000000800 */
[----:B------:R-:W-:Y:S05]  /*0010*/  EXIT ;  /* 0x000000000000794d */ /* 0x000fea0003800000 */
.L_x_31:
        /* <DEDUP_REMOVED lines=14> */
.L_x_77:


//--------------------- .text._ZN7cutlass13device_kernelIN5flash11enable_sm90INS1_16FlashAttnFwdSm90INS1_25CollectiveMainloopFwdSm90ILi2EN4cute5tupleIJNS5_1CILi1EEES8_S8_EEENS6_IJNS7_ILi192EEENS7_ILi128EEENS7_ILi96EEEEEELi96ENS_12float_e4m3_tEfNS_4arch4Sm90ELb0ELb1ELb0ELb1ELb0ELb0ELb0ELb1ELb1ELb0ELb0ELb0EEENS1_21CollectiveEpilogueFwdINS6_IJSA_SC_SB_EEES9_NS_10bfloat16_tESG_Li384ELb1ELb0ELb0ELb1EEENS1_36VarlenDynamicPersistentTileSchedulerILi192ELi128ELi384ELi128ELb0ELb0ELb1ELb1ELb0ELb1EEEEEEEEEvNT_6ParamsE --------------------------
	.section	.text._ZN7cutlass13device_kernelIN5flash11enable_sm90INS1_16FlashAttnFwdSm90INS1_25CollectiveMainloopFwdSm90ILi2EN4cute5tupleIJNS5_1CILi1EEES8_S8_EEENS6_IJNS7_ILi192EEENS7_ILi128EEENS7_ILi96EEEEEELi96ENS_12float_e4m3_tEfNS_4arch4Sm90ELb0ELb1ELb0ELb1ELb0ELb0ELb0ELb1ELb1ELb0ELb0ELb0EEENS1_21CollectiveEpilogueFwdINS6_IJSA_SC_SB_EEES9_NS_10bfloat16_tESG_Li384ELb1ELb0ELb0ELb1EEENS1_36VarlenDynamicPersistentTileSchedulerILi192ELi128ELi384ELi128ELb0ELb0ELb1ELb1ELb0ELb1EEEEEEEEEvNT_6ParamsE,"ax",@progbits
	.align	128
.text._ZN7cutlass13device_kernelIN5flash11enable_sm90INS1_16FlashAttnFwdSm90INS1_25CollectiveMainloopFwdSm90ILi2EN4cute5tupleIJNS5_1CILi1EEES8_S8_EEENS6_IJNS7_ILi192EEENS7_ILi128EEENS7_ILi96EEEEEELi96ENS_12float_e4m3_tEfNS_4arch4Sm90ELb0ELb1ELb0ELb1ELb0ELb0ELb0ELb1ELb1ELb0ELb0ELb0EEENS1_21CollectiveEpilogueFwdINS6_IJSA_SC_SB_EEES9_NS_10bfloat16_tESG_Li384ELb1ELb0ELb0ELb1EEENS1_36VarlenDynamicPersistentTileSchedulerILi192ELi128ELi384ELi128ELb0ELb0ELb1ELb1ELb0ELb1EEEEEEEEEvNT_6ParamsE:
        .type           _ZN7cutlass13device_kernelIN5flash11enable_sm90INS1_16FlashAttnFwdSm90INS1_25CollectiveMainloopFwdSm90ILi2EN4cute5tupleIJNS5_1CILi1EEES8_S8_EEENS6_IJNS7_ILi192EEENS7_ILi128EEENS7_ILi96EEEEEELi96ENS_12float_e4m3_tEfNS_4arch4Sm90ELb0ELb1ELb0ELb1ELb0ELb0ELb0ELb1ELb1ELb0ELb0ELb0EEENS1_21CollectiveEpilogueFwdINS6_IJSA_SC_SB_EEES9_NS_10bfloat16_tESG_Li384ELb1ELb0ELb0ELb1EEENS1_36VarlenDynamicPersistentTileSchedulerILi192ELi128ELi384ELi128ELb0ELb0ELb1ELb1ELb0ELb1EEEEEEEEEvNT_6ParamsE,@function
        .size           _ZN7cutlass13device_kernelIN5flash11enable_sm90INS1_16FlashAttnFwdSm90INS1_25CollectiveMainloopFwdSm90ILi2EN4cute5tupleIJNS5_1CILi1EEES8_S8_EEENS6_IJNS7_ILi192EEENS7_ILi128EEENS7_ILi96EEEEEELi96ENS_12float_e4m3_tEfNS_4arch4Sm90ELb0ELb1ELb0ELb1ELb0ELb0ELb0ELb1ELb1ELb0ELb0ELb0EEENS1_21CollectiveEpilogueFwdINS6_IJSA_SC_SB_EEES9_NS_10bfloat16_tESG_Li384ELb1ELb0ELb0ELb1EEENS1_36VarlenDynamicPersistentTileSchedulerILi192ELi128ELi384ELi128ELb0ELb0ELb1ELb1ELb0ELb1EEEEEEEEEvNT_6ParamsE,(.L_x_78 - _ZN7cutlass13device_kernelIN5flash11enable_sm90INS1_16FlashAttnFwdSm90INS1_25CollectiveMainloopFwdSm90ILi2EN4cute5tupleIJNS5_1CILi1EEES8_S8_EEENS6_IJNS7_ILi192EEENS7_ILi128EEENS7_ILi96EEEEEELi96ENS_12float_e4m3_tEfNS_4arch4Sm90ELb0ELb1ELb0ELb1ELb0ELb0ELb0ELb1ELb1ELb0ELb0ELb0EEENS1_21CollectiveEpilogueFwdINS6_IJSA_SC_SB_EEES9_NS_10bfloat16_tESG_Li384ELb1ELb0ELb0ELb1EEENS1_36VarlenDynamicPersistentTileSchedulerILi192ELi128ELi384ELi128ELb0ELb0ELb1ELb1ELb0ELb1EEEEEEEEEvNT_6ParamsE)
        .other          _ZN7cutlass13device_kernelIN5flash11enable_sm90INS1_16FlashAttnFwdSm90INS1_25CollectiveMainloopFwdSm90ILi2EN4cute5tupleIJNS5_1CILi1EEES8_S8_EEENS6_IJNS7_ILi192EEENS7_ILi128EEENS7_ILi96EEEEEELi96ENS_12float_e4m3_tEfNS_4arch4Sm90ELb0ELb1ELb0ELb1ELb0ELb0ELb0ELb1ELb1ELb0ELb0ELb0EEENS1_21CollectiveEpilogueFwdINS6_IJSA_SC_SB_EEES9_NS_10bfloat16_tESG_Li384ELb1ELb0ELb0ELb1EEENS1_36VarlenDynamicPersistentTileSchedulerILi192ELi128ELi384ELi128ELb0ELb0ELb1ELb1ELb0ELb1EEEEEEEEEvNT_6ParamsE,@"STO_CUDA_ENTRY STV_DEFAULT"
_ZN7cutlass13device_kernelIN5flash11enable_sm90INS1_16FlashAttnFwdSm90INS1_25CollectiveMainloopFwdSm90ILi2EN4cute5tupleIJNS5_1CILi1EEES8_S8_EEENS6_IJNS7_ILi192EEENS7_ILi128EEENS7_ILi96EEEEEELi96ENS_12float_e4m3_tEfNS_4arch4Sm90ELb0ELb1ELb0ELb1ELb0ELb0ELb0ELb1ELb1ELb0ELb0ELb0EEENS1_21CollectiveEpilogueFwdINS6_IJSA_SC_SB_EEES9_NS_10bfloat16_tESG_Li384ELb1ELb0ELb0ELb1EEENS1_36VarlenDynamicPersistentTileSchedulerILi192ELi128ELi384ELi128ELb0ELb0ELb1ELb1ELb0ELb1EEEEEEEEEvNT_6ParamsE:
[----:B------:R-:W-:Y:S01]  /*0000*/  LDC R1, c[0x0][0x37c] ;  /* 0x0000df00ff017b82 */ /* 0x000fe20000000800 */
[----:B------:R-:W-:Y:S05]  /*0010*/  EXIT ;  /* 0x000000000000794d */ /* 0x000fea0003800000 */
.L_x_32:
        /* <DEDUP_REMOVED lines=14> */
.L_x_78:


//--------------------- .text._ZN7cutlass13device_kernelIN5flash11enable_sm90INS1_16FlashAttnFwdSm90INS1_25CollectiveMainloopFwdSm90ILi2EN4cute5tupleIJNS5_1CILi1EEES8_S8_EEENS6_IJNS7_ILi192EEENS7_ILi128EEENS7_ILi96EEEEEELi96ENS_12float_e4m3_tEfNS_4arch4Sm90ELb0ELb1ELb0ELb1ELb0ELb1ELb0ELb1ELb1ELb0ELb0ELb0EEENS1_21CollectiveEpilogueFwdINS6_IJSA_SC_SB_EEES9_NS_10bfloat16_tESG_Li384ELb1ELb0ELb0ELb1EEENS1_36VarlenDynamicPersistentTileSchedulerILi192ELi128ELi384ELi128ELb0ELb0ELb1ELb1ELb0ELb1EEEEEEEEEvNT_6ParamsE --------------------------
	.section	.text._ZN7cutlass13device_kernelIN5flash11enable_sm90INS1_16FlashAttnFwdSm90INS1_25CollectiveMainloopFwdSm90ILi2EN4cute5tupleIJNS5_1CILi1EEES8_S8_EEENS6_IJNS7_ILi192EEENS7_ILi128EEENS7_ILi96EEEEEELi96ENS_12float_e4m3_tEfNS_4arch4Sm90ELb0ELb1ELb0ELb1ELb0ELb1ELb0ELb1ELb1ELb0ELb0ELb0EEENS1_21CollectiveEpilogueFwdINS6_IJSA_SC_SB_EEES9_NS_10bfloat16_tESG_Li384ELb1ELb0ELb0ELb1EEENS1_36VarlenDynamicPersistentTileSchedulerILi192ELi128ELi384ELi128ELb0ELb0ELb1ELb1ELb0ELb1EEEEEEEEEvNT_6ParamsE,"ax",@progbits
	.align	128
.text._ZN7cutlass13device_kernelIN5flash11enable_sm90INS1_16FlashAttnFwdSm90INS1_25CollectiveMainloopFwdSm90ILi2EN4cute5tupleIJNS5_1CILi1EEES8_S8_EEENS6_IJNS7_ILi192EEENS7_ILi128EEENS7_ILi96EEEEEELi96ENS_12float_e4m3_tEfNS_4arch4Sm90ELb0ELb1ELb0ELb1ELb0ELb1ELb0ELb1ELb1ELb0ELb0ELb0EEENS1_21CollectiveEpilogueFwdINS6_IJSA_SC_SB_EEES9_NS_10bfloat16_tESG_Li384ELb1ELb0ELb0ELb1EEENS1_36VarlenDynamicPersistentTileSchedulerILi192ELi128ELi384ELi128ELb0ELb0ELb1ELb1ELb0ELb1EEEEEEEEEvNT_6ParamsE:
        .type           _ZN7cutlass13device_kernelIN5flash11enable_sm90INS1_16FlashAttnFwdSm90INS1_25CollectiveMainloopFwdSm90ILi2EN4cute5tupleIJNS5_1CILi1EEES8_S8_EEENS6_IJNS7_ILi192EEENS7_ILi128EEENS7_ILi96EEEEEELi96ENS_12float_e4m3_tEfNS_4arch4Sm90ELb0ELb1ELb0ELb1ELb0ELb1ELb0ELb1ELb1ELb0ELb0ELb0EEENS1_21CollectiveEpilogueFwdINS6_IJSA_SC_SB_EEES9_NS_10bfloat16_tESG_Li384ELb1ELb0ELb0ELb1EEENS1_36VarlenDynamicPersistentTileSchedulerILi192ELi128ELi384ELi128ELb0ELb0ELb1ELb1ELb0ELb1EEEEEEEEEvNT_6ParamsE,@function
        .size           _ZN7cutlass13device_kernelIN5flash11enable_sm90INS1_16FlashAttnFwdSm90INS1_25CollectiveMainloopFwdSm90ILi2EN4cute5tupleIJNS5_1CILi1EEES8_S8_EEENS6_IJNS7_ILi192EEENS7_ILi128EEENS7_ILi96EEEEEELi96ENS_12float_e4m3_tEfNS_4arch4Sm90ELb0ELb1ELb0ELb1ELb0ELb1ELb0ELb1ELb1ELb0ELb0ELb0EEENS1_21CollectiveEpilogueFwdINS6_IJSA_SC_SB_EEES9_NS_10bfloat16_tESG_Li384ELb1ELb0ELb0ELb1EEENS1_36VarlenDynamicPersistentTileSchedulerILi192ELi128ELi384ELi128ELb0ELb0ELb1ELb1ELb0ELb1EEEEEEEEEvNT_6ParamsE,(.L_x_79 - _ZN7cutlass13device_kernelIN5flash11enable_sm90INS1_16FlashAttnFwdSm90INS1_25CollectiveMainloopFwdSm90ILi2EN4cute5tupleIJNS5_1CILi1EEES8_S8_EEENS6_IJNS7_ILi192EEENS7_ILi128EEENS7_ILi96EEEEEELi96ENS_12float_e4m3_tEfNS_4arch4Sm90ELb0ELb1ELb0ELb1ELb0ELb1ELb0ELb1ELb1ELb0ELb0ELb0EEENS1_21CollectiveEpilogueFwdINS6_IJSA_SC_SB_EEES9_NS_10bfloat16_tESG_Li384ELb1ELb0ELb0ELb1EEENS1_36VarlenDynamicPersistentTileSchedulerILi192ELi128ELi384ELi128ELb0ELb0ELb1ELb1ELb0ELb1EEEEEEEEEvNT_6ParamsE)
        .other          _ZN7cutlass13device_kernelIN5flash11enable_sm90INS1_16FlashAttnFwdSm90INS1_25CollectiveMainloopFwdSm90ILi2EN4cute5tupleIJNS5_1CILi1EEES8_S8_EEENS6_IJNS7_ILi192EEENS7_ILi128EEENS7_ILi96EEEEEELi96ENS_12float_e4m3_tEfNS_4arch4Sm90ELb0ELb1ELb0ELb1ELb0ELb1ELb0ELb1ELb1ELb0ELb0ELb0EEENS1_21CollectiveEpilogueFwdINS6_IJSA_SC_SB_EEES9_NS_10bfloat16_tESG_Li384ELb1ELb0ELb0ELb1EEENS1_36VarlenDynamicPersistentTileSchedulerILi192ELi128ELi384ELi128ELb0ELb0ELb1ELb1ELb0ELb1EEEEEEEEEvNT_6ParamsE,@"STO_CUDA_ENTRY STV_DEFAULT"
_ZN7cutlass13device_kernelIN5flash11enable_sm90INS1_16FlashAttnFwdSm90INS1_25CollectiveMainloopFwdSm90ILi2EN4cute5tupleIJNS5_1CILi1EEES8_S8_EEENS6_IJNS7_ILi192EEENS7_ILi128EEENS7_ILi96EEEEEELi96ENS_12float_e4m3_tEfNS_4arch4Sm90ELb0ELb1ELb0ELb1ELb0ELb1ELb0ELb1ELb1ELb0ELb0ELb0EEENS1_21CollectiveEpilogueFwdINS6_IJSA_SC_SB_EEES9_NS_10bfloat16_tESG_Li384ELb1ELb0ELb0ELb1EEENS1_36VarlenDynamicPersistentTileSchedulerILi192ELi128ELi384ELi128ELb0ELb0ELb1ELb1ELb0ELb1EEEEEEEEEvNT_6ParamsE:
[----:B------:R-:W-:Y:S01]  /*0000*/  LDC R1, c[0x0][0x37c] ;  /* 0x0000df00ff017b82 */ /* 0x000fe20000000800 */
[----:B------:R-:W-:Y:S05]  /*0010*/  EXIT ;  /* 0x000000000000794d */ /* 0x000fea0003800000 */
.L_x_33:
        /* <DEDUP_REMOVED lines=14> */
.L_x_79:


//--------------------- .text._ZN7cutlass13device_kernelIN5flash11enable_sm90INS1_16FlashAttnFwdSm90INS1_25CollectiveMainloopFwdSm90ILi2EN4cute5tupleIJNS5_1CILi1EEES8_S8_EEENS6_IJNS7_ILi192EEENS7_ILi128EEENS7_ILi96EEEEEELi96ENS_12float_e4m3_tEfNS_4arch4Sm90ELb1ELb0ELb0ELb0ELb0ELb0ELb0ELb1ELb1ELb0ELb0ELb0EEENS1_21CollectiveEpilogueFwdINS6_IJSA_SC_SB_EEES9_NS_10bfloat16_tESG_Li384ELb0ELb0ELb0ELb1EEENS1_30DynamicPersistentTileSchedulerILi384ELi128ELb0ELb0ELb1EEEEEEEEEvNT_6ParamsE --------------------------
	.section	.text._ZN7cutlass13device_kernelIN5flash11enable_sm90INS1_16FlashAttnFwdSm90INS1_25CollectiveMainloopFwdSm90ILi2EN4cute5tupleIJNS5_1CILi1EEES8_S8_EEENS6_IJNS7_ILi192EEENS7_ILi128EEENS7_ILi96EEEEEELi96ENS_12float_e4m3_tEfNS_4arch4Sm90ELb1ELb0ELb0ELb0ELb0ELb0ELb0ELb1ELb1ELb0ELb0ELb0EEENS1_21CollectiveEpilogueFwdINS6_IJSA_SC_SB_EEES9_NS_10bfloat16_tESG_Li384ELb0ELb0ELb0ELb1EEENS1_30DynamicPersistentTileSchedulerILi384ELi128ELb0ELb0ELb1EEEEEEEEEvNT_6ParamsE,"ax",@progbits
	.align	128
.text._ZN7cutlass13device_kernelIN5flash11enable_sm90INS1_16FlashAttnFwdSm90INS1_25CollectiveMainloopFwdSm90ILi2EN4cute5tupleIJNS5_1CILi1EEES8_S8_EEENS6_IJNS7_ILi192EEENS7_ILi128EEENS7_ILi96EEEEEELi96ENS_12float_e4m3_tEfNS_4arch4Sm90ELb1ELb0ELb0ELb0ELb0ELb0ELb0ELb1ELb1ELb0ELb0ELb0EEENS1_21CollectiveEpilogueFwdINS6_IJSA_SC_SB_EEES9_NS_10bfloat16_tESG_Li384ELb0ELb0ELb0ELb1EEENS1_30DynamicPersistentTileSchedulerILi384ELi128ELb0ELb0ELb1EEEEEEEEEvNT_6ParamsE:
        .type           _ZN7cutlass13device_kernelIN5flash11enable_sm90INS1_16FlashAttnFwdSm90INS1_25CollectiveMainloopFwdSm90ILi2EN4cute5tupleIJNS5_1CILi1EEES8_S8_EEENS6_IJNS7_ILi192EEENS7_ILi128EEENS7_ILi96EEEEEELi96ENS_12float_e4m3_tEfNS_4arch4Sm90ELb1ELb0ELb0ELb0ELb0ELb0ELb0ELb1ELb1ELb0ELb0ELb0EEENS1_21CollectiveEpilogueFwdINS6_IJSA_SC_SB_EEES9_NS_10bfloat16_tESG_Li384ELb0ELb0ELb0ELb1EEENS1_30DynamicPersistentTileSchedulerILi384ELi128ELb0ELb0ELb1EEEEEEEEEvNT_6ParamsE,@function
        .size           _ZN7cutlass13device_kernelIN5flash11enable_sm90INS1_16FlashAttnFwdSm90INS1_25CollectiveMainloopFwdSm90ILi2EN4cute5tupleIJNS5_1CILi1EEES8_S8_EEENS6_IJNS7_ILi192EEENS7_ILi128EEENS7_ILi96EEEEEELi96ENS_12float_e4m3_tEfNS_4arch4Sm90ELb1ELb0ELb0ELb0ELb0ELb0ELb0ELb1ELb1ELb0ELb0ELb0EEENS1_21CollectiveEpilogueFwdINS6_IJSA_SC_SB_EEES9_NS_10bfloat16_tESG_Li384ELb0ELb0ELb0ELb1EEENS1_30DynamicPersistentTileSchedulerILi384ELi128ELb0ELb0ELb1EEEEEEEEEvNT_6ParamsE,(.L_x_80 - _ZN7cutlass13device_kernelIN5flash11enable_sm90INS1_16FlashAttnFwdSm90INS1_25CollectiveMainloopFwdSm90ILi2EN4cute5tupleIJNS5_1CILi1EEES8_S8_EEENS6_IJNS7_ILi192EEENS7_ILi128EEENS7_ILi96EEEEEELi96ENS_12float_e4m3_tEfNS_4arch4Sm90ELb1ELb0ELb0ELb0ELb0ELb0ELb0ELb1ELb1ELb0ELb0ELb0EEENS1_21CollectiveEpilogueFwdINS6_IJSA_SC_SB_EEES9_NS_10bfloat16_tESG_Li384ELb0ELb0ELb0ELb1EEENS1_30DynamicPersistentTileSchedulerILi384ELi128ELb0ELb0ELb1EEEEEEEEEvNT_6ParamsE)
        .other          _ZN7cutlass13device_kernelIN5flash11enable_sm90INS1_16FlashAttnFwdSm90INS1_25CollectiveMainloopFwdSm90ILi2EN4cute5tupleIJNS5_1CILi1EEES8_S8_EEENS6_IJNS7_ILi192EEENS7_ILi128EEENS7_ILi96EEEEEELi96ENS_12float_e4m3_tEfNS_4arch4Sm90ELb1ELb0ELb0ELb0ELb0ELb0ELb0ELb1ELb1ELb0ELb0ELb0EEENS1_21CollectiveEpilogueFwdINS6_IJSA_SC_SB_EEES9_NS_10bfloat16_tESG_Li384ELb0ELb0ELb0ELb1EEENS1_30DynamicPersistentTileSchedulerILi384ELi128ELb0ELb0ELb1EEEEEEEEEvNT_6ParamsE,@"STO_CUDA_ENTRY STV_DEFAULT"
_ZN7cutlass13device_kernelIN5flash11enable_sm90INS1_16FlashAttnFwdSm90INS1_25CollectiveMainloopFwdSm90ILi2EN4cute5tupleIJNS5_1CILi1EEES8_S8_EEENS6_IJNS7_ILi192EEENS7_ILi128EEENS7_ILi96EEEEEELi96ENS_12float_e4m3_tEfNS_4arch4Sm90ELb1ELb0ELb0ELb0ELb0ELb0ELb0ELb1ELb1ELb0ELb0ELb0EEENS1_21CollectiveEpilogueFwdINS6_IJSA_SC_SB_EEES9_NS_10bfloat16_tESG_Li384ELb0ELb0ELb0ELb1EEENS1_30DynamicPersistentTileSchedulerILi384ELi128ELb0ELb0ELb1EEEEEEEEEvNT_6ParamsE:
[----:B------:R-:W-:Y:S01]  /*0000*/  LDC R1, c[0x0][0x37c] ;  /* 0x0000df00ff017b82 */ /* 0x000fe20000000800 */
[----:B------:R-:W-:Y:S05]  /*0010*/  EXIT ;  /* 0x000000000000794d */ /* 0x000fea0003800000 */
.L_x_34:
        /* <DEDUP_REMOVED lines=14> */
.L_x_80:


//--------------------- .text._ZN7cutlass13device_kernelIN5flash11enable_sm90INS1_16FlashAttnFwdSm90INS1_25CollectiveMainloopFwdSm90ILi2EN4cute5tupleIJNS5_1CILi1EEES8_S8_EEENS6_IJNS7_ILi192EEENS7_ILi128EEENS7_ILi96EEEEEELi96ENS_12float_e4m3_tEfNS_4arch4Sm90ELb1ELb0ELb0ELb1ELb0ELb0ELb0ELb1ELb1ELb0ELb0ELb0EEENS1_21CollectiveEpilogueFwdINS6_IJSA_SC_SB_EEES9_NS_10bfloat16_tESG_Li384ELb1ELb0ELb0ELb1EEENS1_36VarlenDynamicPersistentTileSchedulerILi192ELi128ELi384ELi128ELb0ELb0ELb1ELb1ELb1ELb1EEEEEEEEEvNT_6ParamsE --------------------------
	.section	.text._ZN7cutlass13device_kernelIN5flash11enable_sm90INS1_16FlashAttnFwdSm90INS1_25CollectiveMainloopFwdSm90ILi2EN4cute5tupleIJNS5_1CILi1EEES8_S8_EEENS6_IJNS7_ILi192EEENS7_ILi128EEENS7_ILi96EEEEEELi96ENS_12float_e4m3_tEfNS_4arch4Sm90ELb1ELb0ELb0ELb1ELb0ELb0ELb0ELb1ELb1ELb0ELb0ELb0EEENS1_21CollectiveEpilogueFwdINS6_IJSA_SC_SB_EEES9_NS_10bfloat16_tESG_Li384ELb1ELb0ELb0ELb1EEENS1_36VarlenDynamicPersistentTileSchedulerILi192ELi128ELi384ELi128ELb0ELb0ELb1ELb1ELb1ELb1EEEEEEEEEvNT_6ParamsE,"ax",@progbits
	.align	128
.text._ZN7cutlass13device_kernelIN5flash11enable_sm90INS1_16FlashAttnFwdSm90INS1_25CollectiveMainloopFwdSm90ILi2EN4cute5tupleIJNS5_1CILi1EEES8_S8_EEENS6_IJNS7_ILi192EEENS7_ILi128EEENS7_ILi96EEEEEELi96ENS_12float_e4m3_tEfNS_4arch4Sm90ELb1ELb0ELb0ELb1ELb0ELb0ELb0ELb1ELb1ELb0ELb0ELb0EEENS1_21CollectiveEpilogueFwdINS6_IJSA_SC_SB_EEES9_NS_10bfloat16_tESG_Li384ELb1ELb0ELb0ELb1EEENS1_36VarlenDynamicPersistentTileSchedulerILi192ELi128ELi384ELi128ELb0ELb0ELb1ELb1ELb1ELb1EEEEEEEEEvNT_6ParamsE:
        .type           _ZN7cutlass13device_kernelIN5flash11enable_sm90INS1_16FlashAttnFwdSm90INS1_25CollectiveMainloopFwdSm90ILi2EN4cute5tupleIJNS5_1CILi1EEES8_S8_EEENS6_IJNS7_ILi192EEENS7_ILi128EEENS7_ILi96EEEEEELi96ENS_12float_e4m3_tEfNS_4arch4Sm90ELb1ELb0ELb0ELb1ELb0ELb0ELb0ELb1ELb1ELb0ELb0ELb0EEENS1_21CollectiveEpilogueFwdINS6_IJSA_SC_SB_EEES9_NS_10bfloat16_tESG_Li384ELb1ELb0ELb0ELb1EEENS1_36VarlenDynamicPersistentTileSchedulerILi192ELi128ELi384ELi128ELb0ELb0ELb1ELb1ELb1ELb1EEEEEEEEEvNT_6ParamsE,@function
        .size           _ZN7cutlass13device_kernelIN5flash11enable_sm90INS1_16FlashAttnFwdSm90INS1_25CollectiveMainloopFwdSm90ILi2EN4cute5tupleIJNS5_1CILi1EEES8_S8_EEENS6_IJNS7_ILi192EEENS7_ILi128EEENS7_ILi96EEEEEELi96ENS_12float_e4m3_tEfNS_4arch4Sm90ELb1ELb0ELb0ELb1ELb0ELb0ELb0ELb1ELb1ELb0ELb0ELb0EEENS1_21CollectiveEpilogueFwdINS6_IJSA_SC_SB_EEES9_NS_10bfloat16_tESG_Li384ELb1ELb0ELb0ELb1EEENS1_36VarlenDynamicPersistentTileSchedulerILi192ELi128ELi384ELi128ELb0ELb0ELb1ELb1ELb1ELb1EEEEEEEEEvNT_6ParamsE,(.L_x_81 - _ZN7cutlass13device_kernelIN5flash11enable_sm90INS1_16FlashAttnFwdSm90INS1_25CollectiveMainloopFwdSm90ILi2EN4cute5tupleIJNS5_1CILi1EEES8_S8_EEENS6_IJNS7_ILi192EEENS7_ILi128EEENS7_ILi96EEEEEELi96ENS_12float_e4m3_tEfNS_4arch4Sm90ELb1ELb0ELb0ELb1ELb0ELb0ELb0ELb1ELb1ELb0ELb0ELb0EEENS1_21CollectiveEpilogueFwdINS6_IJSA_SC_SB_EEES9_NS_10bfloat16_tESG_Li384ELb1ELb0ELb0ELb1EEENS1_36VarlenDynamicPersistentTileSchedulerILi192ELi128ELi384ELi128ELb0ELb0ELb1ELb1ELb1ELb1EEEEEEEEEvNT_6ParamsE)
        .other          _ZN7cutlass13device_kernelIN5flash11enable_sm90INS1_16FlashAttnFwdSm90INS1_25CollectiveMainloopFwdSm90ILi2EN4cute5tupleIJNS5_1CILi1EEES8_S8_EEENS6_IJNS7_ILi192EEENS7_ILi128EEENS7_ILi96EEEEEELi96ENS_12float_e4m3_tEfNS_4arch4Sm90ELb1ELb0ELb0ELb1ELb0ELb0ELb0ELb1ELb1ELb0ELb0ELb0EEENS1_21CollectiveEpilogueFwdINS6_IJSA_SC_SB_EEES9_NS_10bfloat16_tESG_Li384ELb1ELb0ELb0ELb1EEENS1_36VarlenDynamicPersistentTileSchedulerILi192ELi128ELi384ELi128ELb0ELb0ELb1ELb1ELb1ELb1EEEEEEEEEvNT_6ParamsE,@"STO_CUDA_ENTRY STV_DEFAULT"
_ZN7cutlass13device_kernelIN5flash11enable_sm90INS1_16FlashAttnFwdSm90INS1_25CollectiveMainloopFwdSm90ILi2EN4cute5tupleIJNS5_1CILi1EEES8_S8_EEENS6_IJNS7_ILi192EEENS7_ILi128EEENS7_ILi96EEEEEELi96ENS_12float_e4m3_tEfNS_4arch4Sm90ELb1ELb0ELb0ELb1ELb0ELb0ELb0ELb1ELb1ELb0ELb0ELb0EEENS1_21CollectiveEpilogueFwdINS6_IJSA_SC_SB_EEES9_NS_10bfloat16_tESG_Li384ELb1ELb0ELb0ELb1EEENS1_36VarlenDynamicPersistentTileSchedulerILi192ELi128ELi384ELi128ELb0ELb0ELb1ELb1ELb1ELb1EEEEEEEEEvNT_6ParamsE:
[----:B------:R-:W-:Y:S01]  /*0000*/  LDC R1, c[0x0][0x37c] ;  /* 0x0000df00ff017b82 */ /* 0x000fe20000000800 */
[----:B------:R-:W-:Y:S05]  /*0010*/  EXIT ;  /* 0x000000000000794d */ /* 0x000fea0003800000 */
.L_x_35:
        /* <DEDUP_REMOVED lines=14> */
.L_x_81:


//--------------------- .text._ZN7cutlass13device_kernelIN5flash11enable_sm90INS1_16FlashAttnFwdSm90INS1_25CollectiveMainloopFwdSm90ILi2EN4cute5tupleIJNS5_1CILi1EEES8_S8_EEENS6_IJNS7_ILi192EEENS7_ILi128EEENS7_ILi96EEEEEELi96ENS_12float_e4m3_tEfNS_4arch4Sm90ELb1ELb0ELb0ELb1ELb0ELb1ELb0ELb1ELb1ELb0ELb0ELb0EEENS1_21CollectiveEpilogueFwdINS6_IJSA_SC_SB_EEES9_NS_10bfloat16_tESG_Li384ELb1ELb0ELb0ELb1EEENS1_36VarlenDynamicPersistentTileSchedulerILi192ELi128ELi384ELi128ELb0ELb0ELb1ELb1ELb1ELb1EEEEEEEEEvNT_6ParamsE --------------------------
	.section	.text._ZN7cutlass13device_kernelIN5flash11enable_sm90INS1_16FlashAttnFwdSm90INS1_25CollectiveMainloopFwdSm90ILi2EN4cute5tupleIJNS5_1CILi1EEES8_S8_EEENS6_IJNS7_ILi192EEENS7_ILi128EEENS7_ILi96EEEEEELi96ENS_12float_e4m3_tEfNS_4arch4Sm90ELb1ELb0ELb0ELb1ELb0ELb1ELb0ELb1ELb1ELb0ELb0ELb0EEENS1_21CollectiveEpilogueFwdINS6_IJSA_SC_SB_EEES9_NS_10bfloat16_tESG_Li384ELb1ELb0ELb0ELb1EEENS1_36VarlenDynamicPersistentTileSchedulerILi192ELi128ELi384ELi128ELb0ELb0ELb1ELb1ELb1ELb1EEEEEEEEEvNT_6ParamsE,"ax",@progbits
	.align	128
.text._ZN7cutlass13device_kernelIN5flash11enable_sm90INS1_16FlashAttnFwdSm90INS1_25CollectiveMainloopFwdSm90ILi2EN4cute5tupleIJNS5_1CILi1EEES8_S8_EEENS6_IJNS7_ILi192EEENS7_ILi128EEENS7_ILi96EEEEEELi96ENS_12float_e4m3_tEfNS_4arch4Sm90ELb1ELb0ELb0ELb1ELb0ELb1ELb0ELb1ELb1ELb0ELb0ELb0EEENS1_21CollectiveEpilogueFwdINS6_IJSA_SC_SB_EEES9_NS_10bfloat16_tESG_Li384ELb1ELb0ELb0ELb1EEENS1_36VarlenDynamicPersistentTileSchedulerILi192ELi128ELi384ELi128ELb0ELb0ELb1ELb1ELb1ELb1EEEEEEEEEvNT_6ParamsE:
        .type           _ZN7cutlass13device_kernelIN5flash11enable_sm90INS1_16FlashAttnFwdSm90INS1_25CollectiveMainloopFwdSm90ILi2EN4cute5tupleIJNS5_1CILi1EEES8_S8_EEENS6_IJNS7_ILi192EEENS7_ILi128EEENS7_ILi96EEEEEELi96ENS_12float_e4m3_tEfNS_4arch4Sm90ELb1ELb0ELb0ELb1ELb0ELb1ELb0ELb1ELb1ELb0ELb0ELb0EEENS1_21CollectiveEpilogueFwdINS6_IJSA_SC_SB_EEES9_NS_10bfloat16_tESG_Li384ELb1ELb0ELb0ELb1EEENS1_36VarlenDynamicPersistentTileSchedulerILi192ELi128ELi384ELi128ELb0ELb0ELb1ELb1ELb1ELb1EEEEEEEEEvNT_6ParamsE,@function
        .size           _ZN7cutlass13device_kernelIN5flash11enable_sm90INS1_16FlashAttnFwdSm90INS1_25CollectiveMainloopFwdSm90ILi2EN4cute5tupleIJNS5_1CILi1EEES8_S8_EEENS6_IJNS7_ILi192EEENS7_ILi128EEENS7_ILi96EEEEEELi96ENS_12float_e4m3_tEfNS_4arch4Sm90ELb1ELb0ELb0ELb1ELb0ELb1ELb0ELb1ELb1ELb0ELb0ELb0EEENS1_21CollectiveEpilogueFwdINS6_IJSA_SC_SB_EEES9_NS_10bfloat16_tESG_Li384ELb1ELb0ELb0ELb1EEENS1_36VarlenDynamicPersistentTileSchedulerILi192ELi128ELi384ELi128ELb0ELb0ELb1ELb1ELb1ELb1EEEEEEEEEvNT_6ParamsE,(.L_x_82 - _ZN7cutlass13device_kernelIN5flash11enable_sm90INS1_16FlashAttnFwdSm90INS1_25CollectiveMainloopFwdSm90ILi2EN4cute5tupleIJNS5_1CILi1EEES8_S8_EEENS6_IJNS7_ILi192EEENS7_ILi128EEENS7_ILi96EEEEEELi96ENS_12float_e4m3_tEfNS_4arch4Sm90ELb1ELb0ELb0ELb1ELb0ELb1ELb0ELb1ELb1ELb0ELb0ELb0EEENS1_21CollectiveEpilogueFwdINS6_IJSA_SC_SB_EEES9_NS_10bfloat16_tESG_Li384ELb1ELb0ELb0ELb1EEENS1_36VarlenDynamicPersistentTileSchedulerILi192ELi128ELi384ELi128ELb0ELb0ELb1ELb1ELb1ELb1EEEEEEEEEvNT_6ParamsE)
        .other          _ZN7cutlass13device_kernelIN5flash11enable_sm90INS1_16FlashAttnFwdSm90INS1_25CollectiveMainloopFwdSm90ILi2EN4cute5tupleIJNS5_1CILi1EEES8_S8_EEENS6_IJNS7_ILi192EEENS7_ILi128EEENS7_ILi96EEEEEELi96ENS_12float_e4m3_tEfNS_4arch4Sm90ELb1ELb0ELb0ELb1ELb0ELb1ELb0ELb1ELb1ELb0ELb0ELb0EEENS1_21CollectiveEpilogueFwdINS6_IJSA_SC_SB_EEES9_NS_10bfloat16_tESG_Li384ELb1ELb0ELb0ELb1EEENS1_36VarlenDynamicPersistentTileSchedulerILi192ELi128ELi384ELi128ELb0ELb0ELb1ELb1ELb1ELb1EEEEEEEEEvNT_6ParamsE,@"STO_CUDA_ENTRY STV_DEFAULT"
_ZN7cutlass13device_kernelIN5flash11enable_sm90INS1_16FlashAttnFwdSm90INS1_25CollectiveMainloopFwdSm90ILi2EN4cute5tupleIJNS5_1CILi1EEES8_S8_EEENS6_IJNS7_ILi192EEENS7_ILi128EEENS7_ILi96EEEEEELi96ENS_12float_e4m3_tEfNS_4arch4Sm90ELb1ELb0ELb0ELb1ELb0ELb1ELb0ELb1ELb1ELb0ELb0ELb0EEENS1_21CollectiveEpilogueFwdINS6_IJSA_SC_SB_EEES9_NS_10bfloat16_tESG_Li384ELb1ELb0ELb0ELb1EEENS1_36VarlenDynamicPersistentTileSchedulerILi192ELi128ELi384ELi128ELb0ELb0ELb1ELb1ELb1ELb1EEEEEEEEEvNT_6ParamsE:
[----:B------:R-:W-:Y:S01]  /*0000*/  LDC R1, c[0x0][0x37c] ;  /* 0x0000df00ff017b82 */ /* 0x000fe20000000800 */
[----:B------:R-:W-:Y:S05]  /*0010*/  EXIT ;  /* 0x000000000000794d */ /* 0x000fea0003800000 */
.L_x_36:
        /* <DEDUP_REMOVED lines=14> */
.L_x_82:


//--------------------- .text._ZN7cutlass13device_kernelIN5flash11enable_sm90INS1_16FlashAttnFwdSm90INS1_25CollectiveMainloopFwdSm90ILi2EN4cute5tupleIJNS5_1CILi1EEES8_S8_EEENS6_IJNS7_ILi192EEENS7_ILi160EEENS7_ILi64EEEEEELi64ENS_12float_e4m3_tEfNS_4arch4Sm90ELb0ELb0ELb0ELb0ELb0ELb0ELb0ELb1ELb1ELb0ELb0ELb0EEENS1_21CollectiveEpilogueFwdINS6_IJSA_SC_SB_EEES9_NS_10bfloat16_tESG_Li384ELb0ELb0ELb0ELb1EEENS1_29StaticPersistentTileSchedulerILb0EEEEEEEEEvNT_6ParamsE --------------------------
	.section	.text._ZN7cutlass13device_kernelIN5flash11enable_sm90INS1_16FlashAttnFwdSm90INS1_25CollectiveMainloopFwdSm90ILi2EN4cute5tupleIJNS5_1CILi1EEES8_S8_EEENS6_IJNS7_ILi192EEENS7_ILi160EEENS7_ILi64EEEEEELi64ENS_12float_e4m3_tEfNS_4arch4Sm90ELb0ELb0ELb0ELb0ELb0ELb0ELb0ELb1ELb1ELb0ELb0ELb0EEENS1_21CollectiveEpilogueFwdINS6_IJSA_SC_SB_EEES9_NS_10bfloat16_tESG_Li384ELb0ELb0ELb0ELb1EEENS1_29StaticPersistentTileSchedulerILb0EEEEEEEEEvNT_6ParamsE,"ax",@progbits
	.align	128
.text._ZN7cutlass13device_kernelIN5flash11enable_sm90INS1_16FlashAttnFwdSm90INS1_25CollectiveMainloopFwdSm90ILi2EN4cute5tupleIJNS5_1CILi1EEES8_S8_EEENS6_IJNS7_ILi192EEENS7_ILi160EEENS7_ILi64EEEEEELi64ENS_12float_e4m3_tEfNS_4arch4Sm90ELb0ELb0ELb0ELb0ELb0ELb0ELb0ELb1ELb1ELb0ELb0ELb0EEENS1_21CollectiveEpilogueFwdINS6_IJSA_SC_SB_EEES9_NS_10bfloat16_tESG_Li384ELb0ELb0ELb0ELb1EEENS1_29StaticPersistentTileSchedulerILb0EEEEEEEEEvNT_6ParamsE:
        .type           _ZN7cutlass13device_kernelIN5flash11enable_sm90INS1_16FlashAttnFwdSm90INS1_25CollectiveMainloopFwdSm90ILi2EN4cute5tupleIJNS5_1CILi1EEES8_S8_EEENS6_IJNS7_ILi192EEENS7_ILi160EEENS7_ILi64EEEEEELi64ENS_12float_e4m3_tEfNS_4arch4Sm90ELb0ELb0ELb0ELb0ELb0ELb0ELb0ELb1ELb1ELb0ELb0ELb0EEENS1_21CollectiveEpilogueFwdINS6_IJSA_SC_SB_EEES9_NS_10bfloat16_tESG_Li384ELb0ELb0ELb0ELb1EEENS1_29StaticPersistentTileSchedulerILb0EEEEEEEEEvNT_6ParamsE,@function
        .size           _ZN7cutlass13device_kernelIN5flash11enable_sm90INS1_16FlashAttnFwdSm90INS1_25CollectiveMainloopFwdSm90ILi2EN4cute5tupleIJNS5_1CILi1EEES8_S8_EEENS6_IJNS7_ILi192EEENS7_ILi160EEENS7_ILi64EEEEEELi64ENS_12float_e4m3_tEfNS_4arch4Sm90ELb0ELb0ELb0ELb0ELb0ELb0ELb0ELb1ELb1ELb0ELb0ELb0EEENS1_21CollectiveEpilogueFwdINS6_IJSA_SC_SB_EEES9_NS_10bfloat16_tESG_Li384ELb0ELb0ELb0ELb1EEENS1_29StaticPersistentTileSchedulerILb0EEEEEEEEEvNT_6ParamsE,(.L_x_83 - _ZN7cutlass13device_kernelIN5flash11enable_sm90INS1_16FlashAttnFwdSm90INS1_25CollectiveMainloopFwdSm90ILi2EN4cute5tupleIJNS5_1CILi1EEES8_S8_EEENS6_IJNS7_ILi192EEENS7_ILi160EEENS7_ILi64EEEEEELi64ENS_12float_e4m3_tEfNS_4arch4Sm90ELb0ELb0ELb0ELb0ELb0ELb0ELb0ELb1ELb1ELb0ELb0ELb0EEENS1_21CollectiveEpilogueFwdINS6_IJSA_SC_SB_EEES9_NS_10bfloat16_tESG_Li384ELb0ELb0ELb0ELb1EEENS1_29StaticPersistentTileSchedulerILb0EEEEEEEEEvNT_6ParamsE)
        .other          _ZN7cutlass13device_kernelIN5flash11enable_sm90INS1_16FlashAttnFwdSm90INS1_25CollectiveMainloopFwdSm90ILi2EN4cute5tupleIJNS5_1CILi1EEES8_S8_EEENS6_IJNS7_ILi192EEENS7_ILi160EEENS7_ILi64EEEEEELi64ENS_12float_e4m3_tEfNS_4arch4Sm90ELb0ELb0ELb0ELb0ELb0ELb0ELb0ELb1ELb1ELb0ELb0ELb0EEENS1_21CollectiveEpilogueFwdINS6_IJSA_SC_SB_EEES9_NS_10bfloat16_tESG_Li384ELb0ELb0ELb0ELb1EEENS1_29StaticPersistentTileSchedulerILb0EEEEEEEEEvNT_6ParamsE,@"STO_CUDA_ENTRY STV_DEFAULT"
_ZN7cutlass13device_kernelIN5flash11enable_sm90INS1_16FlashAttnFwdSm90INS1_25CollectiveMainloopFwdSm90ILi2EN4cute5tupleIJNS5_1CILi1EEES8_S8_EEENS6_IJNS7_ILi192EEENS7_ILi160EEENS7_ILi64EEEEEELi64ENS_12float_e4m3_tEfNS_4arch4Sm90ELb0ELb0ELb0ELb0ELb0ELb0ELb0ELb1ELb1ELb0ELb0ELb0EEENS1_21CollectiveEpilogueFwdINS6_IJSA_SC_SB_EEES9_NS_10bfloat16_tESG_Li384ELb0ELb0ELb0ELb1EEENS1_29StaticPersistentTileSchedulerILb0EEEEEEEEEvNT_6ParamsE:
[----:B------:R-:W-:Y:S01]  /*0000*/  LDC R1, c[0x0][0x37c] ;  /* 0x0000df00ff017b82 */ /* 0x000fe20000000800 */
[----:B------:R-:W-:Y:S05]  /*0010*/  EXIT ;  /* 0x000000000000794d */ /* 0x000fea0003800000 */
.L_x_37:
        /* <DEDUP_REMOVED lines=14> */
.L_x_83:


//--------------------- .text._ZN7cutlass13device_kernelIN5flash11enable_sm90INS1_16FlashAttnFwdSm90INS1_25CollectiveMainloopFwdSm90ILi2EN4cute5tupleIJNS5_1CILi1EEES8_S8_EEENS6_IJNS7_ILi192EEENS7_ILi160EEENS7_ILi64EEEEEELi64ENS_12float_e4m3_tEfNS_4arch4Sm90ELb0ELb0ELb0ELb1ELb0ELb0ELb0ELb1ELb1ELb0ELb0ELb0EEENS1_21CollectiveEpilogueFwdINS6_IJSA_SC_SB_EEES9_NS_10bfloat16_tESG_Li384ELb1ELb0ELb0ELb1EEENS1_36VarlenDynamicPersistentTileSchedulerILi192ELi160ELi384ELi128ELb0ELb0ELb1ELb0ELb1ELb1EEEEEEEEEvNT_6ParamsE --------------------------
	.section	.text._ZN7cutlass13device_kernelIN5flash11enable_sm90INS1_16FlashAttnFwdSm90INS1_25CollectiveMainloopFwdSm90ILi2EN4cute5tupleIJNS5_1CILi1EEES8_S8_EEENS6_IJNS7_ILi192EEENS7_ILi160EEENS7_ILi64EEEEEELi64ENS_12float_e4m3_tEfNS_4arch4Sm90ELb0ELb0ELb0ELb1ELb0ELb0ELb0ELb1ELb1ELb0ELb0ELb0EEENS1_21CollectiveEpilogueFwdINS6_IJSA_SC_SB_EEES9_NS_10bfloat16_tESG_Li384ELb1ELb0ELb0ELb1EEENS1_36VarlenDynamicPersistentTileSchedulerILi192ELi160ELi384ELi128ELb0ELb0ELb1ELb0ELb1ELb1EEEEEEEEEvNT_6ParamsE,"ax",@progbits
	.align	128
.text._ZN7cutlass13device_kernelIN5flash11enable_sm90INS1_16FlashAttnFwdSm90INS1_25CollectiveMainloopFwdSm90ILi2EN4cute5tupleIJNS5_1CILi1EEES8_S8_EEENS6_IJNS7_ILi192EEENS7_ILi160EEENS7_ILi64EEEEEELi64ENS_12float_e4m3_tEfNS_4arch4Sm90ELb0ELb0ELb0ELb1ELb0ELb0ELb0ELb1ELb1ELb0ELb0ELb0EEENS1_21CollectiveEpilogueFwdINS6_IJSA_SC_SB_EEES9_NS_10bfloat16_tESG_Li384ELb1ELb0ELb0ELb1EEENS1_36VarlenDynamicPersistentTileSchedulerILi192ELi160ELi384ELi128ELb0ELb0ELb1ELb0ELb1ELb1EEEEEEEEEvNT_6ParamsE:
        .type           _ZN7cutlass13device_kernelIN5flash11enable_sm90INS1_16FlashAttnFwdSm90INS1_25CollectiveMainloopFwdSm90ILi2EN4cute5tupleIJNS5_1CILi1EEES8_S8_EEENS6_IJNS7_ILi192EEENS7_ILi160EEENS7_ILi64EEEEEELi64ENS_12float_e4m3_tEfNS_4arch4Sm90ELb0ELb0ELb0ELb1ELb0ELb0ELb0ELb1ELb1ELb0ELb0ELb0EEENS1_21CollectiveEpilogueFwdINS6_IJSA_SC_SB_EEES9_NS_10bfloat16_tESG_Li384ELb1ELb0ELb0ELb1EEENS1_36VarlenDynamicPersistentTileSchedulerILi192ELi160ELi384ELi128ELb0ELb0ELb1ELb0ELb1ELb1EEEEEEEEEvNT_6ParamsE,@function
        .size           _ZN7cutlass13device_kernelIN5flash11enable_sm90INS1_16FlashAttnFwdSm90INS1_25CollectiveMainloopFwdSm90ILi2EN4cute5tupleIJNS5_1CILi1EEES8_S8_EEENS6_IJNS7_ILi192EEENS7_ILi160EEENS7_ILi64EEEEEELi64ENS_12float_e4m3_tEfNS_4arch4Sm90ELb0ELb0ELb0ELb1ELb0ELb0ELb0ELb1ELb1ELb0ELb0ELb0EEENS1_21CollectiveEpilogueFwdINS6_IJSA_SC_SB_EEES9_NS_10bfloat16_tESG_Li384ELb1ELb0ELb0ELb1EEENS1_36VarlenDynamicPersistentTileSchedulerILi192ELi160ELi384ELi128ELb0ELb0ELb1ELb0ELb1ELb1EEEEEEEEEvNT_6ParamsE,(.L_x_84 - _ZN7cutlass13device_kernelIN5flash11enable_sm90INS1_16FlashAttnFwdSm90INS1_25CollectiveMainloopFwdSm90ILi2EN4cute5tupleIJNS5_1CILi1EEES8_S8_EEENS6_IJNS7_ILi192EEENS7_ILi160EEENS7_ILi64EEEEEELi64ENS_12float_e4m3_tEfNS_4arch4Sm90ELb0ELb0ELb0ELb1ELb0ELb0ELb0ELb1ELb1ELb0ELb0ELb0EEENS1_21CollectiveEpilogueFwdINS6_IJSA_SC_SB_EEES9_NS_10bfloat16_tESG_Li384ELb1ELb0ELb0ELb1EEENS1_36VarlenDynamicPersistentTileSchedulerILi192ELi160ELi384ELi128ELb0ELb0ELb1ELb0ELb1ELb1EEEEEEEEEvNT_6ParamsE)
        .other          _ZN7cutlass13device_kernelIN5flash11enable_sm90INS1_16FlashAttnFwdSm90INS1_25CollectiveMainloopFwdSm90ILi2EN4cute5tupleIJNS5_1CILi1EEES8_S8_EEENS6_IJNS7_ILi192EEENS7_ILi160EEENS7_ILi64EEEEEELi64ENS_12float_e4m3_tEfNS_4arch4Sm90ELb0ELb0ELb0ELb1ELb0ELb0ELb0ELb1ELb1ELb0ELb0ELb0EEENS1_21CollectiveEpilogueFwdINS6_IJSA_SC_SB_EEES9_NS_10bfloat16_tESG_Li384ELb1ELb0ELb0ELb1EEENS1_36VarlenDynamicPersistentTileSchedulerILi192ELi160ELi384ELi128ELb0ELb0ELb1ELb0ELb1ELb1EEEEEEEEEvNT_6ParamsE,@"STO_CUDA_ENTRY STV_DEFAULT"
_ZN7cutlass13device_kernelIN5flash11enable_sm90INS1_16FlashAttnFwdSm90INS1_25CollectiveMainloopFwdSm90ILi2EN4cute5tupleIJNS5_1CILi1EEES8_S8_EEENS6_IJNS7_ILi192EEENS7_ILi160EEENS7_ILi64EEEEEELi64ENS_12float_e4m3_tEfNS_4arch4Sm90ELb0ELb0ELb0ELb1ELb0ELb0ELb0ELb1ELb1ELb0ELb0ELb0EEENS1_21CollectiveEpilogueFwdINS6_IJSA_SC_SB_EEES9_NS_10bfloat16_tESG_Li384ELb1ELb0ELb0ELb1EEENS1_36VarlenDynamicPersistentTileSchedulerILi192ELi160ELi384ELi128ELb0ELb0ELb1ELb0ELb1ELb1EEEEEEEEEvNT_6ParamsE:
[----:B------:R-:W-:Y:S01]  /*0000*/  LDC R1, c[0x0][0x37c] ;  /* 0x0000df00ff017b82 */ /* 0x000fe20000000800 */
[----:B------:R-:W-:Y:S05]  /*0010*/  EXIT ;  /* 0x000000000000794d */ /* 0x000fea0003800000 */
.L_x_38:
        /* <DEDUP_REMOVED lines=14> */
.L_x_84:


//--------------------- .text._ZN7cutlass13device_kernelIN5flash11enable_sm90INS1_16FlashAttnFwdSm90INS1_25CollectiveMainloopFwdSm90ILi2EN4cute5tupleIJNS5_1CILi1EEES8_S8_EEENS6_IJNS7_ILi192EEENS7_ILi160EEENS7_ILi64EEEEEELi64ENS_12float_e4m3_tEfNS_4arch4Sm90ELb0ELb0ELb0ELb1ELb0ELb1ELb0ELb1ELb1ELb0ELb0ELb0EEENS1_21CollectiveEpilogueFwdINS6_IJSA_SC_SB_EEES9_NS_10bfloat16_tESG_Li384ELb1ELb0ELb0ELb1EEENS1_36VarlenDynamicPersistentTileSchedulerILi192ELi160ELi384ELi128ELb0ELb0ELb1ELb0ELb1ELb1EEEEEEEEEvNT_6ParamsE --------------------------
	.section	.text._ZN7cutlass13device_kernelIN5flash11enable_sm90INS1_16FlashAttnFwdSm90INS1_25CollectiveMainloopFwdSm90ILi2EN4cute5tupleIJNS5_1CILi1EEES8_S8_EEENS6_IJNS7_ILi192EEENS7_ILi160EEENS7_ILi64EEEEEELi64ENS_12float_e4m3_tEfNS_4arch4Sm90ELb0ELb0ELb0ELb1ELb0ELb1ELb0ELb1ELb1ELb0ELb0ELb0EEENS1_21CollectiveEpilogueFwdINS6_IJSA_SC_SB_EEES9_NS_10bfloat16_tESG_Li384ELb1ELb0ELb0ELb1EEENS1_36VarlenDynamicPersistentTileSchedulerILi192ELi160ELi384ELi128ELb0ELb0ELb1ELb0ELb1ELb1EEEEEEEEEvNT_6ParamsE,"ax",@progbits
	.align	128
.text._ZN7cutlass13device_kernelIN5flash11enable_sm90INS1_16FlashAttnFwdSm90INS1_25CollectiveMainloopFwdSm90ILi2EN4cute5tupleIJNS5_1CILi1EEES8_S8_EEENS6_IJNS7_ILi192EEENS7_ILi160EEENS7_ILi64EEEEEELi64ENS_12float_e4m3_tEfNS_4arch4Sm90ELb0ELb0ELb0ELb1ELb0ELb1ELb0ELb1ELb1ELb0ELb0ELb0EEENS1_21CollectiveEpilogueFwdINS6_IJSA_SC_SB_EEES9_NS_10bfloat16_tESG_Li384ELb1ELb0ELb0ELb1EEENS1_36VarlenDynamicPersistentTileSchedulerILi192ELi160ELi384ELi128ELb0ELb0ELb1ELb0ELb1ELb1EEEEEEEEEvNT_6ParamsE:
        .type           _ZN7cutlass13device_kernelIN5flash11enable_sm90INS1_16FlashAttnFwdSm90INS1_25CollectiveMainloopFwdSm90ILi2EN4cute5tupleIJNS5_1CILi1EEES8_S8_EEENS6_IJNS7_ILi192EEENS7_ILi160EEENS7_ILi64EEEEEELi64ENS_12float_e4m3_tEfNS_4arch4Sm90ELb0ELb0ELb0ELb1ELb0ELb1ELb0ELb1ELb1ELb0ELb0ELb0EEENS1_21CollectiveEpilogueFwdINS6_IJSA_SC_SB_EEES9_NS_10bfloat16_tESG_Li384ELb1ELb0ELb0ELb1EEENS1_36VarlenDynamicPersistentTileSchedulerILi192ELi160ELi384ELi128ELb0ELb0ELb1ELb0ELb1ELb1EEEEEEEEEvNT_6ParamsE,@function
        .size           _ZN7cutlass13device_kernelIN5flash11enable_sm90INS1_16FlashAttnFwdSm90INS1_25CollectiveMainloopFwdSm90ILi2EN4cute5tupleIJNS5_1CILi1EEES8_S8_EEENS6_IJNS7_ILi192EEENS7_ILi160EEENS7_ILi64EEEEEELi64ENS_12float_e4m3_tEfNS_4arch4Sm90ELb0ELb0ELb0ELb1ELb0ELb1ELb0ELb1ELb1ELb0ELb0ELb0EEENS1_21CollectiveEpilogueFwdINS6_IJSA_SC_SB_EEES9_NS_10bfloat16_tESG_Li384ELb1ELb0ELb0ELb1EEENS1_36VarlenDynamicPersistentTileSchedulerILi192ELi160ELi384ELi128ELb0ELb0ELb1ELb0ELb1ELb1EEEEEEEEEvNT_6ParamsE,(.L_x_85 - _ZN7cutlass13device_kernelIN5flash11enable_sm90INS1_16FlashAttnFwdSm90INS1_25CollectiveMainloopFwdSm90ILi2EN4cute5tupleIJNS5_1CILi1EEES8_S8_EEENS6_IJNS7_ILi192EEENS7_ILi160EEENS7_ILi64EEEEEELi64ENS_12float_e4m3_tEfNS_4arch4Sm90ELb0ELb0ELb0ELb1ELb0ELb1ELb0ELb1ELb1ELb0ELb0ELb0EEENS1_21CollectiveEpilogueFwdINS6_IJSA_SC_SB_EEES9_NS_10bfloat16_tESG_Li384ELb1ELb0ELb0ELb1EEENS1_36VarlenDynamicPersistentTileSchedulerILi192ELi160ELi384ELi128ELb0ELb0ELb1ELb0ELb1ELb1EEEEEEEEEvNT_6ParamsE)
        .other          _ZN7cutlass13device_kernelIN5flash11enable_sm90INS1_16FlashAttnFwdSm90INS1_25CollectiveMainloopFwdSm90ILi2EN4cute5tupleIJNS5_1CILi1EEES8_S8_EEENS6_IJNS7_ILi192EEENS7_ILi160EEENS7_ILi64EEEEEELi64ENS_12float_e4m3_tEfNS_4arch4Sm90ELb0ELb0ELb0ELb1ELb0ELb1ELb0ELb1ELb1ELb0ELb0ELb0EEENS1_21CollectiveEpilogueFwdINS6_IJSA_SC_SB_EEES9_NS_10bfloat16_tESG_Li384ELb1ELb0ELb0ELb1EEENS1_36VarlenDynamicPersistentTileSchedulerILi192ELi160ELi384ELi128ELb0ELb0ELb1ELb0ELb1ELb1EEEEEEEEEvNT_6ParamsE,@"STO_CUDA_ENTRY STV_DEFAULT"
_ZN7cutlass13device_kernelIN5flash11enable_sm90INS1_16FlashAttnFwdSm90INS1_25CollectiveMainloopFwdSm90ILi2EN4cute5tupleIJNS5_1CILi1EEES8_S8_EEENS6_IJNS7_ILi192EEENS7_ILi160EEENS7_ILi64EEEEEELi64ENS_12float_e4m3_tEfNS_4arch4Sm90ELb0ELb0ELb0ELb1ELb0ELb1ELb0ELb1ELb1ELb0ELb0ELb0EEENS1_21CollectiveEpilogueFwdINS6_IJSA_SC_SB_EEES9_NS_10bfloat16_tESG_Li384ELb1ELb0ELb0ELb1EEENS1_36VarlenDynamicPersistentTileSchedulerILi192ELi160ELi384ELi128ELb0ELb0ELb1ELb0ELb1ELb1EEEEEEEEEvNT_6ParamsE:
[----:B------:R-:W-:Y:S01]  /*0000*/  LDC R1, c[0x0][0x37c] ;  /* 0x0000df00ff017b82 */ /* 0x000fe20000000800 */
[----:B------:R-:W-:Y:S05]  /*0010*/  EXIT ;  /* 0x000000000000794d */ /* 0x000fea0003800000 */
.L_x_39:
        /* <DEDUP_REMOVED lines=14> */
.L_x_85:


//--------------------- .text._ZN7cutlass13device_kernelIN5flash11enable_sm90INS1_16FlashAttnFwdSm90INS1_25CollectiveMainloopFwdSm90ILi2EN4cute5tupleIJNS5_1CILi1EEES8_S8_EEENS6_IJNS7_ILi192EEENS7_ILi160EEENS7_ILi64EEEEEELi64ENS_12float_e4m3_tEfNS_4arch4Sm90ELb0ELb1ELb0ELb0ELb0ELb0ELb0ELb1ELb1ELb0ELb0ELb0EEENS1_21CollectiveEpilogueFwdINS6_IJSA_SC_SB_EEES9_NS_10bfloat16_tESG_Li384ELb0ELb0ELb0ELb1EEENS1_30DynamicPersistentTileSchedulerILi384ELi128ELb0ELb0ELb1EEEEEEEEEvNT_6ParamsE --------------------------
	.section	.text._ZN7cutlass13device_kernelIN5flash11enable_sm90INS1_16FlashAttnFwdSm90INS1_25CollectiveMainloopFwdSm90ILi2EN4cute5tupleIJNS5_1CILi1EEES8_S8_EEENS6_IJNS7_ILi192EEENS7_ILi160EEENS7_ILi64EEEEEELi64ENS_12float_e4m3_tEfNS_4arch4Sm90ELb0ELb1ELb0ELb0ELb0ELb0ELb0ELb1ELb1ELb0ELb0ELb0EEENS1_21CollectiveEpilogueFwdINS6_IJSA_SC_SB_EEES9_NS_10bfloat16_tESG_Li384ELb0ELb0ELb0ELb1EEENS1_30DynamicPersistentTileSchedulerILi384ELi128ELb0ELb0ELb1EEEEEEEEEvNT_6ParamsE,"ax",@progbits
	.align	128
.text._ZN7cutlass13device_kernelIN5flash11enable_sm90INS1_16FlashAttnFwdSm90INS1_25CollectiveMainloopFwdSm90ILi2EN4cute5tupleIJNS5_1CILi1EEES8_S8_EEENS6_IJNS7_ILi192EEENS7_ILi160EEENS7_ILi64EEEEEELi64ENS_12float_e4m3_tEfNS_4arch4Sm90ELb0ELb1ELb0ELb0ELb0ELb0ELb0ELb1ELb1ELb0ELb0ELb0EEENS1_21CollectiveEpilogueFwdINS6_IJSA_SC_SB_EEES9_NS_10bfloat16_tESG_Li384ELb0ELb0ELb0ELb1EEENS1_30DynamicPersistentTileSchedulerILi384ELi128ELb0ELb0ELb1EEEEEEEEEvNT_6ParamsE:
        .type           _ZN7cutlass13device_kernelIN5flash11enable_sm90INS1_16FlashAttnFwdSm90INS1_25CollectiveMainloopFwdSm90ILi2EN4cute5tupleIJNS5_1CILi1EEES8_S8_EEENS6_IJNS7_ILi192EEENS7_ILi160EEENS7_ILi64EEEEEELi64ENS_12float_e4m3_tEfNS_4arch4Sm90ELb0ELb1ELb0ELb0ELb0ELb0ELb0ELb1ELb1ELb0ELb0ELb0EEENS1_21CollectiveEpilogueFwdINS6_IJSA_SC_SB_EEES9_NS_10bfloat16_tESG_Li384ELb0ELb0ELb0ELb1EEENS1_30DynamicPersistentTileSchedulerILi384ELi128ELb0ELb0ELb1EEEEEEEEEvNT_6ParamsE,@function
        .size           _ZN7cutlass13device_kernelIN5flash11enable_sm90INS1_16FlashAttnFwdSm90INS1_25CollectiveMainloopFwdSm90ILi2EN4cute5tupleIJNS5_1CILi1EEES8_S8_EEENS6_IJNS7_ILi192EEENS7_ILi160EEENS7_ILi64EEEEEELi64ENS_12float_e4m3_tEfNS_4arch4Sm90ELb0ELb1ELb0ELb0ELb0ELb0ELb0ELb1ELb1ELb0ELb0ELb0EEENS1_21CollectiveEpilogueFwdINS6_IJSA_SC_SB_EEES9_NS_10bfloat16_tESG_Li384ELb0ELb0ELb0ELb1EEENS1_30DynamicPersistentTileSchedulerILi384ELi128ELb0ELb0ELb1EEEEEEEEEvNT_6ParamsE,(.L_x_86 - _ZN7cutlass13device_kernelIN5flash11enable_sm90INS1_16FlashAttnFwdSm90INS1_25CollectiveMainloopFwdSm90ILi2EN4cute5tupleIJNS5_1CILi1EEES8_S8_EEENS6_IJNS7_ILi192EEENS7_ILi160EEENS7_ILi64EEEEEELi64ENS_12float_e4m3_tEfNS_4arch4Sm90ELb0ELb1ELb0ELb0ELb0ELb0ELb0ELb1ELb1ELb0ELb0ELb0EEENS1_21CollectiveEpilogueFwdINS6_IJSA_SC_SB_EEES9_NS_10bfloat16_tESG_Li384ELb0ELb0ELb0ELb1EEENS1_30DynamicPersistentTileSchedulerILi384ELi128ELb0ELb0ELb1EEEEEEEEEvNT_6ParamsE)
        .other          _ZN7cutlass13device_kernelIN5flash11enable_sm90INS1_16FlashAttnFwdSm90INS1_25CollectiveMainloopFwdSm90ILi2EN4cute5tupleIJNS5_1CILi1EEES8_S8_EEENS6_IJNS7_ILi192EEENS7_ILi160EEENS7_ILi64EEEEEELi64ENS_12float_e4m3_tEfNS_4arch4Sm90ELb0ELb1ELb0ELb0ELb0ELb0ELb0ELb1ELb1ELb0ELb0ELb0EEENS1_21CollectiveEpilogueFwdINS6_IJSA_SC_SB_EEES9_NS_10bfloat16_tESG_Li384ELb0ELb0ELb0ELb1EEENS1_30DynamicPersistentTileSchedulerILi384ELi128ELb0ELb0ELb1EEEEEEEEEvNT_6ParamsE,@"STO_CUDA_ENTRY STV_DEFAULT"
_ZN7cutlass13device_kernelIN5flash11enable_sm90INS1_16FlashAttnFwdSm90INS1_25CollectiveMainloopFwdSm90ILi2EN4cute5tupleIJNS5_1CILi1EEES8_S8_EEENS6_IJNS7_ILi192EEENS7_ILi160EEENS7_ILi64EEEEEELi64ENS_12float_e4m3_tEfNS_4arch4Sm90ELb0ELb1ELb0ELb0ELb0ELb0ELb0ELb1ELb1ELb0ELb0ELb0EEENS1_21CollectiveEpilogueFwdINS6_IJSA_SC_SB_EEES9_NS_10bfloat16_tESG_Li384ELb0ELb0ELb0ELb1EEENS1_30DynamicPersistentTileSchedulerILi384ELi128ELb0ELb0ELb1EEEEEEEEEvNT_6ParamsE:
[----:B------:R-:W-:Y:S01]  /*0000*/  LDC R1, c[0x0][0x37c] ;  /* 0x0000df00ff017b82 */ /* 0x000fe20000000800 */
[----:B------:R-:W-:Y:S05]  /*0010*/  EXIT ;  /* 0x000000000000794d */ /* 0x000fea0003800000 */
.L_x_40:
        /* <DEDUP_REMOVED lines=14> */
.L_x_86:


//--------------------- .text._ZN7cutlass13device_kernelIN5flash11enable_sm90INS1_16FlashAttnFwdSm90INS1_25CollectiveMainloopFwdSm90ILi2EN4cute5tupleIJNS5_1CILi1EEES8_S8_EEENS6_IJNS7_ILi192EEENS7_ILi160EEENS7_ILi64EEEEEELi64ENS_12float_e4m3_tEfNS_4arch4Sm90ELb0ELb1ELb0ELb1ELb0ELb0ELb0ELb1ELb1ELb0ELb0ELb0EEENS1_21CollectiveEpilogueFwdINS6_IJSA_SC_SB_EEES9_NS_10bfloat16_tESG_Li384ELb1ELb0ELb0ELb1EEENS1_36VarlenDynamicPersistentTileSchedulerILi192ELi160ELi384ELi128ELb0ELb0ELb1ELb1ELb0ELb1EEEEEEEEEvNT_6ParamsE --------------------------
	.section	.text._ZN7cutlass13device_kernelIN5flash11enable_sm90INS1_16FlashAttnFwdSm90INS1_25CollectiveMainloopFwdSm90ILi2EN4cute5tupleIJNS5_1CILi1EEES8_S8_EEENS6_IJNS7_ILi192EEENS7_ILi160EEENS7_ILi64EEEEEELi64ENS_12float_e4m3_tEfNS_4arch4Sm90ELb0ELb1ELb0ELb1ELb0ELb0ELb0ELb1ELb1ELb0ELb0ELb0EEENS1_21CollectiveEpilogueFwdINS6_IJSA_SC_SB_EEES9_NS_10bfloat16_tESG_Li384ELb1ELb0ELb0ELb1EEENS1_36VarlenDynamicPersistentTileSchedulerILi192ELi160ELi384ELi128ELb0ELb0ELb1ELb1ELb0ELb1EEEEEEEEEvNT_6ParamsE,"ax",@progbits
	.align	128
.text._ZN7cutlass13device_kernelIN5flash11enable_sm90INS1_16FlashAttnFwdSm90INS1_25CollectiveMainloopFwdSm90ILi2EN4cute5tupleIJNS5_1CILi1EEES8_S8_EEENS6_IJNS7_ILi192EEENS7_ILi160EEENS7_ILi64EEEEEELi64ENS_12float_e4m3_tEfNS_4arch4Sm90ELb0ELb1ELb0ELb1ELb0ELb0ELb0ELb1ELb1ELb0ELb0ELb0EEENS1_21CollectiveEpilogueFwdINS6_IJSA_SC_SB_EEES9_NS_10bfloat16_tESG_Li384ELb1ELb0ELb0ELb1EEENS1_36VarlenDynamicPersistentTileSchedulerILi192ELi160ELi384ELi128ELb0ELb0ELb1ELb1ELb0ELb1EEEEEEEEEvNT_6ParamsE:
        .type           _ZN7cutlass13device_kernelIN5flash11enable_sm90INS1_16FlashAttnFwdSm90INS1_25CollectiveMainloopFwdSm90ILi2EN4cute5tupleIJNS5_1CILi1EEES8_S8_EEENS6_IJNS7_ILi192EEENS7_ILi160EEENS7_ILi64EEEEEELi64ENS_12float_e4m3_tEfNS_4arch4Sm90ELb0ELb1ELb0ELb1ELb0ELb0ELb0ELb1ELb1ELb0ELb0ELb0EEENS1_21CollectiveEpilogueFwdINS6_IJSA_SC_SB_EEES9_NS_10bfloat16_tESG_Li384ELb1ELb0ELb0ELb1EEENS1_36VarlenDynamicPersistentTileSchedulerILi192ELi160ELi384ELi128ELb0ELb0ELb1ELb1ELb0ELb1EEEEEEEEEvNT_6ParamsE,@function
        .size           _ZN7cutlass13device_kernelIN5flash11enable_sm90INS1_16FlashAttnFwdSm90INS1_25CollectiveMainloopFwdSm90ILi2EN4cute5tupleIJNS5_1CILi1EEES8_S8_EEENS6_IJNS7_ILi192EEENS7_ILi160EEENS7_ILi64EEEEEELi64ENS_12float_e4m3_tEfNS_4arch4Sm90ELb0ELb1ELb0ELb1ELb0ELb0ELb0ELb1ELb1ELb0ELb0ELb0EEENS1_21CollectiveEpilogueFwdINS6_IJSA_SC_SB_EEES9_NS_10bfloat16_tESG_Li384ELb1ELb0ELb0ELb1EEENS1_36VarlenDynamicPersistentTileSchedulerILi192ELi160ELi384ELi128ELb0ELb0ELb1ELb1ELb0ELb1EEEEEEEEEvNT_6ParamsE,(.L_x_87 - _ZN7cutlass13device_kernelIN5flash11enable_sm90INS1_16FlashAttnFwdSm90INS1_25CollectiveMainloopFwdSm90ILi2EN4cute5tupleIJNS5_1CILi1EEES8_S8_EEENS6_IJNS7_ILi192EEENS7_ILi160EEENS7_ILi64EEEEEELi64ENS_12float_e4m3_tEfNS_4arch4Sm90ELb0ELb1ELb0ELb1ELb0ELb0ELb0ELb1ELb1ELb0ELb0ELb0EEENS1_21CollectiveEpilogueFwdINS6_IJSA_SC_SB_EEES9_NS_10bfloat16_tESG_Li384ELb1ELb0ELb0ELb1EEENS1_36VarlenDynamicPersistentTileSchedulerILi192ELi160ELi384ELi128ELb0ELb0ELb1ELb1ELb0ELb1EEEEEEEEEvNT_6ParamsE)
        .other          _ZN7cutlass13device_kernelIN5flash11enable_sm90INS1_16FlashAttnFwdSm90INS1_25CollectiveMainloopFwdSm90ILi2EN4cute5tupleIJNS5_1CILi1EEES8_S8_EEENS6_IJNS7_ILi192EEENS7_ILi160EEENS7_ILi64EEEEEELi64ENS_12float_e4m3_tEfNS_4arch4Sm90ELb0ELb1ELb0ELb1ELb0ELb0ELb0ELb1ELb1ELb0ELb0ELb0EEENS1_21CollectiveEpilogueFwdINS6_IJSA_SC_SB_EEES9_NS_10bfloat16_tESG_Li384ELb1ELb0ELb0ELb1EEENS1_36VarlenDynamicPersistentTileSchedulerILi192ELi160ELi384ELi128ELb0ELb0ELb1ELb1ELb0ELb1EEEEEEEEEvNT_6ParamsE,@"STO_CUDA_ENTRY STV_DEFAULT"
_ZN7cutlass13device_kernelIN5flash11enable_sm90INS1_16FlashAttnFwdSm90INS1_25CollectiveMainloopFwdSm90ILi2EN4cute5tupleIJNS5_1CILi1EEES8_S8_EEENS6_IJNS7_ILi192EEENS7_ILi160EEENS7_ILi64EEEEEELi64ENS_12float_e4m3_tEfNS_4arch4Sm90ELb0ELb1ELb0ELb1ELb0ELb0ELb0ELb1ELb1ELb0ELb0ELb0EEENS1_21CollectiveEpilogueFwdINS6_IJSA_SC_SB_EEES9_NS_10bfloat16_tESG_Li384ELb1ELb0ELb0ELb1EEENS1_36VarlenDynamicPersistentTileSchedulerILi192ELi160ELi384ELi128ELb0ELb0ELb1ELb1ELb0ELb1EEEEEEEEEvNT_6ParamsE:
[----:B------:R-:W-:Y:S01]  /*0000*/  LDC R1, c[0x0][0x37c] ;  /* 0x0000df00ff017b82 */ /* 0x000fe20000000800 */
[----:B------:R-:W-:Y:S05]  /*0010*/  EXIT ;  /* 0x000000000000794d */ /* 0x000fea0003800000 */
.L_x_41:
        /* <DEDUP_REMOVED lines=14> */
.L_x_87:


//--------------------- .text._ZN7cutlass13device_kernelIN5flash11enable_sm90INS1_16FlashAttnFwdSm90INS1_25CollectiveMainloopFwdSm90ILi2EN4cute5tupleIJNS5_1CILi1EEES8_S8_EEENS6_IJNS7_ILi192EEENS7_ILi160EEENS7_ILi64EEEEEELi64ENS_12float_e4m3_tEfNS_4arch4Sm90ELb0ELb1ELb0ELb1ELb0ELb1ELb0ELb1ELb1ELb0ELb0ELb0EEENS1_21CollectiveEpilogueFwdINS6_IJSA_SC_SB_EEES9_NS_10bfloat16_tESG_Li384ELb1ELb0ELb0ELb1EEENS1_36VarlenDynamicPersistentTileSchedulerILi192ELi160ELi384ELi128ELb0ELb0ELb1ELb1ELb0ELb1EEEEEEEEEvNT_6ParamsE --------------------------
	.section	.text._ZN7cutlass13device_kernelIN5flash11enable_sm90INS1_16FlashAttnFwdSm90INS1_25CollectiveMainloopFwdSm90ILi2EN4cute5tupleIJNS5_1CILi1EEES8_S8_EEENS6_IJNS7_ILi192EEENS7_ILi160EEENS7_ILi64EEEEEELi64ENS_12float_e4m3_tEfNS_4arch4Sm90ELb0ELb1ELb0ELb1ELb0ELb1ELb0ELb1ELb1ELb0ELb0ELb0EEENS1_21CollectiveEpilogueFwdINS6_IJSA_SC_SB_EEES9_NS_10bfloat16_tESG_Li384ELb1ELb0ELb0ELb1EEENS1_36VarlenDynamicPersistentTileSchedulerILi192ELi160ELi384ELi128ELb0ELb0ELb1ELb1ELb0ELb1EEEEEEEEEvNT_6ParamsE,"ax",@progbits
	.align	128
.text._ZN7cutlass13device_kernelIN5flash11enable_sm90INS1_16FlashAttnFwdSm90INS1_25CollectiveMainloopFwdSm90ILi2EN4cute5tupleIJNS5_1CILi1EEES8_S8_EEENS6_IJNS7_ILi192EEENS7_ILi160EEENS7_ILi64EEEEEELi64ENS_12float_e4m3_tEfNS_4arch4Sm90ELb0ELb1ELb0ELb1ELb0ELb1ELb0ELb1ELb1ELb0ELb0ELb0EEENS1_21CollectiveEpilogueFwdINS6_IJSA_SC_SB_EEES9_NS_10bfloat16_tESG_Li384ELb1ELb0ELb0ELb1EEENS1_36VarlenDynamicPersistentTileSchedulerILi192ELi160ELi384ELi128ELb0ELb0ELb1ELb1ELb0ELb1EEEEEEEEEvNT_6ParamsE:
        .type           _ZN7cutlass13device_kernelIN5flash11enable_sm90INS1_16FlashAttnFwdSm90INS1_25CollectiveMainloopFwdSm90ILi2EN4cute5tupleIJNS5_1CILi1EEES8_S8_EEENS6_IJNS7_ILi192EEENS7_ILi160EEENS7_ILi64EEEEEELi64ENS_12float_e4m3_tEfNS_4arch4Sm90ELb0ELb1ELb0ELb1ELb0ELb1ELb0ELb1ELb1ELb0ELb0ELb0EEENS1_21CollectiveEpilogueFwdINS6_IJSA_SC_SB_EEES9_NS_10bfloat16_tESG_Li384ELb1ELb0ELb0ELb1EEENS1_36VarlenDynamicPersistentTileSchedulerILi192ELi160ELi384ELi128ELb0ELb0ELb1ELb1ELb0ELb1EEEEEEEEEvNT_6ParamsE,@function
        .size           _ZN7cutlass13device_kernelIN5flash11enable_sm90INS1_16FlashAttnFwdSm90INS1_25CollectiveMainloopFwdSm90ILi2EN4cute5tupleIJNS5_1CILi1EEES8_S8_EEENS6_IJNS7_ILi192EEENS7_ILi160EEENS7_ILi64EEEEEELi64ENS_12float_e4m3_tEfNS_4arch4Sm90ELb0ELb1ELb0ELb1ELb0ELb1ELb0ELb1ELb1ELb0ELb0ELb0EEENS1_21CollectiveEpilogueFwdINS6_IJSA_SC_SB_EEES9_NS_10bfloat16_tESG_Li384ELb1ELb0ELb0ELb1EEENS1_36VarlenDynamicPersistentTileSchedulerILi192ELi160ELi384ELi128ELb0ELb0ELb1ELb1ELb0ELb1EEEEEEEEEvNT_6ParamsE,(.L_x_88 - _ZN7cutlass13device_kernelIN5flash11enable_sm90INS1_16FlashAttnFwdSm90INS1_25CollectiveMainloopFwdSm90ILi2EN4cute5tupleIJNS5_1CILi1EEES8_S8_EEENS6_IJNS7_ILi192EEENS7_ILi160EEENS7_ILi64EEEEEELi64ENS_12float_e4m3_tEfNS_4arch4Sm90ELb0ELb1ELb0ELb1ELb0ELb1ELb0ELb1ELb1ELb0ELb0ELb0EEENS1_21CollectiveEpilogueFwdINS6_IJSA_SC_SB_EEES9_NS_10bfloat16_tESG_Li384ELb1ELb0ELb0ELb1EEENS1_36VarlenDynamicPersistentTileSchedulerILi192ELi160ELi384ELi128ELb0ELb0ELb1ELb1ELb0ELb1EEEEEEEEEvNT_6ParamsE)
        .other          _ZN7cutlass13device_kernelIN5flash11enable_sm90INS1_16FlashAttnFwdSm90INS1_25CollectiveMainloopFwdSm90ILi2EN4cute5tupleIJNS5_1CILi1EEES8_S8_EEENS6_IJNS7_ILi192EEENS7_ILi160EEENS7_ILi64EEEEEELi64ENS_12float_e4m3_tEfNS_4arch4Sm90ELb0ELb1ELb0ELb1ELb0ELb1ELb0ELb1ELb1ELb0ELb0ELb0EEENS1_21CollectiveEpilogueFwdINS6_IJSA_SC_SB_EEES9_NS_10bfloat16_tESG_Li384ELb1ELb0ELb0ELb1EEENS1_36VarlenDynamicPersistentTileSchedulerILi192ELi160ELi384ELi128ELb0ELb0ELb1ELb1ELb0ELb1EEEEEEEEEvNT_6ParamsE,@"STO_CUDA_ENTRY STV_DEFAULT"
_ZN7cutlass13device_kernelIN5flash11enable_sm90INS1_16FlashAttnFwdSm90INS1_25CollectiveMainloopFwdSm90ILi2EN4cute5tupleIJNS5_1CILi1EEES8_S8_EEENS6_IJNS7_ILi192EEENS7_ILi160EEENS7_ILi64EEEEEELi64ENS_12float_e4m3_tEfNS_4arch4Sm90ELb0ELb1ELb0ELb1ELb0ELb1ELb0ELb1ELb1ELb0ELb0ELb0EEENS1_21CollectiveEpilogueFwdINS6_IJSA_SC_SB_EEES9_NS_10bfloat16_tESG_Li384ELb1ELb0ELb0ELb1EEENS1_36VarlenDynamicPersistentTileSchedulerILi192ELi160ELi384ELi128ELb0ELb0ELb1ELb1ELb0ELb1EEEEEEEEEvNT_6ParamsE:
[----:B------:R-:W-:Y:S01]  /*0000*/  LDC R1, c[0x0][0x37c] ;  /* 0x0000df00ff017b82 */ /* 0x000fe20000000800 */
[----:B------:R-:W-:Y:S05]  /*0010*/  EXIT ;  /* 0x000000000000794d */ /* 0x000fea0003800000 */
.L_x_42:
        /* <DEDUP_REMOVED lines=14> */
.L_x_88:


//--------------------- .text._ZN7cutlass13device_kernelIN5flash11enable_sm90INS1_16FlashAttnFwdSm90INS1_25CollectiveMainloopFwdSm90ILi2EN4cute5tupleIJNS5_1CILi1EEES8_S8_EEENS6_IJNS7_ILi192EEENS7_ILi160EEENS7_ILi64EEEEEELi64ENS_12float_e4m3_tEfNS_4arch4Sm90ELb1ELb0ELb0ELb0ELb0ELb0ELb0ELb1ELb1ELb0ELb0ELb0EEENS1_21CollectiveEpilogueFwdINS6_IJSA_SC_SB_EEES9_NS_10bfloat16_tESG_Li384ELb0ELb0ELb0ELb1EEENS1_30DynamicPersistentTileSchedulerILi384ELi128ELb0ELb0ELb1EEEEEEEEEvNT_6ParamsE --------------------------
	.section	.text._ZN7cutlass13device_kernelIN5flash11enable_sm90INS1_16FlashAttnFwdSm90INS1_25CollectiveMainloopFwdSm90ILi2EN4cute5tupleIJNS5_1CILi1EEES8_S8_EEENS6_IJNS7_ILi192EEENS7_ILi160EEENS7_ILi64EEEEEELi64ENS_12float_e4m3_tEfNS_4arch4Sm90ELb1ELb0ELb0ELb0ELb0ELb0ELb0ELb1ELb1ELb0ELb0ELb0EEENS1_21CollectiveEpilogueFwdINS6_IJSA_SC_SB_EEES9_NS_10bfloat16_tESG_Li384ELb0ELb0ELb0ELb1EEENS1_30DynamicPersistentTileSchedulerILi384ELi128ELb0ELb0ELb1EEEEEEEEEvNT_6ParamsE,"ax",@progbits
	.align	128
.text._ZN7cutlass13device_kernelIN5flash11enable_sm90INS1_16FlashAttnFwdSm90INS1_25CollectiveMainloopFwdSm90ILi2EN4cute5tupleIJNS5_1CILi1EEES8_S8_EEENS6_IJNS7_ILi192EEENS7_ILi160EEENS7_ILi64EEEEEELi64ENS_12float_e4m3_tEfNS_4arch4Sm90ELb1ELb0ELb0ELb0ELb0ELb0ELb0ELb1ELb1ELb0ELb0ELb0EEENS1_21CollectiveEpilogueFwdINS6_IJSA_SC_SB_EEES9_NS_10bfloat16_tESG_Li384ELb0ELb0ELb0ELb1EEENS1_30DynamicPersistentTileSchedulerILi384ELi128ELb0ELb0ELb1EEEEEEEEEvNT_6ParamsE:
        .type           _ZN7cutlass13device_kernelIN5flash11enable_sm90INS1_16FlashAttnFwdSm90INS1_25CollectiveMainloopFwdSm90ILi2EN4cute5tupleIJNS5_1CILi1EEES8_S8_EEENS6_IJNS7_ILi192EEENS7_ILi160EEENS7_ILi64EEEEEELi64ENS_12float_e4m3_tEfNS_4arch4Sm90ELb1ELb0ELb0ELb0ELb0ELb0ELb0ELb1ELb1ELb0ELb0ELb0EEENS1_21CollectiveEpilogueFwdINS6_IJSA_SC_SB_EEES9_NS_10bfloat16_tESG_Li384ELb0ELb0ELb0ELb1EEENS1_30DynamicPersistentTileSchedulerILi384ELi128ELb0ELb0ELb1EEEEEEEEEvNT_6ParamsE,@function
        .size           _ZN7cutlass13device_kernelIN5flash11enable_sm90INS1_16FlashAttnFwdSm90INS1_25CollectiveMainloopFwdSm90ILi2EN4cute5tupleIJNS5_1CILi1EEES8_S8_EEENS6_IJNS7_ILi192EEENS7_ILi160EEENS7_ILi64EEEEEELi64ENS_12float_e4m3_tEfNS_4arch4Sm90ELb1ELb0ELb0ELb0ELb0ELb0ELb0ELb1ELb1ELb0ELb0ELb0EEENS1_21CollectiveEpilogueFwdINS6_IJSA_SC_SB_EEES9_NS_10bfloat16_tESG_Li384ELb0ELb0ELb0ELb1EEENS1_30DynamicPersistentTileSchedulerILi384ELi128ELb0ELb0ELb1EEEEEEEEEvNT_6ParamsE,(.L_x_89 - _ZN7cutlass13device_kernelIN5flash11enable_sm90INS1_16FlashAttnFwdSm90INS1_25CollectiveMainloopFwdSm90ILi2EN4cute5tupleIJNS5_1CILi1EEES8_S8_EEENS6_IJNS7_ILi192EEENS7_ILi160EEENS7_ILi64EEEEEELi64ENS_12float_e4m3_tEfNS_4arch4Sm90ELb1ELb0ELb0ELb0ELb0ELb0ELb0ELb1ELb1ELb0ELb0ELb0EEENS1_21CollectiveEpilogueFwdINS6_IJSA_SC_SB_EEES9_NS_10bfloat16_tESG_Li384ELb0ELb0ELb0ELb1EEENS1_30DynamicPersistentTileSchedulerILi384ELi128ELb0ELb0ELb1EEEEEEEEEvNT_6ParamsE)
        .other          _ZN7cutlass13device_kernelIN5flash11enable_sm90INS1_16FlashAttnFwdSm90INS1_25CollectiveMainloopFwdSm90ILi2EN4cute5tupleIJNS5_1CILi1EEES8_S8_EEENS6_IJNS7_ILi192EEENS7_ILi160EEENS7_ILi64EEEEEELi64ENS_12float_e4m3_tEfNS_4arch4Sm90ELb1ELb0ELb0ELb0ELb0ELb0ELb0ELb1ELb1ELb0ELb0ELb0EEENS1_21CollectiveEpilogueFwdINS6_IJSA_SC_SB_EEES9_NS_10bfloat16_tESG_Li384ELb0ELb0ELb0ELb1EEENS1_30DynamicPersistentTileSchedulerILi384ELi128ELb0ELb0ELb1EEEEEEEEEvNT_6ParamsE,@"STO_CUDA_ENTRY STV_DEFAULT"
_ZN7cutlass13device_kernelIN5flash11enable_sm90INS1_16FlashAttnFwdSm90INS1_25CollectiveMainloopFwdSm90ILi2EN4cute5tupleIJNS5_1CILi1EEES8_S8_EEENS6_IJNS7_ILi192EEENS7_ILi160EEENS7_ILi64EEEEEELi64ENS_12float_e4m3_tEfNS_4arch4Sm90ELb1ELb0ELb0ELb0ELb0ELb0ELb0ELb1ELb1ELb0ELb0ELb0EEENS1_21CollectiveEpilogueFwdINS6_IJSA_SC_SB_EEES9_NS_10bfloat16_tESG_Li384ELb0ELb0ELb0ELb1EEENS1_30DynamicPersistentTileSchedulerILi384ELi128ELb0ELb0ELb1EEEEEEEEEvNT_6ParamsE:
[----:B------:R-:W-:Y:S01]  /*0000*/  LDC R1, c[0x0][0x37c] ;  /* 0x0000df00ff017b82 */ /* 0x000fe20000000800 */
[----:B------:R-:W-:Y:S05]  /*0010*/  EXIT ;  /* 0x000000000000794d */ /* 0x000fea0003800000 */
.L_x_43:
        /* <DEDUP_REMOVED lines=14> */
.L_x_89:


//--------------------- .text._ZN7cutlass13device_kernelIN5flash11enable_sm90INS1_16FlashAttnFwdSm90INS1_25CollectiveMainloopFwdSm90ILi2EN4cute5tupleIJNS5_1CILi1EEES8_S8_EEENS6_IJNS7_ILi192EEENS7_ILi160EEENS7_ILi64EEEEEELi64ENS_12float_e4m3_tEfNS_4arch4Sm90ELb1ELb0ELb0ELb1ELb0ELb0ELb0ELb1ELb1ELb0ELb0ELb0EEENS1_21CollectiveEpilogueFwdINS6_IJSA_SC_SB_EEES9_NS_10bfloat16_tESG_Li384ELb1ELb0ELb0ELb1EEENS1_36VarlenDynamicPersistentTileSchedulerILi192ELi160ELi384ELi128ELb0ELb0ELb1ELb1ELb1ELb1EEEEEEEEEvNT_6ParamsE --------------------------
	.section	.text._ZN7cutlass13device_kernelIN5flash11enable_sm90INS1_16FlashAttnFwdSm90INS1_25CollectiveMainloopFwdSm90ILi2EN4cute5tupleIJNS5_1CILi1EEES8_S8_EEENS6_IJNS7_ILi192EEENS7_ILi160EEENS7_ILi64EEEEEELi64ENS_12float_e4m3_tEfNS_4arch4Sm90ELb1ELb0ELb0ELb1ELb0ELb0ELb0ELb1ELb1ELb0ELb0ELb0EEENS1_21CollectiveEpilogueFwdINS6_IJSA_SC_SB_EEES9_NS_10bfloat16_tESG_Li384ELb1ELb0ELb0ELb1EEENS1_36VarlenDynamicPersistentTileSchedulerILi192ELi160ELi384ELi128ELb0ELb0ELb1ELb1ELb1ELb1EEEEEEEEEvNT_6ParamsE,"ax",@progbits
	.align	128
.text._ZN7cutlass13device_kernelIN5flash11enable_sm90INS1_16FlashAttnFwdSm90INS1_25CollectiveMainloopFwdSm90ILi2EN4cute5tupleIJNS5_1CILi1EEES8_S8_EEENS6_IJNS7_ILi192EEENS7_ILi160EEENS7_ILi64EEEEEELi64ENS_12float_e4m3_tEfNS_4arch4Sm90ELb1ELb0ELb0ELb1ELb0ELb0ELb0ELb1ELb1ELb0ELb0ELb0EEENS1_21CollectiveEpilogueFwdINS6_IJSA_SC_SB_EEES9_NS_10bfloat16_tESG_Li384ELb1ELb0ELb0ELb1EEENS1_36VarlenDynamicPersistentTileSchedulerILi192ELi160ELi384ELi128ELb0ELb0ELb1ELb1ELb1ELb1EEEEEEEEEvNT_6ParamsE:
        .type           _ZN7cutlass13device_kernelIN5flash11enable_sm90INS1_16FlashAttnFwdSm90INS1_25CollectiveMainloopFwdSm90ILi2EN4cute5tupleIJNS5_1CILi1EEES8_S8_EEENS6_IJNS7_ILi192EEENS7_ILi160EEENS7_ILi64EEEEEELi64ENS_12float_e4m3_tEfNS_4arch4Sm90ELb1ELb0ELb0ELb1ELb0ELb0ELb0ELb1ELb1ELb0ELb0ELb0EEENS1_21CollectiveEpilogueFwdINS6_IJSA_SC_SB_EEES9_NS_10bfloat16_tESG_Li384ELb1ELb0ELb0ELb1EEENS1_36VarlenDynamicPersistentTileSchedulerILi192ELi160ELi384ELi128ELb0ELb0ELb1ELb1ELb1ELb1EEEEEEEEEvNT_6ParamsE,@function
        .size           _ZN7cutlass13device_kernelIN5flash11enable_sm90INS1_16FlashAttnFwdSm90INS1_25CollectiveMainloopFwdSm90ILi2EN4cute5tupleIJNS5_1CILi1EEES8_S8_EEENS6_IJNS7_ILi192EEENS7_ILi160EEENS7_ILi64EEEEEELi64ENS_12float_e4m3_tEfNS_4arch4Sm90ELb1ELb0ELb0ELb1ELb0ELb0ELb0ELb1ELb1ELb0ELb0ELb0EEENS1_21CollectiveEpilogueFwdINS6_IJSA_SC_SB_EEES9_NS_10bfloat16_tESG_Li384ELb1ELb0ELb0ELb1EEENS1_36VarlenDynamicPersistentTileSchedulerILi192ELi160ELi384ELi128ELb0ELb0ELb1ELb1ELb1ELb1EEEEEEEEEvNT_6ParamsE,(.L_x_90 - _ZN7cutlass13device_kernelIN5flash11enable_sm90INS1_16FlashAttnFwdSm90INS1_25CollectiveMainloopFwdSm90ILi2EN4cute5tupleIJNS5_1CILi1EEES8_S8_EEENS6_IJNS7_ILi192EEENS7_ILi160EEENS7_ILi64EEEEEELi64ENS_12float_e4m3_tEfNS_4arch4Sm90ELb1ELb0ELb0ELb1ELb0ELb0ELb0ELb1ELb1ELb0ELb0ELb0EEENS1_21CollectiveEpilogueFwdINS6_IJSA_SC_SB_EEES9_NS_10bfloat16_tESG_Li384ELb1ELb0ELb0ELb1EEENS1_36VarlenDynamicPersistentTileSchedulerILi192ELi160ELi384ELi128ELb0ELb0ELb1ELb1ELb1ELb1EEEEEEEEEvNT_6ParamsE)
        .other          _ZN7cutlass13device_kernelIN5flash11enable_sm90INS1_16FlashAttnFwdSm90INS1_25CollectiveMainloopFwdSm90ILi2EN4cute5tupleIJNS5_1CILi1EEES8_S8_EEENS6_IJNS7_ILi192EEENS7_ILi160EEENS7_ILi64EEEEEELi64ENS_12float_e4m3_tEfNS_4arch4Sm90ELb1ELb0ELb0ELb1ELb0ELb0ELb0ELb1ELb1ELb0ELb0ELb0EEENS1_21CollectiveEpilogueFwdINS6_IJSA_SC_SB_EEES9_NS_10bfloat16_tESG_Li384ELb1ELb0ELb0ELb1EEENS1_36VarlenDynamicPersistentTileSchedulerILi192ELi160ELi384ELi128ELb0ELb0ELb1ELb1ELb1ELb1EEEEEEEEEvNT_6ParamsE,@"STO_CUDA_ENTRY STV_DEFAULT"
_ZN7cutlass13device_kernelIN5flash11enable_sm90INS1_16FlashAttnFwdSm90INS1_25CollectiveMainloopFwdSm90ILi2EN4cute5tupleIJNS5_1CILi1EEES8_S8_EEENS6_IJNS7_ILi192EEENS7_ILi160EEENS7_ILi64EEEEEELi64ENS_12float_e4m3_tEfNS_4arch4Sm90ELb1ELb0ELb0ELb1ELb0ELb0ELb0ELb1ELb1ELb0ELb0ELb0EEENS1_21CollectiveEpilogueFwdINS6_IJSA_SC_SB_EEES9_NS_10bfloat16_tESG_Li384ELb1ELb0ELb0ELb1EEENS1_36VarlenDynamicPersistentTileSchedulerILi192ELi160ELi384ELi128ELb0ELb0ELb1ELb1ELb1ELb1EEEEEEEEEvNT_6ParamsE:
[----:B------:R-:W-:Y:S01]  /*0000*/  LDC R1, c[0x0][0x37c] ;  /* 0x0000df00ff017b82 */ /* 0x000fe20000000800 */
[----:B------:R-:W-:Y:S05]  /*0010*/  EXIT ;  /* 0x000000000000794d */ /* 0x000fea0003800000 */
.L_x_44:
        /* <DEDUP_REMOVED lines=14> */
.L_x_90:


//--------------------- .text._ZN7cutlass13device_kernelIN5flash11enable_sm90INS1_16FlashAttnFwdSm90INS1_25CollectiveMainloopFwdSm90ILi2EN4cute5tupleIJNS5_1CILi1EEES8_S8_EEENS6_IJNS7_ILi192EEENS7_ILi160EEENS7_ILi64EEEEEELi64ENS_12float_e4m3_tEfNS_4arch4Sm90ELb1ELb0ELb0ELb1ELb0ELb1ELb0ELb1ELb1ELb0ELb0ELb0EEENS1_21CollectiveEpilogueFwdINS6_IJSA_SC_SB_EEES9_NS_10bfloat16_tESG_Li384ELb1ELb0ELb0ELb1EEENS1_36VarlenDynamicPersistentTileSchedulerILi192ELi160ELi384ELi128ELb0ELb0ELb1ELb1ELb1ELb1EEEEEEEEEvNT_6ParamsE --------------------------
	.section	.text._ZN7cutlass13device_kernelIN5flash11enable_sm90INS1_16FlashAttnFwdSm90INS1_25CollectiveMainloopFwdSm90ILi2EN4cute5tupleIJNS5_1CILi1EEES8_S8_EEENS6_IJNS7_ILi192EEENS7_ILi160EEENS7_ILi64EEEEEELi64ENS_12float_e4m3_tEfNS_4arch4Sm90ELb1ELb0ELb0ELb1ELb0ELb1ELb0ELb1ELb1ELb0ELb0ELb0EEENS1_21CollectiveEpilogueFwdINS6_IJSA_SC_SB_EEES9_NS_10bfloat16_tESG_Li384ELb1ELb0ELb0ELb1EEENS1_36VarlenDynamicPersistentTileSchedulerILi192ELi160ELi384ELi128ELb0ELb0ELb1ELb1ELb1ELb1EEEEEEEEEvNT_6ParamsE,"ax",@progbits
	.align	128
.text._ZN7cutlass13device_kernelIN5flash11enable_sm90INS1_16FlashAttnFwdSm90INS1_25CollectiveMainloopFwdSm90ILi2EN4cute5tupleIJNS5_1CILi1EEES8_S8_EEENS6_IJNS7_ILi192EEENS7_ILi160EEENS7_ILi64EEEEEELi64ENS_12float_e4m3_tEfNS_4arch4Sm90ELb1ELb0ELb0ELb1ELb0ELb1ELb0ELb1ELb1ELb0ELb0ELb0EEENS1_21CollectiveEpilogueFwdINS6_IJSA_SC_SB_EEES9_NS_10bfloat16_tESG_Li384ELb1ELb0ELb0ELb1EEENS1_36VarlenDynamicPersistentTileSchedulerILi192ELi160ELi384ELi128ELb0ELb0ELb1ELb1ELb1ELb1EEEEEEEEEvNT_6ParamsE:
        .type           _ZN7cutlass13device_kernelIN5flash11enable_sm90INS1_16FlashAttnFwdSm90INS1_25CollectiveMainloopFwdSm90ILi2EN4cute5tupleIJNS5_1CILi1EEES8_S8_EEENS6_IJNS7_ILi192EEENS7_ILi160EEENS7_ILi64EEEEEELi64ENS_12float_e4m3_tEfNS_4arch4Sm90ELb1ELb0ELb0ELb1ELb0ELb1ELb0ELb1ELb1ELb0ELb0ELb0EEENS1_21CollectiveEpilogueFwdINS6_IJSA_SC_SB_EEES9_NS_10bfloat16_tESG_Li384ELb1ELb0ELb0ELb1EEENS1_36VarlenDynamicPersistentTileSchedulerILi192ELi160ELi384ELi128ELb0ELb0ELb1ELb1ELb1ELb1EEEEEEEEEvNT_6ParamsE,@function
        .size           _ZN7cutlass13device_kernelIN5flash11enable_sm90INS1_16FlashAttnFwdSm90INS1_25CollectiveMainloopFwdSm90ILi2EN4cute5tupleIJNS5_1CILi1EEES8_S8_EEENS6_IJNS7_ILi192EEENS7_ILi160EEENS7_ILi64EEEEEELi64ENS_12float_e4m3_tEfNS_4arch4Sm90ELb1ELb0ELb0ELb1ELb0ELb1ELb0ELb1ELb1ELb0ELb0ELb0EEENS1_21CollectiveEpilogueFwdINS6_IJSA_SC_SB_EEES9_NS_10bfloat16_tESG_Li384ELb1ELb0ELb0ELb1EEENS1_36VarlenDynamicPersistentTileSchedulerILi192ELi160ELi384ELi128ELb0ELb0ELb1ELb1ELb1ELb1EEEEEEEEEvNT_6ParamsE,(.L_x_91 - _ZN7cutlass13device_kernelIN5flash11enable_sm90INS1_16FlashAttnFwdSm90INS1_25CollectiveMainloopFwdSm90ILi2EN4cute5tupleIJNS5_1CILi1EEES8_S8_EEENS6_IJNS7_ILi192EEENS7_ILi160EEENS7_ILi64EEEEEELi64ENS_12float_e4m3_tEfNS_4arch4Sm90ELb1ELb0ELb0ELb1ELb0ELb1ELb0ELb1ELb1ELb0ELb0ELb0EEENS1_21CollectiveEpilogueFwdINS6_IJSA_SC_SB_EEES9_NS_10bfloat16_tESG_Li384ELb1ELb0ELb0ELb1EEENS1_36VarlenDynamicPersistentTileSchedulerILi192ELi160ELi384ELi128ELb0ELb0ELb1ELb1ELb1ELb1EEEEEEEEEvNT_6ParamsE)
        .other          _ZN7cutlass13device_kernelIN5flash11enable_sm90INS1_16FlashAttnFwdSm90INS1_25CollectiveMainloopFwdSm90ILi2EN4cute5tupleIJNS5_1CILi1EEES8_S8_EEENS6_IJNS7_ILi192EEENS7_ILi160EEENS7_ILi64EEEEEELi64ENS_12float_e4m3_tEfNS_4arch4Sm90ELb1ELb0ELb0ELb1ELb0ELb1ELb0ELb1ELb1ELb0ELb0ELb0EEENS1_21CollectiveEpilogueFwdINS6_IJSA_SC_SB_EEES9_NS_10bfloat16_tESG_Li384ELb1ELb0ELb0ELb1EEENS1_36VarlenDynamicPersistentTileSchedulerILi192ELi160ELi384ELi128ELb0ELb0ELb1ELb1ELb1ELb1EEEEEEEEEvNT_6ParamsE,@"STO_CUDA_ENTRY STV_DEFAULT"
_ZN7cutlass13device_kernelIN5flash11enable_sm90INS1_16FlashAttnFwdSm90INS1_25CollectiveMainloopFwdSm90ILi2EN4cute5tupleIJNS5_1CILi1EEES8_S8_EEENS6_IJNS7_ILi192EEENS7_ILi160EEENS7_ILi64EEEEEELi64ENS_12float_e4m3_tEfNS_4arch4Sm90ELb1ELb0ELb0ELb1ELb0ELb1ELb0ELb1ELb1ELb0ELb0ELb0EEENS1_21CollectiveEpilogueFwdINS6_IJSA_SC_SB_EEES9_NS_10bfloat16_tESG_Li384ELb1ELb0ELb0ELb1EEENS1_36VarlenDynamicPersistentTileSchedulerILi192ELi160ELi384ELi128ELb0ELb0ELb1ELb1ELb1ELb1EEEEEEEEEvNT_6ParamsE:
[----:B------:R-:W-:Y:S01]  /*0000*/  LDC R1, c[0x0][0x37c] ;  /* 0x0000df00ff017b82 */ /* 0x000fe20000000800 */
[----:B------:R-:W-:Y:S05]  /*0010*/  EXIT ;  /* 0x000000000000794d */ /* 0x000fea0003800000 */
.L_x_45:
        /* <DEDUP_REMOVED lines=14> */
.L_x_91:


//--------------------- .nv.shared.reserved.0     --------------------------
	.section	.nv.shared.reserved.0,"aw",@nobits
	.weak		__nv_reservedSMEM_offset_0_alias
	.size		__nv_reservedSMEM_offset_0_alias, 0, 64
	.other		__nv_reservedSMEM_offset_0_alias,@"STO_CUDA_RESERVED_SHARED STV_DEFAULT"
__nv_reservedSMEM_offset_0_alias:
	.zero		0
	.zero		64


//--------------------- .nv.global                --------------------------
	.section	.nv.global,"aw",@nobits
.nv.global:
	.type		_ZN66_INTERNAL_5675badc_30_flash_fwd_hdimall_e4m3_sm90_cu_f3e6f9ee_38114cute1_E,@object
	.size		_ZN66_INTERNAL_5675badc_30_flash_fwd_hdimall_e4m3_sm90_cu_f3e6f9ee_38114cute1_E,(_ZN66_INTERNAL_5675badc_30_flash_fwd_hdimall_e4m3_sm90_cu_f3e6f9ee_38114cuda3std3__45__cpo6cbeginE - _ZN66_INTERNAL_5675badc_30_flash_fwd_hdimall_e4m3_sm90_cu_f3e6f9ee_38114cute1_E)
_ZN66_INTERNAL_5675badc_30_flash_fwd_hdimall_e4m3_sm90_cu_f3e6f9ee_38114cute1_E:
	.zero		1
	.type		_ZN66_INTERNAL_5675badc_30_flash_fwd_hdimall_e4m3_sm90_cu_f3e6f9ee_38114cuda3std3__45__cpo6cbeginE,@object
	.size		_ZN66_INTERNAL_5675badc_30_flash_fwd_hdimall_e4m3_sm90_cu_f3e6f9ee_38114cuda3std3__45__cpo6cbeginE,(_ZN66_INTERNAL_5675badc_30_flash_fwd_hdimall_e4m3_sm90_cu_f3e6f9ee_38114cuda3std3__48in_placeE - _ZN66_INTERNAL_5675badc_30_flash_fwd_hdimall_e4m3_sm90_cu_f3e6f9ee_38114cuda3std3__45__cpo6cbeginE)
_ZN66_INTERNAL_5675badc_30_flash_fwd_hdimall_e4m3_sm90_cu_f3e6f9ee_38114cuda3std3__45__cpo6cbeginE:
	.zero		1
	.type		_ZN66_INTERNAL_5675badc_30_flash_fwd_hdimall_e4m3_sm90_cu_f3e6f9ee_38114cuda3std3__48in_placeE,@object
	.size		_ZN66_INTERNAL_5675badc_30_flash_fwd_hdimall_e4m3_sm90_cu_f3e6f9ee_38114cuda3std3__48in_placeE,(_ZN66_INTERNAL_5675badc_30_flash_fwd_hdimall_e4m3_sm90_cu_f3e6f9ee_38114cuda3std6ranges3__45__cpo9iter_moveE - _ZN66_INTERNAL_5675badc_30_flash_fwd_hdimall_e4m3_sm90_cu_f3e6f9ee_38114cuda3std3__48in_placeE)
_ZN66_INTERNAL_5675badc_30_flash_fwd_hdimall_e4m3_sm90_cu_f3e6f9ee_38114cuda3std3__48in_placeE:
	.zero		1
	.type		_ZN66_INTERNAL_5675badc_30_flash_fwd_hdimall_e4m3_sm90_cu_f3e6f9ee_38114cuda3std6ranges3__45__cpo9iter_moveE,@object
	.size		_ZN66_INTERNAL_5675badc_30_flash_fwd_hdimall_e4m3_sm90_cu_f3e6f9ee_38114cuda3std6ranges3__45__cpo9iter_moveE,(_ZN66_INTERNAL_5675badc_30_flash_fwd_hdimall_e4m3_sm90_cu_f3e6f9ee_38114cuda3std3__45__cpo5beginE - _ZN66_INTERNAL_5675badc_30_flash_fwd_hdimall_e4m3_sm90_cu_f3e6f9ee_38114cuda3std6ranges3__45__cpo9iter_moveE)
_ZN66_INTERNAL_5675badc_30_flash_fwd_hdimall_e4m3_sm90_cu_f3e6f9ee_38114cuda3std6ranges3__45__cpo9iter_moveE:
	.zero		1
	.type		_ZN66_INTERNAL_5675badc_30_flash_fwd_hdimall_e4m3_sm90_cu_f3e6f9ee_38114cuda3std3__45__cpo5beginE,@object
	.size		_ZN66_INTERNAL_5675badc_30_flash_fwd_hdimall_e4m3_sm90_cu_f3e6f9ee_38114cuda3std3__45__cpo5beginE,(_ZN66_INTERNAL_5675badc_30_flash_fwd_hdimall_e4m3_sm90_cu_f3e6f9ee_38114cuda3std3__468_GLOBAL__N__5675badc_30_flash_fwd_hdimall_e4m3_sm90_cu_f3e6f9ee_38116ignoreE - _ZN66_INTERNAL_5675badc_30_flash_fwd_hdimall_e4m3_sm90_cu_f3e6f9ee_38114cuda3std3__45__cpo5beginE)
_ZN66_INTERNAL_5675badc_30_flash_fwd_hdimall_e4m3_sm90_cu_f3e6f9ee_38114cuda3std3__45__cpo5beginE:
	.zero		1
	.type		_ZN66_INTERNAL_5675badc_30_flash_fwd_hdimall_e4m3_sm90_cu_f3e6f9ee_38114cuda3std3__468_GLOBAL__N__5675badc_30_flash_fwd_hdimall_e4m3_sm90_cu_f3e6f9ee_38116ignoreE,@object
	.size		_ZN66_INTERNAL_5675badc_30_flash_fwd_hdimall_e4m3_sm90_cu_f3e6f9ee_38114cuda3std3__468_GLOBAL__N__5675badc_30_flash_fwd_hdimall_e4m3_sm90_cu_f3e6f9ee_38116ignoreE,(_ZN66_INTERNAL_5675badc_30_flash_fwd_hdimall_e4m3_sm90_cu_f3e6f9ee_38114cute7productE - _ZN66_INTERNAL_5675badc_30_flash_fwd_hdimall_e4m3_sm90_cu_f3e6f9ee_38114cuda3std3__468_GLOBAL__N__5675badc_30_flash_fwd_hdimall_e4m3_sm90_cu_f3e6f9ee_38116ignoreE)
_ZN66_INTERNAL_5675badc_30_flash_fwd_hdimall_e4m3_sm90_cu_f3e6f9ee_38114cuda3std3__468_GLOBAL__N__5675badc_30_flash_fwd_hdimall_e4m3_sm90_cu_f3e6f9ee_38116ignoreE:
	.zero		1
	.type		_ZN66_INTERNAL_5675badc_30_flash_fwd_hdimall_e4m3_sm90_cu_f3e6f9ee_38114cute7productE,@object
	.size		_ZN66_INTERNAL_5675badc_30_flash_fwd_hdimall_e4m3_sm90_cu_f3e6f9ee_38114cute7productE,(_ZN66_INTERNAL_5675badc_30_flash_fwd_hdimall_e4m3_sm90_cu_f3e6f9ee_38114cuda3std3__45__cpo3endE - _ZN66_INTERNAL_5675badc_30_flash_fwd_hdimall_e4m3_sm90_cu_f3e6f9ee_38114cute7productE)
_ZN66_INTERNAL_5675badc_30_flash_fwd_hdimall_e4m3_sm90_cu_f3e6f9ee_38114cute7productE:
	.zero		1
	.type		_ZN66_INTERNAL_5675badc_30_flash_fwd_hdimall_e4m3_sm90_cu_f3e6f9ee_38114cuda3std3__45__cpo3endE,@object
	.size		_ZN66_INTERNAL_5675badc_30_flash_fwd_hdimall_e4m3_sm90_cu_f3e6f9ee_38114cuda3std3__45__cpo3endE,(_ZN66_INTERNAL_5675badc_30_flash_fwd_hdimall_e4m3_sm90_cu_f3e6f9ee_38114cuda3std3__419piecewise_constructE - _ZN66_INTERNAL_5675badc_30_flash_fwd_hdimall_e4m3_sm90_cu_f3e6f9ee_38114cuda3std3__45__cpo3endE)
_ZN66_INTERNAL_5675badc_30_flash_fwd_hdimall_e4m3_sm90_cu_f3e6f9ee_38114cuda3std3__45__cpo3endE:
	.zero		1
	.type		_ZN66_INTERNAL_5675badc_30_flash_fwd_hdimall_e4m3_sm90_cu_f3e6f9ee_38114cuda3std3__419piecewise_constructE,@object
	.size		_ZN66_INTERNAL_5675badc_30_flash_fwd_hdimall_e4m3_sm90_cu_f3e6f9ee_38114cuda3std3__419piecewise_constructE,(_ZN66_INTERNAL_5675badc_30_flash_fwd_hdimall_e4m3_sm90_cu_f3e6f9ee_38114cuda3std3__45__cpo4cendE - _ZN66_INTERNAL_5675badc_30_flash_fwd_hdimall_e4m3_sm90_cu_f3e6f9ee_38114cuda3std3__419piecewise_constructE)
_ZN66_INTERNAL_5675badc_30_flash_fwd_hdimall_e4m3_sm90_cu_f3e6f9ee_38114cuda3std3__419piecewise_constructE:
	.zero		1
	.type		_ZN66_INTERNAL_5675badc_30_flash_fwd_hdimall_e4m3_sm90_cu_f3e6f9ee_38114cuda3std3__45__cpo4cendE,@object
	.size		_ZN66_INTERNAL_5675badc_30_flash_fwd_hdimall_e4m3_sm90_cu_f3e6f9ee_38114cuda3std3__45__cpo4cendE,(_ZN66_INTERNAL_5675badc_30_flash_fwd_hdimall_e4m3_sm90_cu_f3e6f9ee_38114cuda3std6ranges3__45__cpo4swapE - _ZN66_INTERNAL_5675badc_30_flash_fwd_hdimall_e4m3_sm90_cu_f3e6f9ee_38114cuda3std3__45__cpo4cendE)
_ZN66_INTERNAL_5675badc_30_flash_fwd_hdimall_e4m3_sm90_cu_f3e6f9ee_38114cuda3std3__45__cpo4cendE:
	.zero		1
	.type		_ZN66_INTERNAL_5675badc_30_flash_fwd_hdimall_e4m3_sm90_cu_f3e6f9ee_38114cuda3std6ranges3__45__cpo4swapE,@object
	.size		_ZN66_INTERNAL_5675badc_30_flash_fwd_hdimall_e4m3_sm90_cu_f3e6f9ee_38114cuda3std6ranges3__45__cpo4swapE,(.L_7 - _ZN66_INTERNAL_5675badc_30_flash_fwd_hdimall_e4m3_sm90_cu_f3e6f9ee_38114cuda3std6ranges3__45__cpo4swapE)
_ZN66_INTERNAL_5675badc_30_flash_fwd_hdimall_e4m3_sm90_cu_f3e6f9ee_38114cuda3std6ranges3__45__cpo4swapE:
	.zero		1
.L_7:


//--------------------- .nv.constant0._ZN7cutlass13device_kernelIN5flash11enable_sm90INS1_16FlashAttnFwdSm90INS1_25CollectiveMainloopFwdSm90ILi2EN4cute5tupleIJNS5_1CILi1EEES8_S8_EEENS6_IJNS7_ILi128EEESA_NS7_ILi256EEEEEELi256ENS_12float_e4m3_tEfNS_4arch4Sm90ELb0ELb0ELb0ELb0ELb0ELb0ELb0ELb1ELb1ELb0ELb0ELb0EEENS1_21CollectiveEpilogueFwdINS6_IJSA_SB_SA_EEES9_NS_10bfloat16_tESF_Li256ELb0ELb0ELb0ELb1EEENS1_29StaticPersistentTileSchedulerILb0EEEEEEEEEvNT_6ParamsE --------------------------
	.section	.nv.constant0._ZN7cutlass13device_kernelIN5flash11enable_sm90INS1_16FlashAttnFwdSm90INS1_25CollectiveMainloopFwdSm90ILi2EN4cute5tupleIJNS5_1CILi1EEES8_S8_EEENS6_IJNS7_ILi128EEESA_NS7_ILi256EEEEEELi256ENS_12float_e4m3_tEfNS_4arch4Sm90ELb0ELb0ELb0ELb0ELb0ELb0ELb0ELb1ELb1ELb0ELb0ELb0EEENS1_21CollectiveEpilogueFwdINS6_IJSA_SB_SA_EEES9_NS_10bfloat16_tESF_Li256ELb0ELb0ELb0ELb1EEENS1_29StaticPersistentTileSchedulerILb0EEEEEEEEEvNT_6ParamsE,"a",@progbits
	.sectionflags	@""
	.align	4
.nv.constant0._ZN7cutlass13device_kernelIN5flash11enable_sm90INS1_16FlashAttnFwdSm90INS1_25CollectiveMainloopFwdSm90ILi2EN4cute5tupleIJNS5_1CILi1EEES8_S8_EEENS6_IJNS7_ILi128EEESA_NS7_ILi256EEEEEELi256ENS_12float_e4m3_tEfNS_4arch4Sm90ELb0ELb0ELb0ELb0ELb0ELb0ELb0ELb1ELb1ELb0ELb0ELb0EEENS1_21CollectiveEpilogueFwdINS6_IJSA_SB_SA_EEES9_NS_10bfloat16_tESF_Li256ELb0ELb0ELb0ELb1EEENS1_29StaticPersistentTileSchedulerILb0EEEEEEEEEvNT_6ParamsE:
	.zero		3840


//--------------------- .nv.constant0._ZN7cutlass13device_kernelIN5flash11enable_sm90INS1_16FlashAttnFwdSm90INS1_25CollectiveMainloopFwdSm90ILi2EN4cute5tupleIJNS5_1CILi1EEES8_S8_EEENS6_IJNS7_ILi128EEESA_NS7_ILi256EEEEEELi256ENS_12float_e4m3_tEfNS_4arch4Sm90ELb0ELb0ELb0ELb1ELb0ELb0ELb0ELb1ELb1ELb0ELb0ELb0EEENS1_21CollectiveEpilogueFwdINS6_IJSA_SB_SA_EEES9_NS_10bfloat16_tESF_Li256ELb1ELb0ELb0ELb1EEENS1_36VarlenDynamicPersistentTileSchedulerILi128ELi128ELi256ELi128ELb0ELb0ELb1ELb0ELb1ELb1EEEEEEEEEvNT_6ParamsE --------------------------
	.section	.nv.constant0._ZN7cutlass13device_kernelIN5flash11enable_sm90INS1_16FlashAttnFwdSm90INS1_25CollectiveMainloopFwdSm90ILi2EN4cute5tupleIJNS5_1CILi1EEES8_S8_EEENS6_IJNS7_ILi128EEESA_NS7_ILi256EEEEEELi256ENS_12float_e4m3_tEfNS_4arch4Sm90ELb0ELb0ELb0ELb1ELb0ELb0ELb0ELb1ELb1ELb0ELb0ELb0EEENS1_21CollectiveEpilogueFwdINS6_IJSA_SB_SA_EEES9_NS_10bfloat16_tESF_Li256ELb1ELb0ELb0ELb1EEENS1_36VarlenDynamicPersistentTileSchedulerILi128ELi128ELi256ELi128ELb0ELb0ELb1ELb0ELb1ELb1EEEEEEEEEvNT_6ParamsE,"a",@progbits
	.sectionflags	@""
	.align	4
.nv.constant0._ZN7cutlass13device_kernelIN5flash11enable_sm90INS1_16FlashAttnFwdSm90INS1_25CollectiveMainloopFwdSm90ILi2EN4cute5tupleIJNS5_1CILi1EEES8_S8_EEENS6_IJNS7_ILi128EEESA_NS7_ILi256EEEEEELi256ENS_12float_e4m3_tEfNS_4arch4Sm90ELb0ELb0ELb0ELb1ELb0ELb0ELb0ELb1ELb1ELb0ELb0ELb0EEENS1_21CollectiveEpilogueFwdINS6_IJSA_SB_SA_EEES9_NS_10bfloat16_tESF_Li256ELb1ELb0ELb0ELb1EEENS1_36VarlenDynamicPersistentTileSchedulerILi128ELi128ELi256ELi128ELb0ELb0ELb1ELb0ELb1ELb1EEEEEEEEEvNT_6ParamsE:
	.zero		3456


//--------------------- .nv.constant0._ZN7cutlass13device_kernelIN5flash11enable_sm90INS1_16FlashAttnFwdSm90INS1_25CollectiveMainloopFwdSm90ILi2EN4cute5tupleIJNS5_1CILi1EEES8_S8_EEENS6_IJNS7_ILi128EEESA_NS7_ILi256EEEEEELi256ENS_12float_e4m3_tEfNS_4arch4Sm90ELb0ELb0ELb0ELb1ELb0ELb1ELb0ELb1ELb1ELb0ELb0ELb0EEENS1_21CollectiveEpilogueFwdINS6_IJSA_SB_SA_EEES9_NS_10bfloat16_tESF_Li256ELb1ELb0ELb0ELb1EEENS1_36VarlenDynamicPersistentTileSchedulerILi128ELi128ELi256ELi128ELb0ELb0ELb1ELb0ELb1ELb1EEEEEEEEEvNT_6ParamsE --------------------------
	.section	.nv.constant0._ZN7cutlass13device_kernelIN5flash11enable_sm90INS1_16FlashAttnFwdSm90INS1_25CollectiveMainloopFwdSm90ILi2EN4cute5tupleIJNS5_1CILi1EEES8_S8_EEENS6_IJNS7_ILi128EEESA_NS7_ILi256EEEEEELi256ENS_12float_e4m3_tEfNS_4arch4Sm90ELb0ELb0ELb0ELb1ELb0ELb1ELb0ELb1ELb1ELb0ELb0ELb0EEENS1_21CollectiveEpilogueFwdINS6_IJSA_SB_SA_EEES9_NS_10bfloat16_tESF_Li256ELb1ELb0ELb0ELb1EEENS1_36VarlenDynamicPersistentTileSchedulerILi128ELi128ELi256ELi128ELb0ELb0ELb1ELb0ELb1ELb1EEEEEEEEEvNT_6ParamsE,"a",@progbits
	.sectionflags	@""
	.align	4
.nv.constant0._ZN7cutlass13device_kernelIN5flash11enable_sm90INS1_16FlashAttnFwdSm90INS1_25CollectiveMainloopFwdSm90ILi2EN4cute5tupleIJNS5_1CILi1EEES8_S8_EEENS6_IJNS7_ILi128EEESA_NS7_ILi256EEEEEELi256ENS_12float_e4m3_tEfNS_4arch4Sm90ELb0ELb0ELb0ELb1ELb0ELb1ELb0ELb1ELb1ELb0ELb0ELb0EEENS1_21CollectiveEpilogueFwdINS6_IJSA_SB_SA_EEES9_NS_10bfloat16_tESF_Li256ELb1ELb0ELb0ELb1EEENS1_36VarlenDynamicPersistentTileSchedulerILi128ELi128ELi256ELi128ELb0ELb0ELb1ELb0ELb1ELb1EEEEEEEEEvNT_6ParamsE:
	.zero		3456


//--------------------- .nv.constant0._ZN7cutlass13device_kernelIN5flash11enable_sm90INS1_16FlashAttnFwdSm90INS1_25CollectiveMainloopFwdSm90ILi2EN4cute5tupleIJNS5_1CILi1EEES8_S8_EEENS6_IJNS7_ILi128EEENS7_ILi64EEENS7_ILi256EEEEEELi256ENS_12float_e4m3_tEfNS_4arch4Sm90ELb0ELb1ELb0ELb0ELb0ELb0ELb0ELb1ELb1ELb0ELb0ELb0EEENS1_21CollectiveEpilogueFwdINS6_IJSA_SC_SB_EEES9_NS_10bfloat16_tESG_Li256ELb0ELb0ELb0ELb1EEENS1_30DynamicPersistentTileSchedulerILi256ELi128ELb0ELb0ELb1EEEEEEEEEvNT_6ParamsE --------------------------
	.section	.nv.constant0._ZN7cutlass13device_kernelIN5flash11enable_sm90INS1_16FlashAttnFwdSm90INS1_25CollectiveMainloopFwdSm90ILi2EN4cute5tupleIJNS5_1CILi1EEES8_S8_EEENS6_IJNS7_ILi128EEENS7_ILi64EEENS7_ILi256EEEEEELi256ENS_12float_e4m3_tEfNS_4arch4Sm90ELb0ELb1ELb0ELb0ELb0ELb0ELb0ELb1ELb1ELb0ELb0ELb0EEENS1_21CollectiveEpilogueFwdINS6_IJSA_SC_SB_EEES9_NS_10bfloat16_tESG_Li256ELb0ELb0ELb0ELb1EEENS1_30DynamicPersistentTileSchedulerILi256ELi128ELb0ELb0ELb1EEEEEEEEEvNT_6ParamsE,"a",@progbits
	.sectionflags	@""
	.align	4
.nv.constant0._ZN7cutlass13device_kernelIN5flash11enable_sm90INS1_16FlashAttnFwdSm90INS1_25CollectiveMainloopFwdSm90ILi2EN4cute5tupleIJNS5_1CILi1EEES8_S8_EEENS6_IJNS7_ILi128EEENS7_ILi64EEENS7_ILi256EEEEEELi256ENS_12float_e4m3_tEfNS_4arch4Sm90ELb0ELb1ELb0ELb0ELb0ELb0ELb0ELb1ELb1ELb0ELb0ELb0EEENS1_21CollectiveEpilogueFwdINS6_IJSA_SC_SB_EEES9_NS_10bfloat16_tESG_Li256ELb0ELb0ELb0ELb1EEENS1_30DynamicPersistentTileSchedulerILi256ELi128ELb0ELb0ELb1EEEEEEEEEvNT_6ParamsE:
	.zero		3840


//--------------------- .nv.constant0._ZN7cutlass13device_kernelIN5flash11enable_sm90INS1_16FlashAttnFwdSm90INS1_25CollectiveMainloopFwdSm90ILi2EN4cute5tupleIJNS5_1CILi1EEES8_S8_EEENS6_IJNS7_ILi128EEENS7_ILi64EEENS7_ILi256EEEEEELi256ENS_12float_e4m3_tEfNS_4arch4Sm90ELb0ELb1ELb0ELb1ELb0ELb0ELb0ELb1ELb1ELb0ELb0ELb0EEENS1_21CollectiveEpilogueFwdINS6_IJSA_SC_SB_EEES9_NS_10bfloat16_tESG_Li256ELb1ELb0ELb0ELb1EEENS1_36VarlenDynamicPersistentTileSchedulerILi128ELi64ELi256ELi128ELb0ELb0ELb1ELb1ELb0ELb1EEEEEEEEEvNT_6ParamsE --------------------------
	.section	.nv.constant0._ZN7cutlass13device_kernelIN5flash11enable_sm90INS1_16FlashAttnFwdSm90INS1_25CollectiveMainloopFwdSm90ILi2EN4cute5tupleIJNS5_1CILi1EEES8_S8_EEENS6_IJNS7_ILi128EEENS7_ILi64EEENS7_ILi256EEEEEELi256ENS_12float_e4m3_tEfNS_4arch4Sm90ELb0ELb1ELb0ELb1ELb0ELb0ELb0ELb1ELb1ELb0ELb0ELb0EEENS1_21CollectiveEpilogueFwdINS6_IJSA_SC_SB_EEES9_NS_10bfloat16_tESG_Li256ELb1ELb0ELb0ELb1EEENS1_36VarlenDynamicPersistentTileSchedulerILi128ELi64ELi256ELi128ELb0ELb0ELb1ELb1ELb0ELb1EEEEEEEEEvNT_6ParamsE,"a",@progbits
	.sectionflags	@""
	.align	4
.nv.constant0._ZN7cutlass13device_kernelIN5flash11enable_sm90INS1_16FlashAttnFwdSm90INS1_25CollectiveMainloopFwdSm90ILi2EN4cute5tupleIJNS5_1CILi1EEES8_S8_EEENS6_IJNS7_ILi128EEENS7_ILi64EEENS7_ILi256EEEEEELi256ENS_12float_e4m3_tEfNS_4arch4Sm90ELb0ELb1ELb0ELb1ELb0ELb0ELb0ELb1ELb1ELb0ELb0ELb0EEENS1_21CollectiveEpilogueFwdINS6_IJSA_SC_SB_EEES9_NS_10bfloat16_tESG_Li256ELb1ELb0ELb0ELb1EEENS1_36VarlenDynamicPersistentTileSchedulerILi128ELi64ELi256ELi128ELb0ELb0ELb1ELb1ELb0ELb1EEEEEEEEEvNT_6ParamsE:
	.zero		3456


//--------------------- .nv.constant0._ZN7cutlass13device_kernelIN5flash11enable_sm90INS1_16FlashAttnFwdSm90INS1_25CollectiveMainloopFwdSm90ILi2EN4cute5tupleIJNS5_1CILi1EEES8_S8_EEENS6_IJNS7_ILi128EEENS7_ILi64EEENS7_ILi256EEEEEELi256ENS_12float_e4m3_tEfNS_4arch4Sm90ELb0ELb1ELb0ELb1ELb0ELb1ELb0ELb1ELb1ELb0ELb0ELb0EEENS1_21CollectiveEpilogueFwdINS6_IJSA_SC_SB_EEES9_NS_10bfloat16_tESG_Li256ELb1ELb0ELb0ELb1EEENS1_36VarlenDynamicPersistentTileSchedulerILi128ELi64ELi256ELi128ELb0ELb0ELb1ELb1ELb0ELb1EEEEEEEEEvNT_6ParamsE --------------------------
	.section	.nv.constant0._ZN7cutlass13device_kernelIN5flash11enable_sm90INS1_16FlashAttnFwdSm90INS1_25CollectiveMainloopFwdSm90ILi2EN4cute5tupleIJNS5_1CILi1EEES8_S8_EEENS6_IJNS7_ILi128EEENS7_ILi64EEENS7_ILi256EEEEEELi256ENS_12float_e4m3_tEfNS_4arch4Sm90ELb0ELb1ELb0ELb1ELb0ELb1ELb0ELb1ELb1ELb0ELb0ELb0EEENS1_21CollectiveEpilogueFwdINS6_IJSA_SC_SB_EEES9_NS_10bfloat16_tESG_Li256ELb1ELb0ELb0ELb1EEENS1_36VarlenDynamicPersistentTileSchedulerILi128ELi64ELi256ELi128ELb0ELb0ELb1ELb1ELb0ELb1EEEEEEEEEvNT_6ParamsE,"a",@progbits
	.sectionflags	@""
	.align	4
.nv.constant0._ZN7cutlass13device_kernelIN5flash11enable_sm90INS1_16FlashAttnFwdSm90INS1_25CollectiveMainloopFwdSm90ILi2EN4cute5tupleIJNS5_1CILi1EEES8_S8_EEENS6_IJNS7_ILi128EEENS7_ILi64EEENS7_ILi256EEEEEELi256ENS_12float_e4m3_tEfNS_4arch4Sm90ELb0ELb1ELb0ELb1ELb0ELb1ELb0ELb1ELb1ELb0ELb0ELb0EEENS1_21CollectiveEpilogueFwdINS6_IJSA_SC_SB_EEES9_NS_10bfloat16_tESG_Li256ELb1ELb0ELb0ELb1EEENS1_36VarlenDynamicPersistentTileSchedulerILi128ELi64ELi256ELi128ELb0ELb0ELb1ELb1ELb0ELb1EEEEEEEEEvNT_6ParamsE:
	.zero		3456


//--------------------- .nv.constant0._ZN7cutlass13device_kernelIN5flash11enable_sm90INS1_16FlashAttnFwdSm90INS1_25CollectiveMainloopFwdSm90ILi2EN4cute5tupleIJNS5_1CILi1EEES8_S8_EEENS6_IJNS7_ILi128EEESA_NS7_ILi256EEEEEELi256ENS_12float_e4m3_tEfNS_4arch4Sm90ELb1ELb0ELb0ELb0ELb0ELb0ELb0ELb1ELb1ELb0ELb0ELb0EEENS1_21CollectiveEpilogueFwdINS6_IJSA_SB_SA_EEES9_NS_10bfloat16_tESF_Li256ELb0ELb0ELb0ELb1EEENS1_30DynamicPersistentTileSchedulerILi256ELi128ELb0ELb0ELb1EEEEEEEEEvNT_6ParamsE --------------------------
	.section	.nv.constant0._ZN7cutlass13device_kernelIN5flash11enable_sm90INS1_16FlashAttnFwdSm90INS1_25CollectiveMainloopFwdSm90ILi2EN4cute5tupleIJNS5_1CILi1EEES8_S8_EEENS6_IJNS7_ILi128EEESA_NS7_ILi256EEEEEELi256ENS_12float_e4m3_tEfNS_4arch4Sm90ELb1ELb0ELb0ELb0ELb0ELb0ELb0ELb1ELb1ELb0ELb0ELb0EEENS1_21CollectiveEpilogueFwdINS6_IJSA_SB_SA_EEES9_NS_10bfloat16_tESF_Li256ELb0ELb0ELb0ELb1EEENS1_30DynamicPersistentTileSchedulerILi256ELi128ELb0ELb0ELb1EEEEEEEEEvNT_6ParamsE,"a",@progbits
	.sectionflags	@""
	.align	4
.nv.constant0._ZN7cutlass13device_kernelIN5flash11enable_sm90INS1_16FlashAttnFwdSm90INS1_25CollectiveMainloopFwdSm90ILi2EN4cute5tupleIJNS5_1CILi1EEES8_S8_EEENS6_IJNS7_ILi128EEESA_NS7_ILi256EEEEEELi256ENS_12float_e4m3_tEfNS_4arch4Sm90ELb1ELb0ELb0ELb0ELb0ELb0ELb0ELb1ELb1ELb0ELb0ELb0EEENS1_21CollectiveEpilogueFwdINS6_IJSA_SB_SA_EEES9_NS_10bfloat16_tESF_Li256ELb0ELb0ELb0ELb1EEENS1_30DynamicPersistentTileSchedulerILi256ELi128ELb0ELb0ELb1EEEEEEEEEvNT_6ParamsE:
	.zero		3840


//--------------------- .nv.constant0._ZN7cutlass13device_kernelIN5flash11enable_sm90INS1_16FlashAttnFwdSm90INS1_25CollectiveMainloopFwdSm90ILi2EN4cute5tupleIJNS5_1CILi1EEES8_S8_EEENS6_IJNS7_ILi128EEESA_NS7_ILi256EEEEEELi256ENS_12float_e4m3_tEfNS_4arch4Sm90ELb1ELb0ELb0ELb1ELb0ELb0ELb0ELb1ELb1ELb0ELb0ELb0EEENS1_21CollectiveEpilogueFwdINS6_IJSA_SB_SA_EEES9_NS_10bfloat16_tESF_Li256ELb1ELb0ELb0ELb1EEENS1_36VarlenDynamicPersistentTileSchedulerILi128ELi128ELi256ELi128ELb0ELb0ELb1ELb1ELb1ELb1EEEEEEEEEvNT_6ParamsE --------------------------
	.section	.nv.constant0._ZN7cutlass13device_kernelIN5flash11enable_sm90INS1_16FlashAttnFwdSm90INS1_25CollectiveMainloopFwdSm90ILi2EN4cute5tupleIJNS5_1CILi1EEES8_S8_EEENS6_IJNS7_ILi128EEESA_NS7_ILi256EEEEEELi256ENS_12float_e4m3_tEfNS_4arch4Sm90ELb1ELb0ELb0ELb1ELb0ELb0ELb0ELb1ELb1ELb0ELb0ELb0EEENS1_21CollectiveEpilogueFwdINS6_IJSA_SB_SA_EEES9_NS_10bfloat16_tESF_Li256ELb1ELb0ELb0ELb1EEENS1_36VarlenDynamicPersistentTileSchedulerILi128ELi128ELi256ELi128ELb0ELb0ELb1ELb1ELb1ELb1EEEEEEEEEvNT_6ParamsE,"a",@progbits
	.sectionflags	@""
	.align	4
.nv.constant0._ZN7cutlass13device_kernelIN5flash11enable_sm90INS1_16FlashAttnFwdSm90INS1_25CollectiveMainloopFwdSm90ILi2EN4cute5tupleIJNS5_1CILi1EEES8_S8_EEENS6_IJNS7_ILi128EEESA_NS7_ILi256EEEEEELi256ENS_12float_e4m3_tEfNS_4arch4Sm90ELb1ELb0ELb0ELb1ELb0ELb0ELb0ELb1ELb1ELb0ELb0ELb0EEENS1_21CollectiveEpilogueFwdINS6_IJSA_SB_SA_EEES9_NS_10bfloat16_tESF_Li256ELb1ELb0ELb0ELb1EEENS1_36VarlenDynamicPersistentTileSchedulerILi128ELi128ELi256ELi128ELb0ELb0ELb1ELb1ELb1ELb1EEEEEEEEEvNT_6ParamsE:
	.zero		3456


//--------------------- .nv.constant0._ZN7cutlass13device_kernelIN5flash11enable_sm90INS1_16FlashAttnFwdSm90INS1_25CollectiveMainloopFwdSm90ILi2EN4cute5tupleIJNS5_1CILi1EEES8_S8_EEENS6_IJNS7_ILi128EEESA_NS7_ILi256EEEEEELi256ENS_12float_e4m3_tEfNS_4arch4Sm90ELb1ELb0ELb0ELb1ELb0ELb1ELb0ELb1ELb1ELb0ELb0ELb0EEENS1_21CollectiveEpilogueFwdINS6_IJSA_SB_SA_EEES9_NS_10bfloat16_tESF_Li256ELb1ELb0ELb0ELb1EEENS1_36VarlenDynamicPersistentTileSchedulerILi128ELi128ELi256ELi128ELb0ELb0ELb1ELb1ELb1ELb1EEEEEEEEEvNT_6ParamsE --------------------------
	.section	.nv.constant0._ZN7cutlass13device_kernelIN5flash11enable_sm90INS1_16FlashAttnFwdSm90INS1_25CollectiveMainloopFwdSm90ILi2EN4cute5tupleIJNS5_1CILi1EEES8_S8_EEENS6_IJNS7_ILi128EEESA_NS7_ILi256EEEEEELi256ENS_12float_e4m3_tEfNS_4arch4Sm90ELb1ELb0ELb0ELb1ELb0ELb1ELb0ELb1ELb1ELb0ELb0ELb0EEENS1_21CollectiveEpilogueFwdINS6_IJSA_SB_SA_EEES9_NS_10bfloat16_tESF_Li256ELb1ELb0ELb0ELb1EEENS1_36VarlenDynamicPersistentTileSchedulerILi128ELi128ELi256ELi128ELb0ELb0ELb1ELb1ELb1ELb1EEEEEEEEEvNT_6ParamsE,"a",@progbits
	.sectionflags	@""
	.align	4
.nv.constant0._ZN7cutlass13device_kernelIN5flash11enable_sm90INS1_16FlashAttnFwdSm90INS1_25CollectiveMainloopFwdSm90ILi2EN4cute5tupleIJNS5_1CILi1EEES8_S8_EEENS6_IJNS7_ILi128EEESA_NS7_ILi256EEEEEELi256ENS_12float_e4m3_tEfNS_4arch4Sm90ELb1ELb0ELb0ELb1ELb0ELb1ELb0ELb1ELb1ELb0ELb0ELb0EEENS1_21CollectiveEpilogueFwdINS6_IJSA_SB_SA_EEES9_NS_10bfloat16_tESF_Li256ELb1ELb0ELb0ELb1EEENS1_36VarlenDynamicPersistentTileSchedulerILi128ELi128ELi256ELi128ELb0ELb0ELb1ELb1ELb1ELb1EEEEEEEEEvNT_6ParamsE:
	.zero		3456


//--------------------- .nv.constant0._ZN7cutlass13device_kernelIN5flash11enable_sm90INS1_16FlashAttnFwdSm90INS1_25CollectiveMainloopFwdSm90ILi2EN4cute5tupleIJNS5_1CILi1EEES8_S8_EEENS6_IJNS7_ILi128EEENS7_ILi160EEENS7_ILi192EEEEEELi192ENS_12float_e4m3_tEfNS_4arch4Sm90ELb0ELb0ELb0ELb0ELb0ELb0ELb0ELb1ELb1ELb0ELb0ELb0EEENS1_21CollectiveEpilogueFwdINS6_IJSA_SC_SB_EEES9_NS_10bfloat16_tESG_Li256ELb0ELb0ELb0ELb1EEENS1_29StaticPersistentTileSchedulerILb0EEEEEEEEEvNT_6ParamsE --------------------------
	.section	.nv.constant0._ZN7cutlass13device_kernelIN5flash11enable_sm90INS1_16FlashAttnFwdSm90INS1_25CollectiveMainloopFwdSm90ILi2EN4cute5tupleIJNS5_1CILi1EEES8_S8_EEENS6_IJNS7_ILi128EEENS7_ILi160EEENS7_ILi192EEEEEELi192ENS_12float_e4m3_tEfNS_4arch4Sm90ELb0ELb0ELb0ELb0ELb0ELb0ELb0ELb1ELb1ELb0ELb0ELb0EEENS1_21CollectiveEpilogueFwdINS6_IJSA_SC_SB_EEES9_NS_10bfloat16_tESG_Li256ELb0ELb0ELb0ELb1EEENS1_29StaticPersistentTileSchedulerILb0EEEEEEEEEvNT_6ParamsE,"a",@progbits
	.sectionflags	@""
	.align	4
.nv.constant0._ZN7cutlass13device_kernelIN5flash11enable_sm90INS1_16FlashAttnFwdSm90INS1_25CollectiveMainloopFwdSm90ILi2EN4cute5tupleIJNS5_1CILi1EEES8_S8_EEENS6_IJNS7_ILi128EEENS7_ILi160EEENS7_ILi192EEEEEELi192ENS_12float_e4m3_tEfNS_4arch4Sm90ELb0ELb0ELb0ELb0ELb0ELb0ELb0ELb1ELb1ELb0ELb0ELb0EEENS1_21CollectiveEpilogueFwdINS6_IJSA_SC_SB_EEES9_NS_10bfloat16_tESG_Li256ELb0ELb0ELb0ELb1EEENS1_29StaticPersistentTileSchedulerILb0EEEEEEEEEvNT_6ParamsE:
	.zero		3840


//--------------------- .nv.constant0._ZN7cutlass13device_kernelIN5flash11enable_sm90INS1_16FlashAttnFwdSm90INS1_25CollectiveMainloopFwdSm90ILi2EN4cute5tupleIJNS5_1CILi2EEENS7_ILi1EEES9_EEENS6_IJNS7_ILi128EEENS7_ILi160EEENS7_ILi192EEEEEELi192ENS_12float_e4m3_tEfNS_4arch4Sm90ELb0ELb0ELb0ELb0ELb0ELb0ELb0ELb1ELb1ELb0ELb0ELb0EEENS1_21CollectiveEpilogueFwdINS6_IJSB_SD_SC_EEESA_NS_10bfloat16_tESH_Li256ELb0ELb0ELb0ELb1EEENS1_29StaticPersistentTileSchedulerILb0EEEEEEEEEvNT_6ParamsE --------------------------
	.section	.nv.constant0._ZN7cutlass13device_kernelIN5flash11enable_sm90INS1_16FlashAttnFwdSm90INS1_25CollectiveMainloopFwdSm90ILi2EN4cute5tupleIJNS5_1CILi2EEENS7_ILi1EEES9_EEENS6_IJNS7_ILi128EEENS7_ILi160EEENS7_ILi192EEEEEELi192ENS_12float_e4m3_tEfNS_4arch4Sm90ELb0ELb0ELb0ELb0ELb0ELb0ELb0ELb1ELb1ELb0ELb0ELb0EEENS1_21CollectiveEpilogueFwdINS6_IJSB_SD_SC_EEESA_NS_10bfloat16_tESH_Li256ELb0ELb0ELb0ELb1EEENS1_29StaticPersistentTileSchedulerILb0EEEEEEEEEvNT_6ParamsE,"a",@progbits
	.sectionflags	@""
	.align	4
.nv.constant0._ZN7cutlass13device_kernelIN5flash11enable_sm90INS1_16FlashAttnFwdSm90INS1_25CollectiveMainloopFwdSm90ILi2EN4cute5tupleIJNS5_1CILi2EEENS7_ILi1EEES9_EEENS6_IJNS7_ILi128EEENS7_ILi160EEENS7_ILi192EEEEEELi192ENS_12float_e4m3_tEfNS_4arch4Sm90ELb0ELb0ELb0ELb0ELb0ELb0ELb0ELb1ELb1ELb0ELb0ELb0EEENS1_21CollectiveEpilogueFwdINS6_IJSB_SD_SC_EEESA_NS_10bfloat16_tESH_Li256ELb0ELb0ELb0ELb1EEENS1_29StaticPersistentTileSchedulerILb0EEEEEEEEEvNT_6ParamsE:
	.zero		3840


//--------------------- .nv.constant0._ZN7cutlass13device_kernelIN5flash11enable_sm90INS1_16FlashAttnFwdSm90INS1_25CollectiveMainloopFwdSm90ILi2EN4cute5tupleIJNS5_1CILi1EEES8_S8_EEENS6_IJNS7_ILi128EEENS7_ILi160EEENS7_ILi192EEEEEELi192ENS_12float_e4m3_tEfNS_4arch4Sm90ELb0ELb0ELb0ELb1ELb0ELb0ELb0ELb1ELb1ELb0ELb0ELb0EEENS1_21CollectiveEpilogueFwdINS6_IJSA_SC_SB_EEES9_NS_10bfloat16_tESG_Li256ELb1ELb0ELb0ELb1EEENS1_36VarlenDynamicPersistentTileSchedulerILi128ELi160ELi256ELi128ELb0ELb0ELb1ELb0ELb1ELb1EEEEEEEEEvNT_6ParamsE --------------------------
	.section	.nv.constant0._ZN7cutlass13device_kernelIN5flash11enable_sm90INS1_16FlashAttnFwdSm90INS1_25CollectiveMainloopFwdSm90ILi2EN4cute5tupleIJNS5_1CILi1EEES8_S8_EEENS6_IJNS7_ILi128EEENS7_ILi160EEENS7_ILi192EEEEEELi192ENS_12float_e4m3_tEfNS_4arch4Sm90ELb0ELb0ELb0ELb1ELb0ELb0ELb0ELb1ELb1ELb0ELb0ELb0EEENS1_21CollectiveEpilogueFwdINS6_IJSA_SC_SB_EEES9_NS_10bfloat16_tESG_Li256ELb1ELb0ELb0ELb1EEENS1_36VarlenDynamicPersistentTileSchedulerILi128ELi160ELi256ELi128ELb0ELb0ELb1ELb0ELb1ELb1EEEEEEEEEvNT_6ParamsE,"a",@progbits
	.sectionflags	@""
	.align	4
.nv.constant0._ZN7cutlass13device_kernelIN5flash11enable_sm90INS1_16FlashAttnFwdSm90INS1_25CollectiveMainloopFwdSm90ILi2EN4cute5tupleIJNS5_1CILi1EEES8_S8_EEENS6_IJNS7_ILi128EEENS7_ILi160EEENS7_ILi192EEEEEELi192ENS_12float_e4m3_tEfNS_4arch4Sm90ELb0ELb0ELb0ELb1ELb0ELb0ELb0ELb1ELb1ELb0ELb0ELb0EEENS1_21CollectiveEpilogueFwdINS6_IJSA_SC_SB_EEES9_NS_10bfloat16_tESG_Li256ELb1ELb0ELb0ELb1EEENS1_36VarlenDynamicPersistentTileSchedulerILi128ELi160ELi256ELi128ELb0ELb0ELb1ELb0ELb1ELb1EEEEEEEEEvNT_6ParamsE:
	.zero		3456


//--------------------- .nv.constant0._ZN7cutlass13device_kernelIN5flash11enable_sm90INS1_16FlashAttnFwdSm90INS1_25CollectiveMainloopFwdSm90ILi2EN4cute5tupleIJNS5_1CILi1EEES8_S8_EEENS6_IJNS7_ILi128EEENS7_ILi160EEENS7_ILi192EEEEEELi192ENS_12float_e4m3_tEfNS_4arch4Sm90ELb0ELb0ELb0ELb1ELb0ELb1ELb0ELb1ELb1ELb0ELb0ELb0EEENS1_21CollectiveEpilogueFwdINS6_IJSA_SC_SB_EEES9_NS_10bfloat16_tESG_Li256ELb1ELb0ELb0ELb1EEENS1_36VarlenDynamicPersistentTileSchedulerILi128ELi160ELi256ELi128ELb0ELb0ELb1ELb0ELb1ELb1EEEEEEEEEvNT_6ParamsE --------------------------
	.section	.nv.constant0._ZN7cutlass13device_kernelIN5flash11enable_sm90INS1_16FlashAttnFwdSm90INS1_25CollectiveMainloopFwdSm90ILi2EN4cute5tupleIJNS5_1CILi1EEES8_S8_EEENS6_IJNS7_ILi128EEENS7_ILi160EEENS7_ILi192EEEEEELi192ENS_12float_e4m3_tEfNS_4arch4Sm90ELb0ELb0ELb0ELb1ELb0ELb1ELb0ELb1ELb1ELb0ELb0ELb0EEENS1_21CollectiveEpilogueFwdINS6_IJSA_SC_SB_EEES9_NS_10bfloat16_tESG_Li256ELb1ELb0ELb0ELb1EEENS1_36VarlenDynamicPersistentTileSchedulerILi128ELi160ELi256ELi128ELb0ELb0ELb1ELb0ELb1ELb1EEEEEEEEEvNT_6ParamsE,"a",@progbits
	.sectionflags	@""
	.align	4
.nv.constant0._ZN7cutlass13device_kernelIN5flash11enable_sm90INS1_16FlashAttnFwdSm90INS1_25CollectiveMainloopFwdSm90ILi2EN4cute5tupleIJNS5_1CILi1EEES8_S8_EEENS6_IJNS7_ILi128EEENS7_ILi160EEENS7_ILi192EEEEEELi192ENS_12float_e4m3_tEfNS_4arch4Sm90ELb0ELb0ELb0ELb1ELb0ELb1ELb0ELb1ELb1ELb0ELb0ELb0EEENS1_21CollectiveEpilogueFwdINS6_IJSA_SC_SB_EEES9_NS_10bfloat16_tESG_Li256ELb1ELb0ELb0ELb1EEENS1_36VarlenDynamicPersistentTileSchedulerILi128ELi160ELi256ELi128ELb0ELb0ELb1ELb0ELb1ELb1EEEEEEEEEvNT_6ParamsE:
	.zero		3456


//--------------------- .nv.constant0._ZN7cutlass13device_kernelIN5flash11enable_sm90INS1_16FlashAttnFwdSm90INS1_25CollectiveMainloopFwdSm90ILi2EN4cute5tupleIJNS5_1CILi1EEES8_S8_EEENS6_IJNS7_ILi128EEENS7_ILi160EEENS7_ILi192EEEEEELi192ENS_12float_e4m3_tEfNS_4arch4Sm90ELb0ELb1ELb0ELb0ELb0ELb0ELb0ELb1ELb1ELb0ELb0ELb0EEENS1_21CollectiveEpilogueFwdINS6_IJSA_SC_SB_EEES9_NS_10bfloat16_tESG_Li256ELb0ELb0ELb0ELb1EEENS1_30DynamicPersistentTileSchedulerILi256ELi128ELb0ELb0ELb1EEEEEEEEEvNT_6ParamsE --------------------------
	.section	.nv.constant0._ZN7cutlass13device_kernelIN5flash11enable_sm90INS1_16FlashAttnFwdSm90INS1_25CollectiveMainloopFwdSm90ILi2EN4cute5tupleIJNS5_1CILi1EEES8_S8_EEENS6_IJNS7_ILi128EEENS7_ILi160EEENS7_ILi192EEEEEELi192ENS_12float_e4m3_tEfNS_4arch4Sm90ELb0ELb1ELb0ELb0ELb0ELb0ELb0ELb1ELb1ELb0ELb0ELb0EEENS1_21CollectiveEpilogueFwdINS6_IJSA_SC_SB_EEES9_NS_10bfloat16_tESG_Li256ELb0ELb0ELb0ELb1EEENS1_30DynamicPersistentTileSchedulerILi256ELi128ELb0ELb0ELb1EEEEEEEEEvNT_6ParamsE,"a",@progbits
	.sectionflags	@""
	.align	4
.nv.constant0._ZN7cutlass13device_kernelIN5flash11enable_sm90INS1_16FlashAttnFwdSm90INS1_25CollectiveMainloopFwdSm90ILi2EN4cute5tupleIJNS5_1CILi1EEES8_S8_EEENS6_IJNS7_ILi128EEENS7_ILi160EEENS7_ILi192EEEEEELi192ENS_12float_e4m3_tEfNS_4arch4Sm90ELb0ELb1ELb0ELb0ELb0ELb0ELb0ELb1ELb1ELb0ELb0ELb0EEENS1_21CollectiveEpilogueFwdINS6_IJSA_SC_SB_EEES9_NS_10bfloat16_tESG_Li256ELb0ELb0ELb0ELb1EEENS1_30DynamicPersistentTileSchedulerILi256ELi128ELb0ELb0ELb1EEEEEEEEEvNT_6ParamsE:
	.zero		3840


//--------------------- .nv.constant0._ZN7cutlass13device_kernelIN5flash11enable_sm90INS1_16FlashAttnFwdSm90INS1_25CollectiveMainloopFwdSm90ILi2EN4cute5tupleIJNS5_1CILi1EEES8_S8_EEENS6_IJNS7_ILi128EEENS7_ILi160EEENS7_ILi192EEEEEELi192ENS_12float_e4m3_tEfNS_4arch4Sm90ELb0ELb1ELb0ELb1ELb0ELb0ELb0ELb1ELb1ELb0ELb0ELb0EEENS1_21CollectiveEpilogueFwdINS6_IJSA_SC_SB_EEES9_NS_10bfloat16_tESG_Li256ELb1ELb0ELb0ELb1EEENS1_36VarlenDynamicPersistentTileSchedulerILi128ELi160ELi256ELi128ELb0ELb0ELb1ELb1ELb0ELb1EEEEEEEEEvNT_6ParamsE --------------------------
	.section	.nv.constant0._ZN7cutlass13device_kernelIN5flash11enable_sm90INS1_16FlashAttnFwdSm90INS1_25CollectiveMainloopFwdSm90ILi2EN4cute5tupleIJNS5_1CILi1EEES8_S8_EEENS6_IJNS7_ILi128EEENS7_ILi160EEENS7_ILi192EEEEEELi192ENS_12float_e4m3_tEfNS_4arch4Sm90ELb0ELb1ELb0ELb1ELb0ELb0ELb0ELb1ELb1ELb0ELb0ELb0EEENS1_21CollectiveEpilogueFwdINS6_IJSA_SC_SB_EEES9_NS_10bfloat16_tESG_Li256ELb1ELb0ELb0ELb1EEENS1_36VarlenDynamicPersistentTileSchedulerILi128ELi160ELi256ELi128ELb0ELb0ELb1ELb1ELb0ELb1EEEEEEEEEvNT_6ParamsE,"a",@progbits
	.sectionflags	@""
	.align	4
.nv.constant0._ZN7cutlass13device_kernelIN5flash11enable_sm90INS1_16FlashAttnFwdSm90INS1_25CollectiveMainloopFwdSm90ILi2EN4cute5tupleIJNS5_1CILi1EEES8_S8_EEENS6_IJNS7_ILi128EEENS7_ILi160EEENS7_ILi192EEEEEELi192ENS_12float_e4m3_tEfNS_4arch4Sm90ELb0ELb1ELb0ELb1ELb0ELb0ELb0ELb1ELb1ELb0ELb0ELb0EEENS1_21CollectiveEpilogueFwdINS6_IJSA_SC_SB_EEES9_NS_10bfloat16_tESG_Li256ELb1ELb0ELb0ELb1EEENS1_36VarlenDynamicPersistentTileSchedulerILi128ELi160ELi256ELi128ELb0ELb0ELb1ELb1ELb0ELb1EEEEEEEEEvNT_6ParamsE:
	.zero		3456


//--------------------- .nv.constant0._ZN7cutlass13device_kernelIN5flash11enable_sm90INS1_16FlashAttnFwdSm90INS1_25CollectiveMainloopFwdSm90ILi2EN4cute5tupleIJNS5_1CILi1EEES8_S8_EEENS6_IJNS7_ILi128EEENS7_ILi160EEENS7_ILi192EEEEEELi192ENS_12float_e4m3_tEfNS_4arch4Sm90ELb0ELb1ELb0ELb1ELb0ELb1ELb0ELb1ELb1ELb0ELb0ELb0EEENS1_21CollectiveEpilogueFwdINS6_IJSA_SC_SB_EEES9_NS_10bfloat16_tESG_Li256ELb1ELb0ELb0ELb1EEENS1_36VarlenDynamicPersistentTileSchedulerILi128ELi160ELi256ELi128ELb0ELb0ELb1ELb1ELb0ELb1EEEEEEEEEvNT_6ParamsE --------------------------
	.section	.nv.constant0._ZN7cutlass13device_kernelIN5flash11enable_sm90INS1_16FlashAttnFwdSm90INS1_25CollectiveMainloopFwdSm90ILi2EN4cute5tupleIJNS5_1CILi1EEES8_S8_EEENS6_IJNS7_ILi128EEENS7_ILi160EEENS7_ILi192EEEEEELi192ENS_12float_e4m3_tEfNS_4arch4Sm90ELb0ELb1ELb0ELb1ELb0ELb1ELb0ELb1ELb1ELb0ELb0ELb0EEENS1_21CollectiveEpilogueFwdINS6_IJSA_SC_SB_EEES9_NS_10bfloat16_tESG_Li256ELb1ELb0ELb0ELb1EEENS1_36VarlenDynamicPersistentTileSchedulerILi128ELi160ELi256ELi128ELb0ELb0ELb1ELb1ELb0ELb1EEEEEEEEEvNT_6ParamsE,"a",@progbits
	.sectionflags	@""
	.align	4
.nv.constant0._ZN7cutlass13device_kernelIN5flash11enable_sm90INS1_16FlashAttnFwdSm90INS1_25CollectiveMainloopFwdSm90ILi2EN4cute5tupleIJNS5_1CILi1EEES8_S8_EEENS6_IJNS7_ILi128EEENS7_ILi160EEENS7_ILi192EEEEEELi192ENS_12float_e4m3_tEfNS_4arch4Sm90ELb0ELb1ELb0ELb1ELb0ELb1ELb0ELb1ELb1ELb0ELb0ELb0EEENS1_21CollectiveEpilogueFwdINS6_IJSA_SC_SB_EEES9_NS_10bfloat16_tESG_Li256ELb1ELb0ELb0ELb1EEENS1_36VarlenDynamicPersistentTileSchedulerILi128ELi160ELi256ELi128ELb0ELb0ELb1ELb1ELb0ELb1EEEEEEEEEvNT_6ParamsE:
	.zero		3456


//--------------------- .nv.constant0._ZN7cutlass13device_kernelIN5flash11enable_sm90INS1_16FlashAttnFwdSm90INS1_25CollectiveMainloopFwdSm90ILi2EN4cute5tupleIJNS5_1CILi1EEES8_S8_EEENS6_IJNS7_ILi128EEENS7_ILi160EEENS7_ILi192EEEEEELi192ENS_12float_e4m3_tEfNS_4arch4Sm90ELb1ELb0ELb0ELb0ELb0ELb0ELb0ELb1ELb1ELb0ELb0ELb0EEENS1_21CollectiveEpilogueFwdINS6_IJSA_SC_SB_EEES9_NS_10bfloat16_tESG_Li256ELb0ELb0ELb0ELb1EEENS1_30DynamicPersistentTileSchedulerILi256ELi128ELb0ELb0ELb1EEEEEEEEEvNT_6ParamsE --------------------------
	.section	.nv.constant0._ZN7cutlass13device_kernelIN5flash11enable_sm90INS1_16FlashAttnFwdSm90INS1_25CollectiveMainloopFwdSm90ILi2EN4cute5tupleIJNS5_1CILi1EEES8_S8_EEENS6_IJNS7_ILi128EEENS7_ILi160EEENS7_ILi192EEEEEELi192ENS_12float_e4m3_tEfNS_4arch4Sm90ELb1ELb0ELb0ELb0ELb0ELb0ELb0ELb1ELb1ELb0ELb0ELb0EEENS1_21CollectiveEpilogueFwdINS6_IJSA_SC_SB_EEES9_NS_10bfloat16_tESG_Li256ELb0ELb0ELb0ELb1EEENS1_30DynamicPersistentTileSchedulerILi256ELi128ELb0ELb0ELb1EEEEEEEEEvNT_6ParamsE,"a",@progbits
	.sectionflags	@""
	.align	4
.nv.constant0._ZN7cutlass13device_kernelIN5flash11enable_sm90INS1_16FlashAttnFwdSm90INS1_25CollectiveMainloopFwdSm90ILi2EN4cute5tupleIJNS5_1CILi1EEES8_S8_EEENS6_IJNS7_ILi128EEENS7_ILi160EEENS7_ILi192EEEEEELi192ENS_12float_e4m3_tEfNS_4arch4Sm90ELb1ELb0ELb0ELb0ELb0ELb0ELb0ELb1ELb1ELb0ELb0ELb0EEENS1_21CollectiveEpilogueFwdINS6_IJSA_SC_SB_EEES9_NS_10bfloat16_tESG_Li256ELb0ELb0ELb0ELb1EEENS1_30DynamicPersistentTileSchedulerILi256ELi128ELb0ELb0ELb1EEEEEEEEEvNT_6ParamsE:
	.zero		3840


//--------------------- .nv.constant0._ZN7cutlass13device_kernelIN5flash11enable_sm90INS1_16FlashAttnFwdSm90INS1_25CollectiveMainloopFwdSm90ILi2EN4cute5tupleIJNS5_1CILi1EEES8_S8_EEENS6_IJNS7_ILi128EEENS7_ILi160EEENS7_ILi192EEEEEELi192ENS_12float_e4m3_tEfNS_4arch4Sm90ELb1ELb0ELb0ELb1ELb0ELb0ELb0ELb1ELb1ELb0ELb0ELb0EEENS1_21CollectiveEpilogueFwdINS6_IJSA_SC_SB_EEES9_NS_10bfloat16_tESG_Li256ELb1ELb0ELb0ELb1EEENS1_36VarlenDynamicPersistentTileSchedulerILi128ELi160ELi256ELi128ELb0ELb0ELb1ELb1ELb1ELb1EEEEEEEEEvNT_6ParamsE --------------------------
	.section	.nv.constant0._ZN7cutlass13device_kernelIN5flash11enable_sm90INS1_16FlashAttnFwdSm90INS1_25CollectiveMainloopFwdSm90ILi2EN4cute5tupleIJNS5_1CILi1EEES8_S8_EEENS6_IJNS7_ILi128EEENS7_ILi160EEENS7_ILi192EEEEEELi192ENS_12float_e4m3_tEfNS_4arch4Sm90ELb1ELb0ELb0ELb1ELb0ELb0ELb0ELb1ELb1ELb0ELb0ELb0EEENS1_21CollectiveEpilogueFwdINS6_IJSA_SC_SB_EEES9_NS_10bfloat16_tESG_Li256ELb1ELb0ELb0ELb1EEENS1_36VarlenDynamicPersistentTileSchedulerILi128ELi160ELi256ELi128ELb0ELb0ELb1ELb1ELb1ELb1EEEEEEEEEvNT_6ParamsE,"a",@progbits
	.sectionflags	@""
	.align	4
.nv.constant0._ZN7cutlass13device_kernelIN5flash11enable_sm90INS1_16FlashAttnFwdSm90INS1_25CollectiveMainloopFwdSm90ILi2EN4cute5tupleIJNS5_1CILi1EEES8_S8_EEENS6_IJNS7_ILi128EEENS7_ILi160EEENS7_ILi192EEEEEELi192ENS_12float_e4m3_tEfNS_4arch4Sm90ELb1ELb0ELb0ELb1ELb0ELb0ELb0ELb1ELb1ELb0ELb0ELb0EEENS1_21CollectiveEpilogueFwdINS6_IJSA_SC_SB_EEES9_NS_10bfloat16_tESG_Li256ELb1ELb0ELb0ELb1EEENS1_36VarlenDynamicPersistentTileSchedulerILi128ELi160ELi256ELi128ELb0ELb0ELb1ELb1ELb1ELb1EEEEEEEEEvNT_6ParamsE:
	.zero		3456


//--------------------- .nv.constant0._ZN7cutlass13device_kernelIN5flash11enable_sm90INS1_16FlashAttnFwdSm90INS1_25CollectiveMainloopFwdSm90ILi2EN4cute5tupleIJNS5_1CILi1EEES8_S8_EEENS6_IJNS7_ILi128EEENS7_ILi160EEENS7_ILi192EEEEEELi192ENS_12float_e4m3_tEfNS_4arch4Sm90ELb1ELb0ELb0ELb1ELb0ELb1ELb0ELb1ELb1ELb0ELb0ELb0EEENS1_21CollectiveEpilogueFwdINS6_IJSA_SC_SB_EEES9_NS_10bfloat16_tESG_Li256ELb1ELb0ELb0ELb1EEENS1_36VarlenDynamicPersistentTileSchedulerILi128ELi160ELi256ELi128ELb0ELb0ELb1ELb1ELb1ELb1EEEEEEEEEvNT_6ParamsE --------------------------
	.section	.nv.constant0._ZN7cutlass13device_kernelIN5flash11enable_sm90INS1_16FlashAttnFwdSm90INS1_25CollectiveMainloopFwdSm90ILi2EN4cute5tupleIJNS5_1CILi1EEES8_S8_EEENS6_IJNS7_ILi128EEENS7_ILi160EEENS7_ILi192EEEEEELi192ENS_12float_e4m3_tEfNS_4arch4Sm90ELb1ELb0ELb0ELb1ELb0ELb1ELb0ELb1ELb1ELb0ELb0ELb0EEENS1_21CollectiveEpilogueFwdINS6_IJSA_SC_SB_EEES9_NS_10bfloat16_tESG_Li256ELb1ELb0ELb0ELb1EEENS1_36VarlenDynamicPersistentTileSchedulerILi128ELi160ELi256ELi128ELb0ELb0ELb1ELb1ELb1ELb1EEEEEEEEEvNT_6ParamsE,"a",@progbits
	.sectionflags	@""
	.align	4
.nv.constant0._ZN7cutlass13device_kernelIN5flash11enable_sm90INS1_16FlashAttnFwdSm90INS1_25CollectiveMainloopFwdSm90ILi2EN4cute5tupleIJNS5_1CILi1EEES8_S8_EEENS6_IJNS7_ILi128EEENS7_ILi160EEENS7_ILi192EEEEEELi192ENS_12float_e4m3_tEfNS_4arch4Sm90ELb1ELb0ELb0ELb1ELb0ELb1ELb0ELb1ELb1ELb0ELb0ELb0EEENS1_21CollectiveEpilogueFwdINS6_IJSA_SC_SB_EEES9_NS_10bfloat16_tESG_Li256ELb1ELb0ELb0ELb1EEENS1_36VarlenDynamicPersistentTileSchedulerILi128ELi160ELi256ELi128ELb0ELb0ELb1ELb1ELb1ELb1EEEEEEEEEvNT_6ParamsE:
	.zero		3456


//--------------------- .nv.constant0._ZN7cutlass13device_kernelIN5flash11enable_sm90INS1_16FlashAttnFwdSm90INS1_25CollectiveMainloopFwdSm90ILi2EN4cute5tupleIJNS5_1CILi1EEES8_S8_EEENS6_IJNS7_ILi128EEENS7_ILi224EEESA_EEELi128ENS_12float_e4m3_tEfNS_4arch4Sm90ELb0ELb0ELb0ELb0ELb0ELb0ELb0ELb1ELb1ELb0ELb0ELb0EEENS1_21CollectiveEpilogueFwdINS6_IJSA_SA_SB_EEES9_NS_10bfloat16_tESF_Li256ELb0ELb0ELb0ELb1EEENS1_29StaticPersistentTileSchedulerILb0EEEEEEEEEvNT_6ParamsE --------------------------
	.section	.nv.constant0._ZN7cutlass13device_kernelIN5flash11enable_sm90INS1_16FlashAttnFwdSm90INS1_25CollectiveMainloopFwdSm90ILi2EN4cute5tupleIJNS5_1CILi1EEES8_S8_EEENS6_IJNS7_ILi128EEENS7_ILi224EEESA_EEELi128ENS_12float_e4m3_tEfNS_4arch4Sm90ELb0ELb0ELb0ELb0ELb0ELb0ELb0ELb1ELb1ELb0ELb0ELb0EEENS1_21CollectiveEpilogueFwdINS6_IJSA_SA_SB_EEES9_NS_10bfloat16_tESF_Li256ELb0ELb0ELb0ELb1EEENS1_29StaticPersistentTileSchedulerILb0EEEEEEEEEvNT_6ParamsE,"a",@progbits
	.sectionflags	@""
	.align	4
.nv.constant0._ZN7cutlass13device_kernelIN5flash11enable_sm90INS1_16FlashAttnFwdSm90INS1_25CollectiveMainloopFwdSm90ILi2EN4cute5tupleIJNS5_1CILi1EEES8_S8_EEENS6_IJNS7_ILi128EEENS7_ILi224EEESA_EEELi128ENS_12float_e4m3_tEfNS_4arch4Sm90ELb0ELb0ELb0ELb0ELb0ELb0ELb0ELb1ELb1ELb0ELb0ELb0EEENS1_21CollectiveEpilogueFwdINS6_IJSA_SA_SB_EEES9_NS_10bfloat16_tESF_Li256ELb0ELb0ELb0ELb1EEENS1_29StaticPersistentTileSchedulerILb0EEEEEEEEEvNT_6ParamsE:
	.zero		3840


//--------------------- .nv.constant0._ZN7cutlass13device_kernelIN5flash11enable_sm90INS1_16FlashAttnFwdSm90INS1_25CollectiveMainloopFwdSm90ILi2EN4cute5tupleIJNS5_1CILi1EEES8_S8_EEENS6_IJNS7_ILi128EEENS7_ILi224EEESA_EEELi128ENS_12float_e4m3_tEfNS_4arch4Sm90ELb0ELb0ELb0ELb1ELb0ELb0ELb0ELb1ELb1ELb0ELb0ELb0EEENS1_21CollectiveEpilogueFwdINS6_IJSA_SA_SB_EEES9_NS_10bfloat16_tESF_Li256ELb1ELb0ELb0ELb1EEENS1_36VarlenDynamicPersistentTileSchedulerILi128ELi224ELi256ELi128ELb0ELb0ELb1ELb0ELb1ELb1EEEEEEEEEvNT_6ParamsE --------------------------
	.section	.nv.constant0._ZN7cutlass13device_kernelIN5flash11enable_sm90INS1_16FlashAttnFwdSm90INS1_25CollectiveMainloopFwdSm90ILi2EN4cute5tupleIJNS5_1CILi1EEES8_S8_EEENS6_IJNS7_ILi128EEENS7_ILi224EEESA_EEELi128ENS_12float_e4m3_tEfNS_4arch4Sm90ELb0ELb0ELb0ELb1ELb0ELb0ELb0ELb1ELb1ELb0ELb0ELb0EEENS1_21CollectiveEpilogueFwdINS6_IJSA_SA_SB_EEES9_NS_10bfloat16_tESF_Li256ELb1ELb0ELb0ELb1EEENS1_36VarlenDynamicPersistentTileSchedulerILi128ELi224ELi256ELi128ELb0ELb0ELb1ELb0ELb1ELb1EEEEEEEEEvNT_6ParamsE,"a",@progbits
	.sectionflags	@""
	.align	4
.nv.constant0._ZN7cutlass13device_kernelIN5flash11enable_sm90INS1_16FlashAttnFwdSm90INS1_25CollectiveMainloopFwdSm90ILi2EN4cute5tupleIJNS5_1CILi1EEES8_S8_EEENS6_IJNS7_ILi128EEENS7_ILi224EEESA_EEELi128ENS_12float_e4m3_tEfNS_4arch4Sm90ELb0ELb0ELb0ELb1ELb0ELb0ELb0ELb1ELb1ELb0ELb0ELb0EEENS1_21CollectiveEpilogueFwdINS6_IJSA_SA_SB_EEES9_NS_10bfloat16_tESF_Li256ELb1ELb0ELb0ELb1EEENS1_36VarlenDynamicPersistentTileSchedulerILi128ELi224ELi256ELi128ELb0ELb0ELb1ELb0ELb1ELb1EEEEEEEEEvNT_6ParamsE:
	.zero		3456


//--------------------- .nv.constant0._ZN7cutlass13device_kernelIN5flash11enable_sm90INS1_16FlashAttnFwdSm90INS1_25CollectiveMainloopFwdSm90ILi2EN4cute5tupleIJNS5_1CILi1EEES8_S8_EEENS6_IJNS7_ILi128EEENS7_ILi224EEESA_EEELi128ENS_12float_e4m3_tEfNS_4arch4Sm90ELb0ELb0ELb0ELb1ELb0ELb1ELb0ELb1ELb1ELb0ELb0ELb0EEENS1_21CollectiveEpilogueFwdINS6_IJSA_SA_SB_EEES9_NS_10bfloat16_tESF_Li256ELb1ELb0ELb0ELb1EEENS1_36VarlenDynamicPersistentTileSchedulerILi128ELi224ELi256ELi128ELb0ELb0ELb1ELb0ELb1ELb1EEEEEEEEEvNT_6ParamsE --------------------------
	.section	.nv.constant0._ZN7cutlass13device_kernelIN5flash11enable_sm90INS1_16FlashAttnFwdSm90INS1_25CollectiveMainloopFwdSm90ILi2EN4cute5tupleIJNS5_1CILi1EEES8_S8_EEENS6_IJNS7_ILi128EEENS7_ILi224EEESA_EEELi128ENS_12float_e4m3_tEfNS_4arch4Sm90ELb0ELb0ELb0ELb1ELb0ELb1ELb0ELb1ELb1ELb0ELb0ELb0EEENS1_21CollectiveEpilogueFwdINS6_IJSA_SA_SB_EEES9_NS_10bfloat16_tESF_Li256ELb1ELb0ELb0ELb1EEENS1_36VarlenDynamicPersistentTileSchedulerILi128ELi224ELi256ELi128ELb0ELb0ELb1ELb0ELb1ELb1EEEEEEEEEvNT_6ParamsE,"a",@progbits
	.sectionflags	@""
	.align	4
.nv.constant0._ZN7cutlass13device_kernelIN5flash11enable_sm90INS1_16FlashAttnFwdSm90INS1_25CollectiveMainloopFwdSm90ILi2EN4cute5tupleIJNS5_1CILi1EEES8_S8_EEENS6_IJNS7_ILi128EEENS7_ILi224EEESA_EEELi128ENS_12float_e4m3_tEfNS_4arch4Sm90ELb0ELb0ELb0ELb1ELb0ELb1ELb0ELb1ELb1ELb0ELb0ELb0EEENS1_21CollectiveEpilogueFwdINS6_IJSA_SA_SB_EEES9_NS_10bfloat16_tESF_Li256ELb1ELb0ELb0ELb1EEENS1_36VarlenDynamicPersistentTileSchedulerILi128ELi224ELi256ELi128ELb0ELb0ELb1ELb0ELb1ELb1EEEEEEEEEvNT_6ParamsE:
	.zero		3456


//--------------------- .nv.constant0._ZN7cutlass13device_kernelIN5flash11enable_sm90INS1_16FlashAttnFwdSm90INS1_25CollectiveMainloopFwdSm90ILi2EN4cute5tupleIJNS5_1CILi1EEES8_S8_EEENS6_IJNS7_ILi128EEENS7_ILi224EEESA_EEELi128ENS_12float_e4m3_tEfNS_4arch4Sm90ELb0ELb1ELb0ELb0ELb0ELb0ELb0ELb1ELb1ELb0ELb0ELb0EEENS1_21CollectiveEpilogueFwdINS6_IJSA_SA_SB_EEES9_NS_10bfloat16_tESF_Li256ELb0ELb0ELb0ELb1EEENS1_30DynamicPersistentTileSchedulerILi256ELi128ELb0ELb0ELb1EEEEEEEEEvNT_6ParamsE --------------------------
	.section	.nv.constant0._ZN7cutlass13device_kernelIN5flash11enable_sm90INS1_16FlashAttnFwdSm90INS1_25CollectiveMainloopFwdSm90ILi2EN4cute5tupleIJNS5_1CILi1EEES8_S8_EEENS6_IJNS7_ILi128EEENS7_ILi224EEESA_EEELi128ENS_12float_e4m3_tEfNS_4arch4Sm90ELb0ELb1ELb0ELb0ELb0ELb0ELb0ELb1ELb1ELb0ELb0ELb0EEENS1_21CollectiveEpilogueFwdINS6_IJSA_SA_SB_EEES9_NS_10bfloat16_tESF_Li256ELb0ELb0ELb0ELb1EEENS1_30DynamicPersistentTileSchedulerILi256ELi128ELb0ELb0ELb1EEEEEEEEEvNT_6ParamsE,"a",@progbits
	.sectionflags	@""
	.align	4
.nv.constant0._ZN7cutlass13device_kernelIN5flash11enable_sm90INS1_16FlashAttnFwdSm90INS1_25CollectiveMainloopFwdSm90ILi2EN4cute5tupleIJNS5_1CILi1EEES8_S8_EEENS6_IJNS7_ILi128EEENS7_ILi224EEESA_EEELi128ENS_12float_e4m3_tEfNS_4arch4Sm90ELb0ELb1ELb0ELb0ELb0ELb0ELb0ELb1ELb1ELb0ELb0ELb0EEENS1_21CollectiveEpilogueFwdINS6_IJSA_SA_SB_EEES9_NS_10bfloat16_tESF_Li256ELb0ELb0ELb0ELb1EEENS1_30DynamicPersistentTileSchedulerILi256ELi128ELb0ELb0ELb1EEEEEEEEEvNT_6ParamsE:
	.zero		3840


//--------------------- .nv.constant0._ZN7cutlass13device_kernelIN5flash11enable_sm90INS1_16FlashAttnFwdSm90INS1_25CollectiveMainloopFwdSm90ILi2EN4cute5tupleIJNS5_1CILi1EEES8_S8_EEENS6_IJNS7_ILi128EEENS7_ILi224EEESA_EEELi128ENS_12float_e4m3_tEfNS_4arch4Sm90ELb0ELb1ELb0ELb1ELb0ELb0ELb0ELb1ELb1ELb0ELb0ELb0EEENS1_21CollectiveEpilogueFwdINS6_IJSA_SA_SB_EEES9_NS_10bfloat16_tESF_Li256ELb1ELb0ELb0ELb1EEENS1_36VarlenDynamicPersistentTileSchedulerILi128ELi224ELi256ELi128ELb0ELb0ELb1ELb1ELb0ELb1EEEEEEEEEvNT_6ParamsE --------------------------
	.section	.nv.constant0._ZN7cutlass13device_kernelIN5flash11enable_sm90INS1_16FlashAttnFwdSm90INS1_25CollectiveMainloopFwdSm90ILi2EN4cute5tupleIJNS5_1CILi1EEES8_S8_EEENS6_IJNS7_ILi128EEENS7_ILi224EEESA_EEELi128ENS_12float_e4m3_tEfNS_4arch4Sm90ELb0ELb1ELb0ELb1ELb0ELb0ELb0ELb1ELb1ELb0ELb0ELb0EEENS1_21CollectiveEpilogueFwdINS6_IJSA_SA_SB_EEES9_NS_10bfloat16_tESF_Li256ELb1ELb0ELb0ELb1EEENS1_36VarlenDynamicPersistentTileSchedulerILi128ELi224ELi256ELi128ELb0ELb0ELb1ELb1ELb0ELb1EEEEEEEEEvNT_6ParamsE,"a",@progbits
	.sectionflags	@""
	.align	4
.nv.constant0._ZN7cutlass13device_kernelIN5flash11enable_sm90INS1_16FlashAttnFwdSm90INS1_25CollectiveMainloopFwdSm90ILi2EN4cute5tupleIJNS5_1CILi1EEES8_S8_EEENS6_IJNS7_ILi128EEENS7_ILi224EEESA_EEELi128ENS_12float_e4m3_tEfNS_4arch4Sm90ELb0ELb1ELb0ELb1ELb0ELb0ELb0ELb1ELb1ELb0ELb0ELb0EEENS1_21CollectiveEpilogueFwdINS6_IJSA_SA_SB_EEES9_NS_10bfloat16_tESF_Li256ELb1ELb0ELb0ELb1EEENS1_36VarlenDynamicPersistentTileSchedulerILi128ELi224ELi256ELi128ELb0ELb0ELb1ELb1ELb0ELb1EEEEEEEEEvNT_6ParamsE:
	.zero		3456


//--------------------- .nv.constant0._ZN7cutlass13device_kernelIN5flash11enable_sm90INS1_16FlashAttnFwdSm90INS1_25CollectiveMainloopFwdSm90ILi2EN4cute5tupleIJNS5_1CILi1EEES8_S8_EEENS6_IJNS7_ILi128EEENS7_ILi224EEESA_EEELi128ENS_12float_e4m3_tEfNS_4arch4Sm90ELb0ELb1ELb0ELb1ELb0ELb1ELb0ELb1ELb1ELb0ELb0ELb0EEENS1_21CollectiveEpilogueFwdINS6_IJSA_SA_SB_EEES9_NS_10bfloat16_tESF_Li256ELb1ELb0ELb0ELb1EEENS1_36VarlenDynamicPersistentTileSchedulerILi128ELi224ELi256ELi128ELb0ELb0ELb1ELb1ELb0ELb1EEEEEEEEEvNT_6ParamsE --------------------------
	.section	.nv.constant0._ZN7cutlass13device_kernelIN5flash11enable_sm90INS1_16FlashAttnFwdSm90INS1_25CollectiveMainloopFwdSm90ILi2EN4cute5tupleIJNS5_1CILi1EEES8_S8_EEENS6_IJNS7_ILi128EEENS7_ILi224EEESA_EEELi128ENS_12float_e4m3_tEfNS_4arch4Sm90ELb0ELb1ELb0ELb1ELb0ELb1ELb0ELb1ELb1ELb0ELb0ELb0EEENS1_21CollectiveEpilogueFwdINS6_IJSA_SA_SB_EEES9_NS_10bfloat16_tESF_Li256ELb1ELb0ELb0ELb1EEENS1_36VarlenDynamicPersistentTileSchedulerILi128ELi224ELi256ELi128ELb0ELb0ELb1ELb1ELb0ELb1EEEEEEEEEvNT_6ParamsE,"a",@progbits
	.sectionflags	@""
	.align	4
.nv.constant0._ZN7cutlass13device_kernelIN5flash11enable_sm90INS1_16FlashAttnFwdSm90INS1_25CollectiveMainloopFwdSm90ILi2EN4cute5tupleIJNS5_1CILi1EEES8_S8_EEENS6_IJNS7_ILi128EEENS7_ILi224EEESA_EEELi128ENS_12float_e4m3_tEfNS_4arch4Sm90ELb0ELb1ELb0ELb1ELb0ELb1ELb0ELb1ELb1ELb0ELb0ELb0EEENS1_21CollectiveEpilogueFwdINS6_IJSA_SA_SB_EEES9_NS_10bfloat16_tESF_Li256ELb1ELb0ELb0ELb1EEENS1_36VarlenDynamicPersistentTileSchedulerILi128ELi224ELi256ELi128ELb0ELb0ELb1ELb1ELb0ELb1EEEEEEEEEvNT_6ParamsE:
	.zero		3456


//--------------------- .nv.constant0._ZN7cutlass13device_kernelIN5flash11enable_sm90INS1_16FlashAttnFwdSm90INS1_25CollectiveMainloopFwdSm90ILi2EN4cute5tupleIJNS5_1CILi1EEES8_S8_EEENS6_IJNS7_ILi128EEENS7_ILi224EEESA_EEELi128ENS_12float_e4m3_tEfNS_4arch4Sm90ELb1ELb0ELb0ELb0ELb0ELb0ELb0ELb1ELb1ELb0ELb0ELb0EEENS1_21CollectiveEpilogueFwdINS6_IJSA_SA_SB_EEES9_NS_10bfloat16_tESF_Li256ELb0ELb0ELb0ELb1EEENS1_30DynamicPersistentTileSchedulerILi256ELi128ELb0ELb0ELb1EEEEEEEEEvNT_6ParamsE --------------------------
	.section	.nv.constant0._ZN7cutlass13device_kernelIN5flash11enable_sm90INS1_16FlashAttnFwdSm90INS1_25CollectiveMainloopFwdSm90ILi2EN4cute5tupleIJNS5_1CILi1EEES8_S8_EEENS6_IJNS7_ILi128EEENS7_ILi224EEESA_EEELi128ENS_12float_e4m3_tEfNS_4arch4Sm90ELb1ELb0ELb0ELb0ELb0ELb0ELb0ELb1ELb1ELb0ELb0ELb0EEENS1_21CollectiveEpilogueFwdINS6_IJSA_SA_SB_EEES9_NS_10bfloat16_tESF_Li256ELb0ELb0ELb0ELb1EEENS1_30DynamicPersistentTileSchedulerILi256ELi128ELb0ELb0ELb1EEEEEEEEEvNT_6ParamsE,"a",@progbits
	.sectionflags	@""
	.align	4
.nv.constant0._ZN7cutlass13device_kernelIN5flash11enable_sm90INS1_16FlashAttnFwdSm90INS1_25CollectiveMainloopFwdSm90ILi2EN4cute5tupleIJNS5_1CILi1EEES8_S8_EEENS6_IJNS7_ILi128EEENS7_ILi224EEESA_EEELi128ENS_12float_e4m3_tEfNS_4arch4Sm90ELb1ELb0ELb0ELb0ELb0ELb0ELb0ELb1ELb1ELb0ELb0ELb0EEENS1_21CollectiveEpilogueFwdINS6_IJSA_SA_SB_EEES9_NS_10bfloat16_tESF_Li256ELb0ELb0ELb0ELb1EEENS1_30DynamicPersistentTileSchedulerILi256ELi128ELb0ELb0ELb1EEEEEEEEEvNT_6ParamsE:
	.zero		3840


//--------------------- .nv.constant0._ZN7cutlass13device_kernelIN5flash11enable_sm90INS1_16FlashAttnFwdSm90INS1_25CollectiveMainloopFwdSm90ILi2EN4cute5tupleIJNS5_1CILi1EEES8_S8_EEENS6_IJNS7_ILi128EEENS7_ILi224EEESA_EEELi128ENS_12float_e4m3_tEfNS_4arch4Sm90ELb1ELb0ELb0ELb1ELb0ELb0ELb0ELb1ELb1ELb0ELb0ELb0EEENS1_21CollectiveEpilogueFwdINS6_IJSA_SA_SB_EEES9_NS_10bfloat16_tESF_Li256ELb1ELb0ELb0ELb1EEENS1_36VarlenDynamicPersistentTileSchedulerILi128ELi224ELi256ELi128ELb0ELb0ELb1ELb1ELb1ELb1EEEEEEEEEvNT_6ParamsE --------------------------
	.section	.nv.constant0._ZN7cutlass13device_kernelIN5flash11enable_sm90INS1_16FlashAttnFwdSm90INS1_25CollectiveMainloopFwdSm90ILi2EN4cute5tupleIJNS5_1CILi1EEES8_S8_EEENS6_IJNS7_ILi128EEENS7_ILi224EEESA_EEELi128ENS_12float_e4m3_tEfNS_4arch4Sm90ELb1ELb0ELb0ELb1ELb0ELb0ELb0ELb1ELb1ELb0ELb0ELb0EEENS1_21CollectiveEpilogueFwdINS6_IJSA_SA_SB_EEES9_NS_10bfloat16_tESF_Li256ELb1ELb0ELb0ELb1EEENS1_36VarlenDynamicPersistentTileSchedulerILi128ELi224ELi256ELi128ELb0ELb0ELb1ELb1ELb1ELb1EEEEEEEEEvNT_6ParamsE,"a",@progbits
	.sectionflags	@""
	.align	4
.nv.constant0._ZN7cutlass13device_kernelIN5flash11enable_sm90INS1_16FlashAttnFwdSm90INS1_25CollectiveMainloopFwdSm90ILi2EN4cute5tupleIJNS5_1CILi1EEES8_S8_EEENS6_IJNS7_ILi128EEENS7_ILi224EEESA_EEELi128ENS_12float_e4m3_tEfNS_4arch4Sm90ELb1ELb0ELb0ELb1ELb0ELb0ELb0ELb1ELb1ELb0ELb0ELb0EEENS1_21CollectiveEpilogueFwdINS6_IJSA_SA_SB_EEES9_NS_10bfloat16_tESF_Li256ELb1ELb0ELb0ELb1EEENS1_36VarlenDynamicPersistentTileSchedulerILi128ELi224ELi256ELi128ELb0ELb0ELb1ELb1ELb1ELb1EEEEEEEEEvNT_6ParamsE:
	.zero		3456


//--------------------- .nv.constant0._ZN7cutlass13device_kernelIN5flash11enable_sm90INS1_16FlashAttnFwdSm90INS1_25CollectiveMainloopFwdSm90ILi2EN4cute5tupleIJNS5_1CILi1EEES8_S8_EEENS6_IJNS7_ILi128EEENS7_ILi224EEESA_EEELi128ENS_12float_e4m3_tEfNS_4arch4Sm90ELb1ELb0ELb0ELb1ELb0ELb1ELb0ELb1ELb1ELb0ELb0ELb0EEENS1_21CollectiveEpilogueFwdINS6_IJSA_SA_SB_EEES9_NS_10bfloat16_tESF_Li256ELb1ELb0ELb0ELb1EEENS1_36VarlenDynamicPersistentTileSchedulerILi128ELi224ELi256ELi128ELb0ELb0ELb1ELb1ELb1ELb1EEEEEEEEEvNT_6ParamsE --------------------------
	.section	.nv.constant0._ZN7cutlass13device_kernelIN5flash11enable_sm90INS1_16FlashAttnFwdSm90INS1_25CollectiveMainloopFwdSm90ILi2EN4cute5tupleIJNS5_1CILi1EEES8_S8_EEENS6_IJNS7_ILi128EEENS7_ILi224EEESA_EEELi128ENS_12float_e4m3_tEfNS_4arch4Sm90ELb1ELb0ELb0ELb1ELb0ELb1ELb0ELb1ELb1ELb0ELb0ELb0EEENS1_21CollectiveEpilogueFwdINS6_IJSA_SA_SB_EEES9_NS_10bfloat16_tESF_Li256ELb1ELb0ELb0ELb1EEENS1_36VarlenDynamicPersistentTileSchedulerILi128ELi224ELi256ELi128ELb0ELb0ELb1ELb1ELb1ELb1EEEEEEEEEvNT_6ParamsE,"a",@progbits
	.sectionflags	@""
	.align	4
.nv.constant0._ZN7cutlass13device_kernelIN5flash11enable_sm90INS1_16FlashAttnFwdSm90INS1_25CollectiveMainloopFwdSm90ILi2EN4cute5tupleIJNS5_1CILi1EEES8_S8_EEENS6_IJNS7_ILi128EEENS7_ILi224EEESA_EEELi128ENS_12float_e4m3_tEfNS_4arch4Sm90ELb1ELb0ELb0ELb1ELb0ELb1ELb0ELb1ELb1ELb0ELb0ELb0EEENS1_21CollectiveEpilogueFwdINS6_IJSA_SA_SB_EEES9_NS_10bfloat16_tESF_Li256ELb1ELb0ELb0ELb1EEENS1_36VarlenDynamicPersistentTileSchedulerILi128ELi224ELi256ELi128ELb0ELb0ELb1ELb1ELb1ELb1EEEEEEEEEvNT_6ParamsE:
	.zero		3456


//--------------------- .nv.constant0._ZN7cutlass13device_kernelIN5flash11enable_sm90INS1_16FlashAttnFwdSm90INS1_25CollectiveMainloopFwdSm90ILi2EN4cute5tupleIJNS5_1CILi1EEES8_S8_EEENS6_IJNS7_ILi192EEENS7_ILi128EEENS7_ILi96EEEEEELi96ENS_12float_e4m3_tEfNS_4arch4Sm90ELb0ELb0ELb0ELb0ELb0ELb0ELb0ELb1ELb1ELb0ELb0ELb0EEENS1_21CollectiveEpilogueFwdINS6_IJSA_SC_SB_EEES9_NS_10bfloat16_tESG_Li384ELb0ELb0ELb0ELb1EEENS1_29StaticPersistentTileSchedulerILb0EEEEEEEEEvNT_6ParamsE --------------------------
	.section	.nv.constant0._ZN7cutlass13device_kernelIN5flash11enable_sm90INS1_16FlashAttnFwdSm90INS1_25CollectiveMainloopFwdSm90ILi2EN4cute5tupleIJNS5_1CILi1EEES8_S8_EEENS6_IJNS7_ILi192EEENS7_ILi128EEENS7_ILi96EEEEEELi96ENS_12float_e4m3_tEfNS_4arch4Sm90ELb0ELb0ELb0ELb0ELb0ELb0ELb0ELb1ELb1ELb0ELb0ELb0EEENS1_21CollectiveEpilogueFwdINS6_IJSA_SC_SB_EEES9_NS_10bfloat16_tESG_Li384ELb0ELb0ELb0ELb1EEENS1_29StaticPersistentTileSchedulerILb0EEEEEEEEEvNT_6ParamsE,"a",@progbits
	.sectionflags	@""
	.align	4
.nv.constant0._ZN7cutlass13device_kernelIN5flash11enable_sm90INS1_16FlashAttnFwdSm90INS1_25CollectiveMainloopFwdSm90ILi2EN4cute5tupleIJNS5_1CILi1EEES8_S8_EEENS6_IJNS7_ILi192EEENS7_ILi128EEENS7_ILi96EEEEEELi96ENS_12float_e4m3_tEfNS_4arch4Sm90ELb0ELb0ELb0ELb0ELb0ELb0ELb0ELb1ELb1ELb0ELb0ELb0EEENS1_21CollectiveEpilogueFwdINS6_IJSA_SC_SB_EEES9_NS_10bfloat16_tESG_Li384ELb0ELb0ELb0ELb1EEENS1_29StaticPersistentTileSchedulerILb0EEEEEEEEEvNT_6ParamsE:
	.zero		3840


//--------------------- .nv.constant0._ZN7cutlass13device_kernelIN5flash11enable_sm90INS1_16FlashAttnFwdSm90INS1_25CollectiveMainloopFwdSm90ILi2EN4cute5tupleIJNS5_1CILi1EEES8_S8_EEENS6_IJNS7_ILi192EEENS7_ILi128EEENS7_ILi96EEEEEELi96ENS_12float_e4m3_tEfNS_4arch4Sm90ELb0ELb0ELb0ELb1ELb0ELb0ELb0ELb1ELb1ELb0ELb0ELb0EEENS1_21CollectiveEpilogueFwdINS6_IJSA_SC_SB_EEES9_NS_10bfloat16_tESG_Li384ELb1ELb0ELb0ELb1EEENS1_36VarlenDynamicPersistentTileSchedulerILi192ELi128ELi384ELi128ELb0ELb0ELb1ELb0ELb1ELb1EEEEEEEEEvNT_6ParamsE --------------------------
	.section	.nv.constant0._ZN7cutlass13device_kernelIN5flash11enable_sm90INS1_16FlashAttnFwdSm90INS1_25CollectiveMainloopFwdSm90ILi2EN4cute5tupleIJNS5_1CILi1EEES8_S8_EEENS6_IJNS7_ILi192EEENS7_ILi128EEENS7_ILi96EEEEEELi96ENS_12float_e4m3_tEfNS_4arch4Sm90ELb0ELb0ELb0ELb1ELb0ELb0ELb0ELb1ELb1ELb0ELb0ELb0EEENS1_21CollectiveEpilogueFwdINS6_IJSA_SC_SB_EEES9_NS_10bfloat16_tESG_Li384ELb1ELb0ELb0ELb1EEENS1_36VarlenDynamicPersistentTileSchedulerILi192ELi128ELi384ELi128ELb0ELb0ELb1ELb0ELb1ELb1EEEEEEEEEvNT_6ParamsE,"a",@progbits
	.sectionflags	@""
	.align	4
.nv.constant0._ZN7cutlass13device_kernelIN5flash11enable_sm90INS1_16FlashAttnFwdSm90INS1_25CollectiveMainloopFwdSm90ILi2EN4cute5tupleIJNS5_1CILi1EEES8_S8_EEENS6_IJNS7_ILi192EEENS7_ILi128EEENS7_ILi96EEEEEELi96ENS_12float_e4m3_tEfNS_4arch4Sm90ELb0ELb0ELb0ELb1ELb0ELb0ELb0ELb1ELb1ELb0ELb0ELb0EEENS1_21CollectiveEpilogueFwdINS6_IJSA_SC_SB_EEES9_NS_10bfloat16_tESG_Li384ELb1ELb0ELb0ELb1EEENS1_36VarlenDynamicPersistentTileSchedulerILi192ELi128ELi384ELi128ELb0ELb0ELb1ELb0ELb1ELb1EEEEEEEEEvNT_6ParamsE:
	.zero		3456


//--------------------- .nv.constant0._ZN7cutlass13device_kernelIN5flash11enable_sm90INS1_16FlashAttnFwdSm90INS1_25CollectiveMainloopFwdSm90ILi2EN4cute5tupleIJNS5_1CILi1EEES8_S8_EEENS6_IJNS7_ILi192EEENS7_ILi128EEENS7_ILi96EEEEEELi96ENS_12float_e4m3_tEfNS_4arch4Sm90ELb0ELb0ELb0ELb1ELb0ELb1ELb0ELb1ELb1ELb0ELb0ELb0EEENS1_21CollectiveEpilogueFwdINS6_IJSA_SC_SB_EEES9_NS_10bfloat16_tESG_Li384ELb1ELb0ELb0ELb1EEENS1_36VarlenDynamicPersistentTileSchedulerILi192ELi128ELi384ELi128ELb0ELb0ELb1ELb0ELb1ELb1EEEEEEEEEvNT_6ParamsE --------------------------
	.section	.nv.constant0._ZN7cutlass13device_kernelIN5flash11enable_sm90INS1_16FlashAttnFwdSm90INS1_25CollectiveMainloopFwdSm90ILi2EN4cute5tupleIJNS5_1CILi1EEES8_S8_EEENS6_IJNS7_ILi192EEENS7_ILi128EEENS7_ILi96EEEEEELi96ENS_12float_e4m3_tEfNS_4arch4Sm90ELb0ELb0ELb0ELb1ELb0ELb1ELb0ELb1ELb1ELb0ELb0ELb0EEENS1_21CollectiveEpilogueFwdINS6_IJSA_SC_SB_EEES9_NS_10bfloat16_tESG_Li384ELb1ELb0ELb0ELb1EEENS1_36VarlenDynamicPersistentTileSchedulerILi192ELi128ELi384ELi128ELb0ELb0ELb1ELb0ELb1ELb1EEEEEEEEEvNT_6ParamsE,"a",@progbits
	.sectionflags	@""
	.align	4
.nv.constant0._ZN7cutlass13device_kernelIN5flash11enable_sm90INS1_16FlashAttnFwdSm90INS1_25CollectiveMainloopFwdSm90ILi2EN4cute5tupleIJNS5_1CILi1EEES8_S8_EEENS6_IJNS7_ILi192EEENS7_ILi128EEENS7_ILi96EEEEEELi96ENS_12float_e4m3_tEfNS_4arch4Sm90ELb0ELb0ELb0ELb1ELb0ELb1ELb0ELb1ELb1ELb0ELb0ELb0EEENS1_21CollectiveEpilogueFwdINS6_IJSA_SC_SB_EEES9_NS_10bfloat16_tESG_Li384ELb1ELb0ELb0ELb1EEENS1_36VarlenDynamicPersistentTileSchedulerILi192ELi128ELi384ELi128ELb0ELb0ELb1ELb0ELb1ELb1EEEEEEEEEvNT_6ParamsE:
	.zero		3456


//--------------------- .nv.constant0._ZN7cutlass13device_kernelIN5flash11enable_sm90INS1_16FlashAttnFwdSm90INS1_25CollectiveMainloopFwdSm90ILi2EN4cute5tupleIJNS5_1CILi1EEES8_S8_EEENS6_IJNS7_ILi192EEENS7_ILi128EEENS7_ILi96EEEEEELi96ENS_12float_e4m3_tEfNS_4arch4Sm90ELb0ELb1ELb0ELb0ELb0ELb0ELb0ELb1ELb1ELb0ELb0ELb0EEENS1_21CollectiveEpilogueFwdINS6_IJSA_SC_SB_EEES9_NS_10bfloat16_tESG_Li384ELb0ELb0ELb0ELb1EEENS1_30DynamicPersistentTileSchedulerILi384ELi128ELb0ELb0ELb1EEEEEEEEEvNT_6ParamsE --------------------------
	.section	.nv.constant0._ZN7cutlass13device_kernelIN5flash11enable_sm90INS1_16FlashAttnFwdSm90INS1_25CollectiveMainloopFwdSm90ILi2EN4cute5tupleIJNS5_1CILi1EEES8_S8_EEENS6_IJNS7_ILi192EEENS7_ILi128EEENS7_ILi96EEEEEELi96ENS_12float_e4m3_tEfNS_4arch4Sm90ELb0ELb1ELb0ELb0ELb0ELb0ELb0ELb1ELb1ELb0ELb0ELb0EEENS1_21CollectiveEpilogueFwdINS6_IJSA_SC_SB_EEES9_NS_10bfloat16_tESG_Li384ELb0ELb0ELb0ELb1EEENS1_30DynamicPersistentTileSchedulerILi384ELi128ELb0ELb0ELb1EEEEEEEEEvNT_6ParamsE,"a",@progbits
	.sectionflags	@""
	.align	4
.nv.constant0._ZN7cutlass13device_kernelIN5flash11enable_sm90INS1_16FlashAttnFwdSm90INS1_25CollectiveMainloopFwdSm90ILi2EN4cute5tupleIJNS5_1CILi1EEES8_S8_EEENS6_IJNS7_ILi192EEENS7_ILi128EEENS7_ILi96EEEEEELi96ENS_12float_e4m3_tEfNS_4arch4Sm90ELb0ELb1ELb0ELb0ELb0ELb0ELb0ELb1ELb1ELb0ELb0ELb0EEENS1_21CollectiveEpilogueFwdINS6_IJSA_SC_SB_EEES9_NS_10bfloat16_tESG_Li384ELb0ELb0ELb0ELb1EEENS1_30DynamicPersistentTileSchedulerILi384ELi128ELb0ELb0ELb1EEEEEEEEEvNT_6ParamsE:
	.zero		3840


//--------------------- .nv.constant0._ZN7cutlass13device_kernelIN5flash11enable_sm90INS1_16FlashAttnFwdSm90INS1_25CollectiveMainloopFwdSm90ILi2EN4cute5tupleIJNS5_1CILi1EEES8_S8_EEENS6_IJNS7_ILi192EEENS7_ILi128EEENS7_ILi96EEEEEELi96ENS_12float_e4m3_tEfNS_4arch4Sm90ELb0ELb1ELb0ELb1ELb0ELb0ELb0ELb1ELb1ELb0ELb0ELb0EEENS1_21CollectiveEpilogueFwdINS6_IJSA_SC_SB_EEES9_NS_10bfloat16_tESG_Li384ELb1ELb0ELb0ELb1EEENS1_36VarlenDynamicPersistentTileSchedulerILi192ELi128ELi384ELi128ELb0ELb0ELb1ELb1ELb0ELb1EEEEEEEEEvNT_6ParamsE --------------------------
	.section	.nv.constant0._ZN7cutlass13device_kernelIN5flash11enable_sm90INS1_16FlashAttnFwdSm90INS1_25CollectiveMainloopFwdSm90ILi2EN4cute5tupleIJNS5_1CILi1EEES8_S8_EEENS6_IJNS7_ILi192EEENS7_ILi128EEENS7_ILi96EEEEEELi96ENS_12float_e4m3_tEfNS_4arch4Sm90ELb0ELb1ELb0ELb1ELb0ELb0ELb0ELb1ELb1ELb0ELb0ELb0EEENS1_21CollectiveEpilogueFwdINS6_IJSA_SC_SB_EEES9_NS_10bfloat16_tESG_Li384ELb1ELb0ELb0ELb1EEENS1_36VarlenDynamicPersistentTileSchedulerILi192ELi128ELi384ELi128ELb0ELb0ELb1ELb1ELb0ELb1EEEEEEEEEvNT_6ParamsE,"a",@progbits
	.sectionflags	@""
	.align	4
.nv.constant0._ZN7cutlass13device_kernelIN5flash11enable_sm90INS1_16FlashAttnFwdSm90INS1_25CollectiveMainloopFwdSm90ILi2EN4cute5tupleIJNS5_1CILi1EEES8_S8_EEENS6_IJNS7_ILi192EEENS7_ILi128EEENS7_ILi96EEEEEELi96ENS_12float_e4m3_tEfNS_4arch4Sm90ELb0ELb1ELb0ELb1ELb0ELb0ELb0ELb1ELb1ELb0ELb0ELb0EEENS1_21CollectiveEpilogueFwdINS6_IJSA_SC_SB_EEES9_NS_10bfloat16_tESG_Li384ELb1ELb0ELb0ELb1EEENS1_36VarlenDynamicPersistentTileSchedulerILi192ELi128ELi384ELi128ELb0ELb0ELb1ELb1ELb0ELb1EEEEEEEEEvNT_6ParamsE:
	.zero		3456


//--------------------- .nv.constant0._ZN7cutlass13device_kernelIN5flash11enable_sm90INS1_16FlashAttnFwdSm90INS1_25CollectiveMainloopFwdSm90ILi2EN4cute5tupleIJNS5_1CILi1EEES8_S8_EEENS6_IJNS7_ILi192EEENS7_ILi128EEENS7_ILi96EEEEEELi96ENS_12float_e4m3_tEfNS_4arch4Sm90ELb0ELb1ELb0ELb1ELb0ELb1ELb0ELb1ELb1ELb0ELb0ELb0EEENS1_21CollectiveEpilogueFwdINS6_IJSA_SC_SB_EEES9_NS_10bfloat16_tESG_Li384ELb1ELb0ELb0ELb1EEENS1_36VarlenDynamicPersistentTileSchedulerILi192ELi128ELi384ELi128ELb0ELb0ELb1ELb1ELb0ELb1EEEEEEEEEvNT_6ParamsE --------------------------
	.section	.nv.constant0._ZN7cutlass13device_kernelIN5flash11enable_sm90INS1_16FlashAttnFwdSm90INS1_25CollectiveMainloopFwdSm90ILi2EN4cute5tupleIJNS5_1CILi1EEES8_S8_EEENS6_IJNS7_ILi192EEENS7_ILi128EEENS7_ILi96EEEEEELi96ENS_12float_e4m3_tEfNS_4arch4Sm90ELb0ELb1ELb0ELb1ELb0ELb1ELb0ELb1ELb1ELb0ELb0ELb0EEENS1_21CollectiveEpilogueFwdINS6_IJSA_SC_SB_EEES9_NS_10bfloat16_tESG_Li384ELb1ELb0ELb0ELb1EEENS1_36VarlenDynamicPersistentTileSchedulerILi192ELi128ELi384ELi128ELb0ELb0ELb1ELb1ELb0ELb1EEEEEEEEEvNT_6ParamsE,"a",@progbits
	.sectionflags	@""
	.align	4
.nv.constant0._ZN7cutlass13device_kernelIN5flash11enable_sm90INS1_16FlashAttnFwdSm90INS1_25CollectiveMainloopFwdSm90ILi2EN4cute5tupleIJNS5_1CILi1EEES8_S8_EEENS6_IJNS7_ILi192EEENS7_ILi128EEENS7_ILi96EEEEEELi96ENS_12float_e4m3_tEfNS_4arch4Sm90ELb0ELb1ELb0ELb1ELb0ELb1ELb0ELb1ELb1ELb0ELb0ELb0EEENS1_21CollectiveEpilogueFwdINS6_IJSA_SC_SB_EEES9_NS_10bfloat16_tESG_Li384ELb1ELb0ELb0ELb1EEENS1_36VarlenDynamicPersistentTileSchedulerILi192ELi128ELi384ELi128ELb0ELb0ELb1ELb1ELb0ELb1EEEEEEEEEvNT_6ParamsE:
	.zero		3456


//--------------------- .nv.constant0._ZN7cutlass13device_kernelIN5flash11enable_sm90INS1_16FlashAttnFwdSm90INS1_25CollectiveMainloopFwdSm90ILi2EN4cute5tupleIJNS5_1CILi1EEES8_S8_EEENS6_IJNS7_ILi192EEENS7_ILi128EEENS7_ILi96EEEEEELi96ENS_12float_e4m3_tEfNS_4arch4Sm90ELb1ELb0ELb0ELb0ELb0ELb0ELb0ELb1ELb1ELb0ELb0ELb0EEENS1_21CollectiveEpilogueFwdINS6_IJSA_SC_SB_EEES9_NS_10bfloat16_tESG_Li384ELb0ELb0ELb0ELb1EEENS1_30DynamicPersistentTileSchedulerILi384ELi128ELb0ELb0ELb1EEEEEEEEEvNT_6ParamsE --------------------------
	.section	.nv.constant0._ZN7cutlass13device_kernelIN5flash11enable_sm90INS1_16FlashAttnFwdSm90INS1_25CollectiveMainloopFwdSm90ILi2EN4cute5tupleIJNS5_1CILi1EEES8_S8_EEENS6_IJNS7_ILi192EEENS7_ILi128EEENS7_ILi96EEEEEELi96ENS_12float_e4m3_tEfNS_4arch4Sm90ELb1ELb0ELb0ELb0ELb0ELb0ELb0ELb1ELb1ELb0ELb0ELb0EEENS1_21CollectiveEpilogueFwdINS6_IJSA_SC_SB_EEES9_NS_10bfloat16_tESG_Li384ELb0ELb0ELb0ELb1EEENS1_30DynamicPersistentTileSchedulerILi384ELi128ELb0ELb0ELb1EEEEEEEEEvNT_6ParamsE,"a",@progbits
	.sectionflags	@""
	.align	4
.nv.constant0._ZN7cutlass13device_kernelIN5flash11enable_sm90INS1_16FlashAttnFwdSm90INS1_25CollectiveMainloopFwdSm90ILi2EN4cute5tupleIJNS5_1CILi1EEES8_S8_EEENS6_IJNS7_ILi192EEENS7_ILi128EEENS7_ILi96EEEEEELi96ENS_12float_e4m3_tEfNS_4arch4Sm90ELb1ELb0ELb0ELb0ELb0ELb0ELb0ELb1ELb1ELb0ELb0ELb0EEENS1_21CollectiveEpilogueFwdINS6_IJSA_SC_SB_EEES9_NS_10bfloat16_tESG_Li384ELb0ELb0ELb0ELb1EEENS1_30DynamicPersistentTileSchedulerILi384ELi128ELb0ELb0ELb1EEEEEEEEEvNT_6ParamsE:
	.zero		3840


//--------------------- .nv.constant0._ZN7cutlass13device_kernelIN5flash11enable_sm90INS1_16FlashAttnFwdSm90INS1_25CollectiveMainloopFwdSm90ILi2EN4cute5tupleIJNS5_1CILi1EEES8_S8_EEENS6_IJNS7_ILi192EEENS7_ILi128EEENS7_ILi96EEEEEELi96ENS_12float_e4m3_tEfNS_4arch4Sm90ELb1ELb0ELb0ELb1ELb0ELb0ELb0ELb1ELb1ELb0ELb0ELb0EEENS1_21CollectiveEpilogueFwdINS6_IJSA_SC_SB_EEES9_NS_10bfloat16_tESG_Li384ELb1ELb0ELb0ELb1EEENS1_36VarlenDynamicPersistentTileSchedulerILi192ELi128ELi384ELi128ELb0ELb0ELb1ELb1ELb1ELb1EEEEEEEEEvNT_6ParamsE --------------------------
	.section	.nv.constant0._ZN7cutlass13device_kernelIN5flash11enable_sm90INS1_16FlashAttnFwdSm90INS1_25CollectiveMainloopFwdSm90ILi2EN4cute5tupleIJNS5_1CILi1EEES8_S8_EEENS6_IJNS7_ILi192EEENS7_ILi128EEENS7_ILi96EEEEEELi96ENS_12float_e4m3_tEfNS_4arch4Sm90ELb1ELb0ELb0ELb1ELb0ELb0ELb0ELb1ELb1ELb0ELb0ELb0EEENS1_21CollectiveEpilogueFwdINS6_IJSA_SC_SB_EEES9_NS_10bfloat16_tESG_Li384ELb1ELb0ELb0ELb1EEENS1_36VarlenDynamicPersistentTileSchedulerILi192ELi128ELi384ELi128ELb0ELb0ELb1ELb1ELb1ELb1EEEEEEEEEvNT_6ParamsE,"a",@progbits
	.sectionflags	@""
	.align	4
.nv.constant0._ZN7cutlass13device_kernelIN5flash11enable_sm90INS1_16FlashAttnFwdSm90INS1_25CollectiveMainloopFwdSm90ILi2EN4cute5tupleIJNS5_1CILi1EEES8_S8_EEENS6_IJNS7_ILi192EEENS7_ILi128EEENS7_ILi96EEEEEELi96ENS_12float_e4m3_tEfNS_4arch4Sm90ELb1ELb0ELb0ELb1ELb0ELb0ELb0ELb1ELb1ELb0ELb0ELb0EEENS1_21CollectiveEpilogueFwdINS6_IJSA_SC_SB_EEES9_NS_10bfloat16_tESG_Li384ELb1ELb0ELb0ELb1EEENS1_36VarlenDynamicPersistentTileSchedulerILi192ELi128ELi384ELi128ELb0ELb0ELb1ELb1ELb1ELb1EEEEEEEEEvNT_6ParamsE:
	.zero		3456


//--------------------- .nv.constant0._ZN7cutlass13device_kernelIN5flash11enable_sm90INS1_16FlashAttnFwdSm90INS1_25CollectiveMainloopFwdSm90ILi2EN4cute5tupleIJNS5_1CILi1EEES8_S8_EEENS6_IJNS7_ILi192EEENS7_ILi128EEENS7_ILi96EEEEEELi96ENS_12float_e4m3_tEfNS_4arch4Sm90ELb1ELb0ELb0ELb1ELb0ELb1ELb0ELb1ELb1ELb0ELb0ELb0EEENS1_21CollectiveEpilogueFwdINS6_IJSA_SC_SB_EEES9_NS_10bfloat16_tESG_Li384ELb1ELb0ELb0ELb1EEENS1_36VarlenDynamicPersistentTileSchedulerILi192ELi128ELi384ELi128ELb0ELb0ELb1ELb1ELb1ELb1EEEEEEEEEvNT_6ParamsE --------------------------
	.section	.nv.constant0._ZN7cutlass13device_kernelIN5flash11enable_sm90INS1_16FlashAttnFwdSm90INS1_25CollectiveMainloopFwdSm90ILi2EN4cute5tupleIJNS5_1CILi1EEES8_S8_EEENS6_IJNS7_ILi192EEENS7_ILi128EEENS7_ILi96EEEEEELi96ENS_12float_e4m3_tEfNS_4arch4Sm90ELb1ELb0ELb0ELb1ELb0ELb1ELb0ELb1ELb1ELb0ELb0ELb0EEENS1_21CollectiveEpilogueFwdINS6_IJSA_SC_SB_EEES9_NS_10bfloat16_tESG_Li384ELb1ELb0ELb0ELb1EEENS1_36VarlenDynamicPersistentTileSchedulerILi192ELi128ELi384ELi128ELb0ELb0ELb1ELb1ELb1ELb1EEEEEEEEEvNT_6ParamsE,"a",@progbits
	.sectionflags	@""
	.align	4
.nv.constant0._ZN7cutlass13device_kernelIN5flash11enable_sm90INS1_16FlashAttnFwdSm90INS1_25CollectiveMainloopFwdSm90ILi2EN4cute5tupleIJNS5_1CILi1EEES8_S8_EEENS6_IJNS7_ILi192EEENS7_ILi128EEENS7_ILi96EEEEEELi96ENS_12float_e4m3_tEfNS_4arch4Sm90ELb1ELb0ELb0ELb1ELb0ELb1ELb0ELb1ELb1ELb0ELb0ELb0EEENS1_21CollectiveEpilogueFwdINS6_IJSA_SC_SB_EEES9_NS_10bfloat16_tESG_Li384ELb1ELb0ELb0ELb1EEENS1_36VarlenDynamicPersistentTileSchedulerILi192ELi128ELi384ELi128ELb0ELb0ELb1ELb1ELb1ELb1EEEEEEEEEvNT_6ParamsE:
	.zero		3456


//--------------------- .nv.constant0._ZN7cutlass13device_kernelIN5flash11enable_sm90INS1_16FlashAttnFwdSm90INS1_25CollectiveMainloopFwdSm90ILi2EN4cute5tupleIJNS5_1CILi1EEES8_S8_EEENS6_IJNS7_ILi192EEENS7_ILi160EEENS7_ILi64EEEEEELi64ENS_12float_e4m3_tEfNS_4arch4Sm90ELb0ELb0ELb0ELb0ELb0ELb0ELb0ELb1ELb1ELb0ELb0ELb0EEENS1_21CollectiveEpilogueFwdINS6_IJSA_SC_SB_EEES9_NS_10bfloat16_tESG_Li384ELb0ELb0ELb0ELb1EEENS1_29StaticPersistentTileSchedulerILb0EEEEEEEEEvNT_6ParamsE --------------------------
	.section	.nv.constant0._ZN7cutlass13device_kernelIN5flash11enable_sm90INS1_16FlashAttnFwdSm90INS1_25CollectiveMainloopFwdSm90ILi2EN4cute5tupleIJNS5_1CILi1EEES8_S8_EEENS6_IJNS7_ILi192EEENS7_ILi160EEENS7_ILi64EEEEEELi64ENS_12float_e4m3_tEfNS_4arch4Sm90ELb0ELb0ELb0ELb0ELb0ELb0ELb0ELb1ELb1ELb0ELb0ELb0EEENS1_21CollectiveEpilogueFwdINS6_IJSA_SC_SB_EEES9_NS_10bfloat16_tESG_Li384ELb0ELb0ELb0ELb1EEENS1_29StaticPersistentTileSchedulerILb0EEEEEEEEEvNT_6ParamsE,"a",@progbits
	.sectionflags	@""
	.align	4
.nv.constant0._ZN7cutlass13device_kernelIN5flash11enable_sm90INS1_16FlashAttnFwdSm90INS1_25CollectiveMainloopFwdSm90ILi2EN4cute5tupleIJNS5_1CILi1EEES8_S8_EEENS6_IJNS7_ILi192EEENS7_ILi160EEENS7_ILi64EEEEEELi64ENS_12float_e4m3_tEfNS_4arch4Sm90ELb0ELb0ELb0ELb0ELb0ELb0ELb0ELb1ELb1ELb0ELb0ELb0EEENS1_21CollectiveEpilogueFwdINS6_IJSA_SC_SB_EEES9_NS_10bfloat16_tESG_Li384ELb0ELb0ELb0ELb1EEENS1_29StaticPersistentTileSchedulerILb0EEEEEEEEEvNT_6ParamsE:
	.zero		3840


//--------------------- .nv.constant0._ZN7cutlass13device_kernelIN5flash11enable_sm90INS1_16FlashAttnFwdSm90INS1_25CollectiveMainloopFwdSm90ILi2EN4cute5tupleIJNS5_1CILi1EEES8_S8_EEENS6_IJNS7_ILi192EEENS7_ILi160EEENS7_ILi64EEEEEELi64ENS_12float_e4m3_tEfNS_4arch4Sm90ELb0ELb0ELb0ELb1ELb0ELb0ELb0ELb1ELb1ELb0ELb0ELb0EEENS1_21CollectiveEpilogueFwdINS6_IJSA_SC_SB_EEES9_NS_10bfloat16_tESG_Li384ELb1ELb0ELb0ELb1EEENS1_36VarlenDynamicPersistentTileSchedulerILi192ELi160ELi384ELi128ELb0ELb0ELb1ELb0ELb1ELb1EEEEEEEEEvNT_6ParamsE --------------------------
	.section	.nv.constant0._ZN7cutlass13device_kernelIN5flash11enable_sm90INS1_16FlashAttnFwdSm90INS1_25CollectiveMainloopFwdSm90ILi2EN4cute5tupleIJNS5_1CILi1EEES8_S8_EEENS6_IJNS7_ILi192EEENS7_ILi160EEENS7_ILi64EEEEEELi64ENS_12float_e4m3_tEfNS_4arch4Sm90ELb0ELb0ELb0ELb1ELb0ELb0ELb0ELb1ELb1ELb0ELb0ELb0EEENS1_21CollectiveEpilogueFwdINS6_IJSA_SC_SB_EEES9_NS_10bfloat16_tESG_Li384ELb1ELb0ELb0ELb1EEENS1_36VarlenDynamicPersistentTileSchedulerILi192ELi160ELi384ELi128ELb0ELb0ELb1ELb0ELb1ELb1EEEEEEEEEvNT_6ParamsE,"a",@progbits
	.sectionflags	@""
	.align	4
.nv.constant0._ZN7cutlass13device_kernelIN5flash11enable_sm90INS1_16FlashAttnFwdSm90INS1_25CollectiveMainloopFwdSm90ILi2EN4cute5tupleIJNS5_1CILi1EEES8_S8_EEENS6_IJNS7_ILi192EEENS7_ILi160EEENS7_ILi64EEEEEELi64ENS_12float_e4m3_tEfNS_4arch4Sm90ELb0ELb0ELb0ELb1ELb0ELb0ELb0ELb1ELb1ELb0ELb0ELb0EEENS1_21CollectiveEpilogueFwdINS6_IJSA_SC_SB_EEES9_NS_10bfloat16_tESG_Li384ELb1ELb0ELb0ELb1EEENS1_36VarlenDynamicPersistentTileSchedulerILi192ELi160ELi384ELi128ELb0ELb0ELb1ELb0ELb1ELb1EEEEEEEEEvNT_6ParamsE:
	.zero		3456


//--------------------- .nv.constant0._ZN7cutlass13device_kernelIN5flash11enable_sm90INS1_16FlashAttnFwdSm90INS1_25CollectiveMainloopFwdSm90ILi2EN4cute5tupleIJNS5_1CILi1EEES8_S8_EEENS6_IJNS7_ILi192EEENS7_ILi160EEENS7_ILi64EEEEEELi64ENS_12float_e4m3_tEfNS_4arch4Sm90ELb0ELb0ELb0ELb1ELb0ELb1ELb0ELb1ELb1ELb0ELb0ELb0EEENS1_21CollectiveEpilogueFwdINS6_IJSA_SC_SB_EEES9_NS_10bfloat16_tESG_Li384ELb1ELb0ELb0ELb1EEENS1_36VarlenDynamicPersistentTileSchedulerILi192ELi160ELi384ELi128ELb0ELb0ELb1ELb0ELb1ELb1EEEEEEEEEvNT_6ParamsE --------------------------
	.section	.nv.constant0._ZN7cutlass13device_kernelIN5flash11enable_sm90INS1_16FlashAttnFwdSm90INS1_25CollectiveMainloopFwdSm90ILi2EN4cute5tupleIJNS5_1CILi1EEES8_S8_EEENS6_IJNS7_ILi192EEENS7_ILi160EEENS7_ILi64EEEEEELi64ENS_12float_e4m3_tEfNS_4arch4Sm90ELb0ELb0ELb0ELb1ELb0ELb1ELb0ELb1ELb1ELb0ELb0ELb0EEENS1_21CollectiveEpilogueFwdINS6_IJSA_SC_SB_EEES9_NS_10bfloat16_tESG_Li384ELb1ELb0ELb0ELb1EEENS1_36VarlenDynamicPersistentTileSchedulerILi192ELi160ELi384ELi128ELb0ELb0ELb1ELb0ELb1ELb1EEEEEEEEEvNT_6ParamsE,"a",@progbits
	.sectionflags	@""
	.align	4
.nv.constant0._ZN7cutlass13device_kernelIN5flash11enable_sm90INS1_16FlashAttnFwdSm90INS1_25CollectiveMainloopFwdSm90ILi2EN4cute5tupleIJNS5_1CILi1EEES8_S8_EEENS6_IJNS7_ILi192EEENS7_ILi160EEENS7_ILi64EEEEEELi64ENS_12float_e4m3_tEfNS_4arch4Sm90ELb0ELb0ELb0ELb1ELb0ELb1ELb0ELb1ELb1ELb0ELb0ELb0EEENS1_21CollectiveEpilogueFwdINS6_IJSA_SC_SB_EEES9_NS_10bfloat16_tESG_Li384ELb1ELb0ELb0ELb1EEENS1_36VarlenDynamicPersistentTileSchedulerILi192ELi160ELi384ELi128ELb0ELb0ELb1ELb0ELb1ELb1EEEEEEEEEvNT_6ParamsE:
	.zero		3456


//--------------------- .nv.constant0._ZN7cutlass13device_kernelIN5flash11enable_sm90INS1_16FlashAttnFwdSm90INS1_25CollectiveMainloopFwdSm90ILi2EN4cute5tupleIJNS5_1CILi1EEES8_S8_EEENS6_IJNS7_ILi192EEENS7_ILi160EEENS7_ILi64EEEEEELi64ENS_12float_e4m3_tEfNS_4arch4Sm90ELb0ELb1ELb0ELb0ELb0ELb0ELb0ELb1ELb1ELb0ELb0ELb0EEENS1_21CollectiveEpilogueFwdINS6_IJSA_SC_SB_EEES9_NS_10bfloat16_tESG_Li384ELb0ELb0ELb0ELb1EEENS1_30DynamicPersistentTileSchedulerILi384ELi128ELb0ELb0ELb1EEEEEEEEEvNT_6ParamsE --------------------------
	.section	.nv.constant0._ZN7cutlass13device_kernelIN5flash11enable_sm90INS1_16FlashAttnFwdSm90INS1_25CollectiveMainloopFwdSm90ILi2EN4cute5tupleIJNS5_1CILi1EEES8_S8_EEENS6_IJNS7_ILi192EEENS7_ILi160EEENS7_ILi64EEEEEELi64ENS_12float_e4m3_tEfNS_4arch4Sm90ELb0ELb1ELb0ELb0ELb0ELb0ELb0ELb1ELb1ELb0ELb0ELb0EEENS1_21CollectiveEpilogueFwdINS6_IJSA_SC_SB_EEES9_NS_10bfloat16_tESG_Li384ELb0ELb0ELb0ELb1EEENS1_30DynamicPersistentTileSchedulerILi384ELi128ELb0ELb0ELb1EEEEEEEEEvNT_6ParamsE,"a",@progbits
	.sectionflags	@""
	.align	4
.nv.constant0._ZN7cutlass13device_kernelIN5flash11enable_sm90INS1_16FlashAttnFwdSm90INS1_25CollectiveMainloopFwdSm90ILi2EN4cute5tupleIJNS5_1CILi1EEES8_S8_EEENS6_IJNS7_ILi192EEENS7_ILi160EEENS7_ILi64EEEEEELi64ENS_12float_e4m3_tEfNS_4arch4Sm90ELb0ELb1ELb0ELb0ELb0ELb0ELb0ELb1ELb1ELb0ELb0ELb0EEENS1_21CollectiveEpilogueFwdINS6_IJSA_SC_SB_EEES9_NS_10bfloat16_tESG_Li384ELb0ELb0ELb0ELb1EEENS1_30DynamicPersistentTileSchedulerILi384ELi128ELb0ELb0ELb1EEEEEEEEEvNT_6ParamsE:
	.zero		3840


//--------------------- .nv.constant0._ZN7cutlass13device_kernelIN5flash11enable_sm90INS1_16FlashAttnFwdSm90INS1_25CollectiveMainloopFwdSm90ILi2EN4cute5tupleIJNS5_1CILi1EEES8_S8_EEENS6_IJNS7_ILi192EEENS7_ILi160EEENS7_ILi64EEEEEELi64ENS_12float_e4m3_tEfNS_4arch4Sm90ELb0ELb1ELb0ELb1ELb0ELb0ELb0ELb1ELb1ELb0ELb0ELb0EEENS1_21CollectiveEpilogueFwdINS6_IJSA_SC_SB_EEES9_NS_10bfloat16_tESG_Li384ELb1ELb0ELb0ELb1EEENS1_36VarlenDynamicPersistentTileSchedulerILi192ELi160ELi384ELi128ELb0ELb0ELb1ELb1ELb0ELb1EEEEEEEEEvNT_6ParamsE --------------------------
	.section	.nv.constant0._ZN7cutlass13device_kernelIN5flash11enable_sm90INS1_16FlashAttnFwdSm90INS1_25CollectiveMainloopFwdSm90ILi2EN4cute5tupleIJNS5_1CILi1EEES8_S8_EEENS6_IJNS7_ILi192EEENS7_ILi160EEENS7_ILi64EEEEEELi64ENS_12float_e4m3_tEfNS_4arch4Sm90ELb0ELb1ELb0ELb1ELb0ELb0ELb0ELb1ELb1ELb0ELb0ELb0EEENS1_21CollectiveEpilogueFwdINS6_IJSA_SC_SB_EEES9_NS_10bfloat16_tESG_Li384ELb1ELb0ELb0ELb1EEENS1_36VarlenDynamicPersistentTileSchedulerILi192ELi160ELi384ELi128ELb0ELb0ELb1ELb1ELb0ELb1EEEEEEEEEvNT_6ParamsE,"a",@progbits
	.sectionflags	@""
	.align	4
.nv.constant0._ZN7cutlass13device_kernelIN5flash11enable_sm90INS1_16FlashAttnFwdSm90INS1_25CollectiveMainloopFwdSm90ILi2EN4cute5tupleIJNS5_1CILi1EEES8_S8_EEENS6_IJNS7_ILi192EEENS7_ILi160EEENS7_ILi64EEEEEELi64ENS_12float_e4m3_tEfNS_4arch4Sm90ELb0ELb1ELb0ELb1ELb0ELb0ELb0ELb1ELb1ELb0ELb0ELb0EEENS1_21CollectiveEpilogueFwdINS6_IJSA_SC_SB_EEES9_NS_10bfloat16_tESG_Li384ELb1ELb0ELb0ELb1EEENS1_36VarlenDynamicPersistentTileSchedulerILi192ELi160ELi384ELi128ELb0ELb0ELb1ELb1ELb0ELb1EEEEEEEEEvNT_6ParamsE:
	.zero		3456


//--------------------- .nv.constant0._ZN7cutlass13device_kernelIN5flash11enable_sm90INS1_16FlashAttnFwdSm90INS1_25CollectiveMainloopFwdSm90ILi2EN4cute5tupleIJNS5_1CILi1EEES8_S8_EEENS6_IJNS7_ILi192EEENS7_ILi160EEENS7_ILi64EEEEEELi64ENS_12float_e4m3_tEfNS_4arch4Sm90ELb0ELb1ELb0ELb1ELb0ELb1ELb0ELb1ELb1ELb0ELb0ELb0EEENS1_21CollectiveEpilogueFwdINS6_IJSA_SC_SB_EEES9_NS_10bfloat16_tESG_Li384ELb1ELb0ELb0ELb1EEENS1_36VarlenDynamicPersistentTileSchedulerILi192ELi160ELi384ELi128ELb0ELb0ELb1ELb1ELb0ELb1EEEEEEEEEvNT_6ParamsE --------------------------
	.section	.nv.constant0._ZN7cutlass13device_kernelIN5flash11enable_sm90INS1_16FlashAttnFwdSm90INS1_25CollectiveMainloopFwdSm90ILi2EN4cute5tupleIJNS5_1CILi1EEES8_S8_EEENS6_IJNS7_ILi192EEENS7_ILi160EEENS7_ILi64EEEEEELi64ENS_12float_e4m3_tEfNS_4arch4Sm90ELb0ELb1ELb0ELb1ELb0ELb1ELb0ELb1ELb1ELb0ELb0ELb0EEENS1_21CollectiveEpilogueFwdINS6_IJSA_SC_SB_EEES9_NS_10bfloat16_tESG_Li384ELb1ELb0ELb0ELb1EEENS1_36VarlenDynamicPersistentTileSchedulerILi192ELi160ELi384ELi128ELb0ELb0ELb1ELb1ELb0ELb1EEEEEEEEEvNT_6ParamsE,"a",@progbits
	.sectionflags	@""
	.align	4
.nv.constant0._ZN7cutlass13device_kernelIN5flash11enable_sm90INS1_16FlashAttnFwdSm90INS1_25CollectiveMainloopFwdSm90ILi2EN4cute5tupleIJNS5_1CILi1EEES8_S8_EEENS6_IJNS7_ILi192EEENS7_ILi160EEENS7_ILi64EEEEEELi64ENS_12float_e4m3_tEfNS_4arch4Sm90ELb0ELb1ELb0ELb1ELb0ELb1ELb0ELb1ELb1ELb0ELb0ELb0EEENS1_21CollectiveEpilogueFwdINS6_IJSA_SC_SB_EEES9_NS_10bfloat16_tESG_Li384ELb1ELb0ELb0ELb1EEENS1_36VarlenDynamicPersistentTileSchedulerILi192ELi160ELi384ELi128ELb0ELb0ELb1ELb1ELb0ELb1EEEEEEEEEvNT_6ParamsE:
	.zero		3456


//--------------------- .nv.constant0._ZN7cutlass13device_kernelIN5flash11enable_sm90INS1_16FlashAttnFwdSm90INS1_25CollectiveMainloopFwdSm90ILi2EN4cute5tupleIJNS5_1CILi1EEES8_S8_EEENS6_IJNS7_ILi192EEENS7_ILi160EEENS7_ILi64EEEEEELi64ENS_12float_e4m3_tEfNS_4arch4Sm90ELb1ELb0ELb0ELb0ELb0ELb0ELb0ELb1ELb1ELb0ELb0ELb0EEENS1_21CollectiveEpilogueFwdINS6_IJSA_SC_SB_EEES9_NS_10bfloat16_tESG_Li384ELb0ELb0ELb0ELb1EEENS1_30DynamicPersistentTileSchedulerILi384ELi128ELb0ELb0ELb1EEEEEEEEEvNT_6ParamsE --------------------------
	.section	.nv.constant0._ZN7cutlass13device_kernelIN5flash11enable_sm90INS1_16FlashAttnFwdSm90INS1_25CollectiveMainloopFwdSm90ILi2EN4cute5tupleIJNS5_1CILi1EEES8_S8_EEENS6_IJNS7_ILi192EEENS7_ILi160EEENS7_ILi64EEEEEELi64ENS_12float_e4m3_tEfNS_4arch4Sm90ELb1ELb0ELb0ELb0ELb0ELb0ELb0ELb1ELb1ELb0ELb0ELb0EEENS1_21CollectiveEpilogueFwdINS6_IJSA_SC_SB_EEES9_NS_10bfloat16_tESG_Li384ELb0ELb0ELb0ELb1EEENS1_30DynamicPersistentTileSchedulerILi384ELi128ELb0ELb0ELb1EEEEEEEEEvNT_6ParamsE,"a",@progbits
	.sectionflags	@""
	.align	4
.nv.constant0._ZN7cutlass13device_kernelIN5flash11enable_sm90INS1_16FlashAttnFwdSm90INS1_25CollectiveMainloopFwdSm90ILi2EN4cute5tupleIJNS5_1CILi1EEES8_S8_EEENS6_IJNS7_ILi192EEENS7_ILi160EEENS7_ILi64EEEEEELi64ENS_12float_e4m3_tEfNS_4arch4Sm90ELb1ELb0ELb0ELb0ELb0ELb0ELb0ELb1ELb1ELb0ELb0ELb0EEENS1_21CollectiveEpilogueFwdINS6_IJSA_SC_SB_EEES9_NS_10bfloat16_tESG_Li384ELb0ELb0ELb0ELb1EEENS1_30DynamicPersistentTileSchedulerILi384ELi128ELb0ELb0ELb1EEEEEEEEEvNT_6ParamsE:
	.zero		3840


//--------------------- .nv.constant0._ZN7cutlass13device_kernelIN5flash11enable_sm90INS1_16FlashAttnFwdSm90INS1_25CollectiveMainloopFwdSm90ILi2EN4cute5tupleIJNS5_1CILi1EEES8_S8_EEENS6_IJNS7_ILi192EEENS7_ILi160EEENS7_ILi64EEEEEELi64ENS_12float_e4m3_tEfNS_4arch4Sm90ELb1ELb0ELb0ELb1ELb0ELb0ELb0ELb1ELb1ELb0ELb0ELb0EEENS1_21CollectiveEpilogueFwdINS6_IJSA_SC_SB_EEES9_NS_10bfloat16_tESG_Li384ELb1ELb0ELb0ELb1EEENS1_36VarlenDynamicPersistentTileSchedulerILi192ELi160ELi384ELi128ELb0ELb0ELb1ELb1ELb1ELb1EEEEEEEEEvNT_6ParamsE --------------------------
	.section	.nv.constant0._ZN7cutlass13device_kernelIN5flash11enable_sm90INS1_16FlashAttnFwdSm90INS1_25CollectiveMainloopFwdSm90ILi2EN4cute5tupleIJNS5_1CILi1EEES8_S8_EEENS6_IJNS7_ILi192EEENS7_ILi160EEENS7_ILi64EEEEEELi64ENS_12float_e4m3_tEfNS_4arch4Sm90ELb1ELb0ELb0ELb1ELb0ELb0ELb0ELb1ELb1ELb0ELb0ELb0EEENS1_21CollectiveEpilogueFwdINS6_IJSA_SC_SB_EEES9_NS_10bfloat16_tESG_Li384ELb1ELb0ELb0ELb1EEENS1_36VarlenDynamicPersistentTileSchedulerILi192ELi160ELi384ELi128ELb0ELb0ELb1ELb1ELb1ELb1EEEEEEEEEvNT_6ParamsE,"a",@progbits
	.sectionflags	@""
	.align	4
.nv.constant0._ZN7cutlass13device_kernelIN5flash11enable_sm90INS1_16FlashAttnFwdSm90INS1_25CollectiveMainloopFwdSm90ILi2EN4cute5tupleIJNS5_1CILi1EEES8_S8_EEENS6_IJNS7_ILi192EEENS7_ILi160EEENS7_ILi64EEEEEELi64ENS_12float_e4m3_tEfNS_4arch4Sm90ELb1ELb0ELb0ELb1ELb0ELb0ELb0ELb1ELb1ELb0ELb0ELb0EEENS1_21CollectiveEpilogueFwdINS6_IJSA_SC_SB_EEES9_NS_10bfloat16_tESG_Li384ELb1ELb0ELb0ELb1EEENS1_36VarlenDynamicPersistentTileSchedulerILi192ELi160ELi384ELi128ELb0ELb0ELb1ELb1ELb1ELb1EEEEEEEEEvNT_6ParamsE:
	.zero		3456


//--------------------- .nv.constant0._ZN7cutlass13device_kernelIN5flash11enable_sm90INS1_16FlashAttnFwdSm90INS1_25CollectiveMainloopFwdSm90ILi2EN4cute5tupleIJNS5_1CILi1EEES8_S8_EEENS6_IJNS7_ILi192EEENS7_ILi160EEENS7_ILi64EEEEEELi64ENS_12float_e4m3_tEfNS_4arch4Sm90ELb1ELb0ELb0ELb1ELb0ELb1ELb0ELb1ELb1ELb0ELb0ELb0EEENS1_21CollectiveEpilogueFwdINS6_IJSA_SC_SB_EEES9_NS_10bfloat16_tESG_Li384ELb1ELb0ELb0ELb1EEENS1_36VarlenDynamicPersistentTileSchedulerILi192ELi160ELi384ELi128ELb0ELb0ELb1ELb1ELb1ELb1EEEEEEEEEvNT_6ParamsE --------------------------
	.section	.nv.constant0._ZN7cutlass13device_kernelIN5flash11enable_sm90INS1_16FlashAttnFwdSm90INS1_25CollectiveMainloopFwdSm90ILi2EN4cute5tupleIJNS5_1CILi1EEES8_S8_EEENS6_IJNS7_ILi192EEENS7_ILi160EEENS7_ILi64EEEEEELi64ENS_12float_e4m3_tEfNS_4arch4Sm90ELb1ELb0ELb0ELb1ELb0ELb1ELb0ELb1ELb1ELb0ELb0ELb0EEENS1_21CollectiveEpilogueFwdINS6_IJSA_SC_SB_EEES9_NS_10bfloat16_tESG_Li384ELb1ELb0ELb0ELb1EEENS1_36VarlenDynamicPersistentTileSchedulerILi192ELi160ELi384ELi128ELb0ELb0ELb1ELb1ELb1ELb1EEEEEEEEEvNT_6ParamsE,"a",@progbits
	.sectionflags	@""
	.align	4
.nv.constant0._ZN7cutlass13device_kernelIN5flash11enable_sm90INS1_16FlashAttnFwdSm90INS1_25CollectiveMainloopFwdSm90ILi2EN4cute5tupleIJNS5_1CILi1EEES8_S8_EEENS6_IJNS7_ILi192EEENS7_ILi160EEENS7_ILi64EEEEEELi64ENS_12float_e4m3_tEfNS_4arch4Sm90ELb1ELb0ELb0ELb1ELb0ELb1ELb0ELb1ELb1ELb0ELb0ELb0EEENS1_21CollectiveEpilogueFwdINS6_IJSA_SC_SB_EEES9_NS_10bfloat16_tESG_Li384ELb1ELb0ELb0ELb1EEENS1_36VarlenDynamicPersistentTileSchedulerILi192ELi160ELi384ELi128ELb0ELb0ELb1ELb1ELb1ELb1EEEEEEEEEvNT_6ParamsE:
	.zero		3456


//--------------------- SYMBOLS --------------------------

	.type		.nv.reservedSmem.offset0,@object
	.size		.nv.reservedSmem.offset0,0x4
